def matmul_kernel(
    a_ptr,
    b_ptr,
    c_ptr,
    M,
    N,
    K,
    stride_am,
    stride_ak,
    stride_bk,
    stride_bn,
    stride_cm,
    stride_cn,
    BLOCK_M: tl.constexpr,
    BLOCK_N: tl.constexpr,
    BLOCK_K: tl.constexpr,
    GROUP_M: tl.constexpr,
):
    pid = tl.program_id(axis=0)
    num_pid_m = tl.cdiv(M, BLOCK_M)
    num_pid_n = tl.cdiv(N, BLOCK_N)
    num_pid_in_group = GROUP_M * num_pid_n
    group_id = pid // num_pid_in_group
    first_pid_m = group_id * GROUP_M
    group_size_m = min(num_pid_m - first_pid_m, GROUP_M)
    pid_m = first_pid_m + ((pid % num_pid_in_group) % group_size_m)
    pid_n = (pid % num_pid_in_group) // group_size_m

    offs_am = (pid_m * BLOCK_M + tl.arange(0, BLOCK_M)) % M
    offs_bn = (pid_n * BLOCK_N + tl.arange(0, BLOCK_N)) % N
    offs_k = tl.arange(0, BLOCK_K)
    a_ptrs = a_ptr + offs_am[:, None] * stride_am + offs_k[None, :] * stride_ak
    b_ptrs = b_ptr + offs_k[:, None] * stride_bk + offs_bn[None, :] * stride_bn

    acc = tl.zeros((BLOCK_M, BLOCK_N), dtype=tl.float32)
    for kk in range(0, tl.cdiv(K, BLOCK_K)):
        a = tl.load(a_ptrs, mask=offs_k[None, :] < K - kk * BLOCK_K, other=0.0)
        b = tl.load(b_ptrs, mask=offs_k[:, None] < K - kk * BLOCK_K, other=0.0)
        acc = tl.dot(a, b, acc)
        a_ptrs += BLOCK_K * stride_ak
        b_ptrs += BLOCK_K * stride_bk

    c = acc.to(c_ptr.dtype.element_ty)
    offs_cm = pid_m * BLOCK_M + tl.arange(0, BLOCK_M)
    offs_cn = pid_n * BLOCK_N + tl.arange(0, BLOCK_N)
    c_ptrs = c_ptr + offs_cm[:, None] * stride_cm + offs_cn[None, :] * stride_cn
    mask = (offs_cm[:, None] < M) & (offs_cn[None, :] < N)
    tl.store(c_ptrs, c, mask=mask)

# config = {"BLOCK_K": 256, "BLOCK_M": 256, "BLOCK_N": 128, "GROUP_M": 8, "arch": "sm_100", "dtype": "fp16", "num_ctas": 1, "num_stages": 3, "num_warps": 4}
# arch = sm_100


// ===== COMPILED SASS (sm_100a) =====

	.target	sm_100a

	.elftype	@"ET_EXEC"


//--------------------- .note.nv.tkinfo           --------------------------
	.section	.note.nv.tkinfo,"",@"SHT_NOTE"
	.sectionflags	@"SHF_NOTE_NV_TKINFO"
	.tkinfo
        /*0018*/ 	.word	0x00000081
        /*0030*/ 	.string	""
        /*0030*/ 	.string	"ptxas-blackwell"
        /*0030*/ 	.string	"Cuda compilation tools, release 12.9, V12.9.86"
        /*0030*/ 	.string	"Build cuda_12.9.r12.9/compiler.36037853_0"
        /*0030*/ 	.string	"-v  -suppress-debug-info  -lineinfo  -arch sm_100a "



//--------------------- .note.nv.cuver            --------------------------
	.section	.note.nv.cuver,"",@"SHT_NOTE"
	.sectionflags	@"SHF_NOTE_NV_CUVER"
        /*0018*/ 	.short	0x0001
        /*001a*/ 	.short	0x0064
        /*001c*/ 	.short	0x0001
        /*001e*/ 	.short	0x0000
        /*0020*/ 	.short	0x0001
        /*0022*/ 	.short	0x0000


//--------------------- .nv.info                  --------------------------
	.section	.nv.info,"",@"SHT_CUDA_INFO"
	.align	4


	//----- nvinfo : EIATTR_REGCOUNT
	.align		4
        /*0000*/ 	.byte	0x04, 0x2f
        /*0002*/ 	.short	(.L_4 - .L_3)
	.align		4
.L_3:
        /*0004*/ 	.word	index@(matmul_kernel)
        /*0008*/ 	.word	0x00000060


	//----- nvinfo : EIATTR_FRAME_SIZE
	.align		4
.L_4:
        /*000c*/ 	.byte	0x04, 0x11
        /*000e*/ 	.short	(.L_6 - .L_5)
	.align		4
.L_5:
        /*0010*/ 	.word	index@($__internal_2_$__cuda_sm10x_tcgen05_guardrail_trap_unallocated_columns_being_dealloced)
        /*0014*/ 	.word	0x000041a8


	//----- nvinfo : EIATTR_FRAME_SIZE
	.align		4
.L_6:
        /*0018*/ 	.byte	0x04, 0x11
        /*001a*/ 	.short	(.L_8 - .L_7)
	.align		4
.L_7:
        /*001c*/ 	.word	index@($__internal_1_$__cuda_sm10x_tcgen05_guardrail_trap_phase_invalid_during_alloc)
        /*0020*/ 	.word	0x000041a8


	//----- nvinfo : EIATTR_FRAME_SIZE
	.align		4
.L_8:
        /*0024*/ 	.byte	0x04, 0x11
        /*0026*/ 	.short	(.L_10 - .L_9)
	.align		4
.L_9:
        /*0028*/ 	.word	index@($__internal_0_$__cuda_sm10x_tcgen05_guardrail_trap_col_being_dealloced_not_returned_by_alloc)
        /*002c*/ 	.word	0x000041a8


	//----- nvinfo : EIATTR_FRAME_SIZE
	.align		4
.L_10:
        /*0030*/ 	.byte	0x04, 0x11
        /*0032*/ 	.short	(.L_12 - .L_11)
	.align		4
.L_11:
        /*0034*/ 	.word	index@(matmul_kernel)
        /*0038*/ 	.word	0x000041a8


	//----- nvinfo : EIATTR_MIN_STACK_SIZE
	.align		4
.L_12:
        /*003c*/ 	.byte	0x04, 0x12
        /*003e*/ 	.short	(.L_14 - .L_13)
	.align		4
.L_13:
        /*0040*/ 	.word	index@(matmul_kernel)
        /*0044*/ 	.word	0x000041a8
.L_14:


//--------------------- .nv.info.matmul_kernel    --------------------------
	.section	.nv.info.matmul_kernel,"",@"SHT_CUDA_INFO"
	.sectionflags	@""
	.align	4


	//----- nvinfo : EIATTR_CUDA_API_VERSION
	.align		4
        /*0000*/ 	.byte	0x04, 0x37
        /*0002*/ 	.short	(.L_16 - .L_15)
.L_15:
        /*0004*/ 	.word	0x00000081


	//----- nvinfo : EIATTR_KPARAM_INFO
	.align		4
.L_16:
        /*0008*/ 	.byte	0x04, 0x17
        /*000a*/ 	.short	(.L_18 - .L_17)
.L_17:
        /*000c*/ 	.word	0x00000000
        /*0010*/ 	.short	0x000d
        /*0012*/ 	.short	0x0048
        /*0014*/ 	.byte	0x00, 0xf4, 0x21, 0x00


	//----- nvinfo : EIATTR_KPARAM_INFO
	.align		4
.L_18:
        /*0018*/ 	.byte	0x04, 0x17
        /*001a*/ 	.short	(.L_20 - .L_19)
.L_19:
        /*001c*/ 	.word	0x00000000
        /*0020*/ 	.short	0x000c
        /*0022*/ 	.short	0x0040
        /*0024*/ 	.byte	0x00, 0xf4, 0x21, 0x00


	//----- nvinfo : EIATTR_KPARAM_INFO
	.align		4
.L_20:
        /*0028*/ 	.byte	0x04, 0x17
        /*002a*/ 	.short	(.L_22 - .L_21)
.L_21:
        /*002c*/ 	.word	0x00000000
        /*0030*/ 	.short	0x000b
        /*0032*/ 	.short	0x0038
        /*0034*/ 	.byte	0x00, 0xf0, 0x11, 0x00


	//----- nvinfo : EIATTR_KPARAM_INFO
	.align		4
.L_22:
        /*0038*/ 	.byte	0x04, 0x17
        /*003a*/ 	.short	(.L_24 - .L_23)
.L_23:
        /*003c*/ 	.word	0x00000000
        /*0040*/ 	.short	0x000a
        /*0042*/ 	.short	0x0034
        /*0044*/ 	.byte	0x00, 0xf0, 0x11, 0x00


	//----- nvinfo : EIATTR_KPARAM_INFO
	.align		4
.L_24:
        /*0048*/ 	.byte	0x04, 0x17
        /*004a*/ 	.short	(.L_26 - .L_25)
.L_25:
        /*004c*/ 	.word	0x00000000
        /*0050*/ 	.short	0x0009
        /*0052*/ 	.short	0x0030
        /*0054*/ 	.byte	0x00, 0xf0, 0x11, 0x00


	//----- nvinfo : EIATTR_KPARAM_INFO
	.align		4
.L_26:
        /*0058*/ 	.byte	0x04, 0x17
        /*005a*/ 	.short	(.L_28 - .L_27)
.L_27:
        /*005c*/ 	.word	0x00000000
        /*0060*/ 	.short	0x0008
        /*0062*/ 	.short	0x002c
        /*0064*/ 	.byte	0x00, 0xf0, 0x11, 0x00


	//----- nvinfo : EIATTR_KPARAM_INFO
	.align		4
.L_28:
        /*0068*/ 	.byte	0x04, 0x17
        /*006a*/ 	.short	(.L_30 - .L_29)
.L_29:
        /*006c*/ 	.word	0x00000000
        /*0070*/ 	.short	0x0007
        /*0072*/ 	.short	0x0028
        /*0074*/ 	.byte	0x00, 0xf0, 0x11, 0x00


	//----- nvinfo : EIATTR_KPARAM_INFO
	.align		4
.L_30:
        /*0078*/ 	.byte	0x04, 0x17
        /*007a*/ 	.short	(.L_32 - .L_31)
.L_31:
        /*007c*/ 	.word	0x00000000
        /*0080*/ 	.short	0x0006
        /*0082*/ 	.short	0x0024
        /*0084*/ 	.byte	0x00, 0xf0, 0x11, 0x00


	//----- nvinfo : EIATTR_KPARAM_INFO
	.align		4
.L_32:
        /*0088*/ 	.byte	0x04, 0x17
        /*008a*/ 	.short	(.L_34 - .L_33)
.L_33:
        /*008c*/ 	.word	0x00000000
        /*0090*/ 	.short	0x0005
        /*0092*/ 	.short	0x0020
        /*0094*/ 	.byte	0x00, 0xf0, 0x11, 0x00


	//----- nvinfo : EIATTR_KPARAM_INFO
	.align		4
.L_34:
        /*0098*/ 	.byte	0x04, 0x17
        /*009a*/ 	.short	(.L_36 - .L_35)
.L_35:
        /*009c*/ 	.word	0x00000000
        /*00a0*/ 	.short	0x0004
        /*00a2*/ 	.short	0x001c
        /*00a4*/ 	.byte	0x00, 0xf0, 0x11, 0x00


	//----- nvinfo : EIATTR_KPARAM_INFO
	.align		4
.L_36:
        /*00a8*/ 	.byte	0x04, 0x17
        /*00aa*/ 	.short	(.L_38 - .L_37)
.L_37:
        /*00ac*/ 	.word	0x00000000
        /*00b0*/ 	.short	0x0003
        /*00b2*/ 	.short	0x0018
        /*00b4*/ 	.byte	0x00, 0xf0, 0x11, 0x00


	//----- nvinfo : EIATTR_KPARAM_INFO
	.align		4
.L_38:
        /*00b8*/ 	.byte	0x04, 0x17
        /*00ba*/ 	.short	(.L_40 - .L_39)
.L_39:
        /*00bc*/ 	.word	0x00000000
        /*00c0*/ 	.short	0x0002
        /*00c2*/ 	.short	0x0010
        /*00c4*/ 	.byte	0x00, 0xf4, 0x21, 0x00


	//----- nvinfo : EIATTR_KPARAM_INFO
	.align		4
.L_40:
        /*00c8*/ 	.byte	0x04, 0x17
        /*00ca*/ 	.short	(.L_42 - .L_41)
.L_41:
        /*00cc*/ 	.word	0x00000000
        /*00d0*/ 	.short	0x0001
        /*00d2*/ 	.short	0x0008
        /*00d4*/ 	.byte	0x00, 0xf4, 0x21, 0x00


	//----- nvinfo : EIATTR_KPARAM_INFO
	.align		4
.L_42:
        /*00d8*/ 	.byte	0x04, 0x17
        /*00da*/ 	.short	(.L_44 - .L_43)
.L_43:
        /*00dc*/ 	.word	0x00000000
        /*00e0*/ 	.short	0x0000
        /*00e2*/ 	.short	0x0000
        /*00e4*/ 	.byte	0x00, 0xf4, 0x21, 0x00


	//----- nvinfo : EIATTR_AT_ENTRY_FRAGMENTS
	.align		4
.L_44:
        /*00e8*/ 	.byte	0x04, 0x4f
        /*00ea*/ 	.short	(.L_46 - .L_45)


	//   ....[0]....
.L_45:
        /*00ec*/ 	.word	0x00000004


	//----- nvinfo : EIATTR_RESERVED_SMEM_USED
	.align		4
.L_46:
        /*00f0*/ 	.byte	0x01, 0x41
	.zero		2


	//----- nvinfo : EIATTR_SPARSE_MMA_MASK
	.align		4
        /*00f4*/ 	.byte	0x03, 0x50
        /*00f6*/ 	.short	0x0000


	//----- nvinfo : EIATTR_TCGEN05_1CTA_USED
	.align		4
        /*00f8*/ 	.byte	0x01, 0x51
	.zero		2


	//----- nvinfo : EIATTR_MAXREG_COUNT
	.align		4
        /*00fc*/ 	.byte	0x03, 0x1b
        /*00fe*/ 	.short	0x00ff


	//----- nvinfo : EIATTR_NUM_BARRIERS
	.align		4
        /*0100*/ 	.byte	0x02, 0x4c
        /*0102*/ 	.byte	0x01
	.zero		1


	//----- nvinfo : EIATTR_ANNOTATIONS
	.align		4
        /*0104*/ 	.byte	0x04, 0x55
        /*0106*/ 	.short	(.L_48 - .L_47)


	//   ....[0]....
.L_47:
        /*0108*/ 	.word	0x00000001
        /*010c*/ 	.byte	0xf0, 0x09, 0x00, 0x00, 0x01, 0x00, 0x00, 0x00, 0x20, 0x0a, 0x00, 0x00, 0x01, 0x00, 0x00, 0x00
        /* <DEDUP_REMOVED lines=2596> */
        /*a35c*/ 	.byte	0x00, 0x00, 0x03, 0x00


	//----- nvinfo : EIATTR_INT_WARP_WIDE_INSTR_OFFSETS
	.align		4
.L_48:
        /*a360*/ 	.byte	0x04, 0x31
        /*a362*/ 	.short	(.L_50 - .L_49)


	//   ....[0]....
.L_49:
        /*a364*/ 	.word	0x00007c40


	//   ....[1]....
        /*a368*/ 	.word	0x00007c60


	//   ....[2]....
        /*a36c*/ 	.word	0x00011150


	//   ....[3]....
        /*a370*/ 	.word	0x0006ad90


	//   ....[4]....
        /*a374*/ 	.word	0x0006add0


	//----- nvinfo : EIATTR_COOP_GROUP_MASK_REGIDS
	.align		4
.L_50:
        /*a378*/ 	.byte	0x04, 0x29
        /*a37a*/ 	.short	(.L_52 - .L_51)


	//   ....[0]....
.L_51:
        /*a37c*/ 	.word	0xffffffff


	//   ....[1]....
        /*a380*/ 	.word	0xffffffff


	//   ....[2]....
        /*a384*/ 	.word	0xffffffff


	//   ....[3]....
        /*a388*/ 	.word	0xffffffff


	//----- nvinfo : EIATTR_COOP_GROUP_INSTR_OFFSETS
	.align		4
.L_52:
        /*a38c*/ 	.byte	0x04, 0x28
        /*a38e*/ 	.short	(.L_54 - .L_53)


	//   ....[0]....
.L_53:
        /*a390*/ 	.word	0x00000060


	//   ....[1]....
        /*a394*/ 	.word	0x00000320


	//   ....[2]....
        /*a398*/ 	.word	0x0006ac10


	//   ....[3]....
        /*a39c*/ 	.word	0x0006ae80


	//----- nvinfo : EIATTR_VRC_CTA_INIT_COUNT
	.align		4
.L_54:
        /*a3a0*/ 	.byte	0x02, 0x4a
        /*a3a2*/ 	.byte	0x80
	.zero		1


	//----- nvinfo : EIATTR_MBARRIER_INSTR_OFFSETS
	.align		4
        /*a3a4*/ 	.byte	0x04, 0x39
        /*a3a6*/ 	.short	(.L_56 - .L_55)


	//   ....[0]....
.L_55:
        /*a3a8*/ 	.word	0x00007db0
        /*a3ac*/ 	.word	0x000000ff
        /*a3b0*/ 	.word	0x00000000
        /*a3b4*/ 	.short	0x0100
        /*a3b6*/ 	.byte	0x04
	.zero		1


	//   ....[1]....
        /*a3b8*/ 	.word	0x00011190
        /*a3bc*/ 	.word	0x000000ff
        /*a3c0*/ 	.word	0x00060008
        /*a3c4*/ 	.short	0x0100
        /*a3c6*/ 	.byte	0x4c
	.zero		1


	//   ....[2]....
        /*a3c8*/ 	.word	0x000265d0
        /*a3cc*/ 	.word	0x000000ff
        /*a3d0*/ 	.word	0x00000000
        /*a3d4*/ 	.short	0x010a
        /*a3d6*/ 	.byte	0x04
	.zero		1


	//   ....[3]....
        /*a3d8*/ 	.word	0x00060450
        /*a3dc*/ 	.word	0x000000ff
        /*a3e0*/ 	.word	0x00000000
        /*a3e4*/ 	.short	0x010a
        /*a3e6*/ 	.byte	0x04
	.zero		1


	//   ....[4]....
        /*a3e8*/ 	.word	0x00060590
        /*a3ec*/ 	.word	0x000000ff
        /*a3f0*/ 	.word	0x00060000
        /*a3f4*/ 	.short	0x0108
        /*a3f6*/ 	.byte	0x4c
	.zero		1


	//   ....[5]....
        /*a3f8*/ 	.word	0x00060740
        /*a3fc*/ 	.word	0x000000ff
        /*a400*/ 	.word	0x00060008
        /*a404*/ 	.short	0x0108
        /*a406*/ 	.byte	0x4c
	.zero		1


	//   ....[6]....
        /*a408*/ 	.word	0x0006aea0
        /*a40c*/ 	.word	0x000000ff
        /*a410*/ 	.word	0x00000000
        /*a414*/ 	.short	0x010a
        /*a416*/ 	.byte	0x04
	.zero		1


	//   ....[7]....
        /*a418*/ 	.word	0x0006aed0
        /*a41c*/ 	.word	0x000000ff
        /*a420*/ 	.word	0x00000000
        /*a424*/ 	.short	0x010a
        /*a426*/ 	.byte	0x04
	.zero		1


	//----- nvinfo : EIATTR_NUM_MBARRIERS
	.align		4
.L_56:
        /*a428*/ 	.byte	0x03, 0x38
        /*a42a*/ 	.short	0x0002


	//----- nvinfo : EIATTR_EXIT_INSTR_OFFSETS
	.align		4
        /*a42c*/ 	.byte	0x04, 0x1c
        /*a42e*/ 	.short	(.L_58 - .L_57)


	//   ....[0]....
.L_57:
        /*a430*/ 	.word	0x0006ae90


	//----- nvinfo : EIATTR_REQNTID
	.align		4
.L_58:
        /*a434*/ 	.byte	0x04, 0x10
        /*a436*/ 	.short	(.L_60 - .L_59)
.L_59:
        /*a438*/ 	.word	0x00000080
        /*a43c*/ 	.word	0x00000001
        /*a440*/ 	.word	0x00000001


	//----- nvinfo : EIATTR_CRS_STACK_SIZE
	.align		4
.L_60:
        /*a444*/ 	.byte	0x04, 0x1e
        /*a446*/ 	.short	(.L_62 - .L_61)
.L_61:
        /*a448*/ 	.word	0x00000000


	//----- nvinfo : EIATTR_CBANK_PARAM_SIZE
	.align		4
.L_62:
        /*a44c*/ 	.byte	0x03, 0x19
        /*a44e*/ 	.short	0x0050


	//----- nvinfo : EIATTR_PARAM_CBANK
	.align		4
        /*a450*/ 	.byte	0x04, 0x0a
        /*a452*/ 	.short	(.L_64 - .L_63)
	.align		4
.L_63:
        /*a454*/ 	.word	index@(.nv.constant0.matmul_kernel)
        /*a458*/ 	.short	0x0380
        /*a45a*/ 	.short	0x0050


	//----- nvinfo : EIATTR_SW_WAR
	.align		4
.L_64:
        /*a45c*/ 	.byte	0x04, 0x36
        /*a45e*/ 	.short	(.L_66 - .L_65)
.L_65:
        /*a460*/ 	.word	0x00000008
.L_66:


//--------------------- .nv.compat                --------------------------
	.section	.nv.compat,"",@"SHT_CUDA_COMPAT_INFO"
	.align	4
        /*0000*/ 	.byte	0x02, 0x02, 0x02, 0x00, 0x02, 0x05, 0x05, 0x00, 0x02, 0x03, 0x00, 0x00, 0x02, 0x06, 0x01, 0x00


//--------------------- .nv.callgraph             --------------------------
	.section	.nv.callgraph,"",@"SHT_CUDA_CALLGRAPH"
	.align	4
	.sectionentsize	8
	.align		4
        /*0000*/ 	.word	0x00000000
	.align		4
        /*0004*/ 	.word	0xffffffff
	.align		4
        /*0008*/ 	.word	0x00000000
	.align		4
        /*000c*/ 	.word	0xfffffffe
	.align		4
        /*0010*/ 	.word	0x00000000
	.align		4
        /*0014*/ 	.word	0xfffffffd
	.align		4
        /*0018*/ 	.word	0x00000000
	.align		4
        /*001c*/ 	.word	0xfffffffc


//--------------------- .text.matmul_kernel       --------------------------
	.section	.text.matmul_kernel,"ax",@progbits
	.align	128
        .global         matmul_kernel
        .type           matmul_kernel,@function
        .size           matmul_kernel,(.L_x_20 - matmul_kernel)
        .other          matmul_kernel,@"STO_CUDA_ENTRY STV_DEFAULT"
matmul_kernel:
.text.matmul_kernel:
[----:B------:R-:W0:Y:S01]  /*0000*/  LDC R1, c[0x0][0x37c] ;  /* 0x0000df00ff017b82 */ /* 0x000e220000000800 */
[----:B------:R-:W1:Y:S01]  /*0010*/  S2R R40, SR_TID.X ;  /* 0x0000000000287919 */ /* 0x000e620000002100 */
[----:B0-----:R-:W-:Y:S01]  /*0020*/  VIADD R1, R1, 0xffffbe58 ;  /* 0xffffbe5801017836 */ /* 0x001fe20000000000 */
[----:B-1----:R-:W-:-:S13]  /*0030*/  ISETP.GE.U32.AND P4, PT, R40, 0x20, PT ;  /* 0x000000202800780c */ /* 0x002fda0003f86070 */
[----:B------:R-:W-:Y:S05]  /*0040*/  @P4 BRA `(.L_x_0) ;  /* 0x0000000000b84947 */ /* 0x000fea0003800000 */
[----:B------:R-:W0:Y:S01]  /*0050*/  S2R R7, SR_CgaCtaId ;  /* 0x0000000000077919 */ /* 0x000e220000008800 */
[----:B------:R-:W-:Y:S01]  /*0060*/  NOP ;  /* 0x0000000000007918 */ /* 0x000fe20000000000 */
[----:B------:R-:W-:-:S04]  /*0070*/  MOV R0, 0x40 ;  /* 0x0000004000007802 */ /* 0x000fc80000000f00 */
[----:B0-----:R-:W-:Y:S02]  /*0080*/  LEA R2, R7, R0, 0x18 ;  /* 0x0000000007027211 */ /* 0x001fe400078ec0ff */
[----:B------:R-:W-:-:S04]  /*0090*/  MOV R0, 0x400 ;  /* 0x0000040000007802 */ /* 0x000fc80000000f00 */
[----:B------:R-:W0:Y:S01]  /*00a0*/  LDS.U8 R2, [R2] ;  /* 0x0000000002027984 */ /* 0x000e220000000000 */
[----:B------:R-:W-:Y:S02]  /*00b0*/  LEA R0, R7, R0, 0x18 ;  /* 0x0000000007007211 */ /* 0x000fe400078ec0ff */
[----:B0-----:R-:W-:-:S13]  /*00c0*/  ISETP.NE.AND P0, PT, R2, RZ, PT ;  /* 0x000000ff0200720c */ /* 0x001fda0003f05270 */
[----:B------:R-:W-:Y:S05]  /*00d0*/  @P0 BRA `(.L_x_1) ;  /* 0x00000000007c0947 */ /* 0x000fea0003800000 */
[----:B------:R-:W-:-:S13]  /*00e0*/  ELECT P0, URZ, PT ;  /* 0x0000000000ff782f */ /* 0x000fda0003800000 */
[----:B------:R-:W-:Y:S05]  /*00f0*/  @!P0 BRA `(.L_x_2) ;  /* 0x0000000000848947 */ /* 0x000fea0003800000 */
[----:B------:R-:W-:Y:S01]  /*0100*/  UMOV UR4, 0x8 ;  /* 0x0000000800047882 */ /* 0x000fe20000000000 */
[----:B------:R-:W-:Y:S02]  /*0110*/  IMAD.MOV.U32 R9, RZ, RZ, 0x1 ;  /* 0x00000001ff097424 */ /* 0x000fe400078e00ff */
[----:B------:R-:W-:Y:S02]  /*0120*/  IMAD.MOV.U32 R3, RZ, RZ, 0xff ;  /* 0x000000ffff037424 */ /* 0x000fe400078e00ff */
[----:B------:R-:W-:Y:S04]  /*0130*/  DEPBAR.LE SB0, 0x36 ;  /* 0x00008d800000791a */ /* 0x000fe80000000000 */
[----:B------:R-:W0:Y:S02]  /*0140*/  UTCATOMSWS.FIND_AND_SET.ALIGN UP0, UR4, UR4 ;  /* 0x00000004000475e3 */ /* 0x000e240008000800 */
[----:B0-----:R-:W-:-:S04]  /*0150*/  PLOP3.LUT P0, PT, PT, PT, UP0, 0x80, 0x8 ;  /* 0x000000000008781c */ /* 0x001fc80003f0f008 */
[----:B------:R-:W-:-:S04]  /*0160*/  SEL R2, RZ, 0xffffffff, !P0 ;  /* 0xffffffffff027807 */ /* 0x000fc80004000000 */
[----:B------:R-:W-:Y:S01]  /*0170*/  ISETP.NE.AND P0, PT, R2, RZ, PT ;  /* 0x000000ff0200720c */ /* 0x000fe20003f05270 */
[----:B------:R-:W-:-:S12]  /*0180*/  IMAD.U32 R2, RZ, RZ, UR4 ;  /* 0x00000004ff027e24 */ /* 0x000fd8000f8e00ff */
[----:B------:R-:W-:Y:S05]  /*0190*/  @P0 BRA `(.L_x_3) ;  /* 0x0000000000240947 */ /* 0x000fea0003800000 */
.L_x_4:
[----:B------:R-:W-:Y:S05]  /*01a0*/  NANOSLEEP 0x64 ;  /* 0x000000640000795d */ /* 0x000fea0003800000 */
[----:B------:R-:W-:-:S05]  /*01b0*/  UMOV UR4, 0x8 ;  /* 0x0000000800047882 */ /* 0x000fca0000000000 */
[----:B------:R-:W-:Y:S04]  /*01c0*/  DEPBAR.LE SB0, 0x36 ;  /* 0x00008d800000791a */ /* 0x000fe80000000000 */
[----:B------:R-:W0:Y:S02]  /*01d0*/  UTCATOMSWS.FIND_AND_SET.ALIGN UP0, UR4, UR4 ;  /* 0x00000004000475e3 */ /* 0x000e240008000800 */
[----:B0-----:R-:W-:-:S04]  /*01e0*/  PLOP3.LUT P0, PT, PT, PT, UP0, 0x80, 0x8 ;  /* 0x000000000008781c */ /* 0x001fc80003f0f008 */
[----:B------:R-:W-:-:S04]  /*01f0*/  SEL R2, RZ, 0xffffffff, !P0 ;  /* 0xffffffffff027807 */ /* 0x000fc80004000000 */
[----:B------:R-:W-:Y:S01]  /*0200*/  ISETP.NE.AND P0, PT, R2, RZ, PT ;  /* 0x000000ff0200720c */ /* 0x000fe20003f05270 */
[----:B------:R-:W-:-:S12]  /*0210*/  IMAD.U32 R2, RZ, RZ, UR4 ;  /* 0x00000004ff027e24 */ /* 0x000fd8000f8e00ff */
[----:B------:R-:W-:Y:S05]  /*0220*/  @!P0 BRA `(.L_x_4) ;  /* 0xfffffffc00dc8947 */ /* 0x000fea000383ffff */
.L_x_3:
[C---:B------:R-:W-:Y:S01]  /*0230*/  VIADD R4, R2.reuse, 0x10 ;  /* 0x0000001002047836 */ /* 0x040fe20000000000 */
[----:B------:R-:W-:Y:S02]  /*0240*/  SHF.L.U32 R3, R3, R2, RZ ;  /* 0x0000000203037219 */ /* 0x000fe400000006ff */
[----:B------:R-:W-:Y:S02]  /*0250*/  MOV R5, 0x50 ;  /* 0x0000005000057802 */ /* 0x000fe40000000f00 */
[----:B------:R-:W-:Y:S02]  /*0260*/  SHF.L.U32 R4, R9, R4, RZ ;  /* 0x0000000409047219 */ /* 0x000fe400000006ff */
[----:B------:R-:W-:Y:S01]  /*0270*/  LEA R6, R7, R5, 0x18 ;  /* 0x0000000507067211 */ /* 0x000fe200078ec0ff */
[----:B------:R-:W-:Y:S01]  /*0280*/  IMAD.SHL.U32 R5, R2, 0x20, RZ ;  /* 0x0000002002057824 */ /* 0x000fe200078e00ff */
[----:B------:R-:W-:-:S05]  /*0290*/  LOP3.LUT R3, R4, R3, RZ, 0xfc, !PT ;  /* 0x0000000304037212 */ /* 0x000fca00078efcff */
[----:B------:R0:W-:Y:S04]  /*02a0*/  ATOMS.OR RZ, [R6], R3 ;  /* 0x0000000306ff738c */ /* 0x0001e80003000000 */
[----:B------:R0:W-:Y:S01]  /*02b0*/  STS [R0], R5 ;  /* 0x0000000500007388 */ /* 0x0001e20000000800 */
[----:B------:R-:W-:Y:S05]  /*02c0*/  BRA `(.L_x_2) ;  /* 0x0000000000107947 */ /* 0x000fea0003800000 */
.L_x_1:
[----:B------:R-:W-:Y:S01]  /*02d0*/  IMAD.MOV.U32 R3, RZ, RZ, -0x1 ;  /* 0xffffffffff037424 */ /* 0x000fe200078e00ff */
[----:B------:R-:W-:-:S04]  /*02e0*/  MOV R2, 0x310 ;  /* 0x0000031000027802 */ /* 0x000fc80000000f00 */
[----:B------:R0:W-:Y:S03]  /*02f0*/  STS [R0], R3 ;  /* 0x0000000300007388 */ /* 0x0001e60000000800 */
[----:B0-----:R-:W-:Y:S05]  /*0300*/  CALL.REL.NOINC `($__internal_1_$__cuda_sm10x_tcgen05_guardrail_trap_phase_invalid_during_alloc) ;  /* 0x000006ac00087944 */ /* 0x001fea0003c00000 */
.L_x_2:
[----:B------:R-:W-:Y:S05]  /*0310*/  WARPSYNC.ALL ;  /* 0x0000000000007948 */ /* 0x000fea0003800000 */
[----:B------:R-:W-:Y:S01]  /*0320*/  NOP ;  /* 0x0000000000007918 */ /* 0x000fe20000000000 */
.L_x_0:
[----:B------:R-:W1:Y:S01]  /*0330*/  LDC.64 R92, c[0x0][0x398] ;  /* 0x0000e600ff5c7b82 */ /* 0x000e620000000a00 */
[----:B0-----:R-:W0:Y:S01]  /*0340*/  S2R R5, SR_CTAID.X ;  /* 0x0000000000057919 */ /* 0x001e220000002500 */
[----:B------:R-:W-:Y:S01]  /*0350*/  SHF.R.U32.HI R12, RZ, 0x5, R40 ;  /* 0x00000005ff0c7819 */ /* 0x000fe20000011628 */
[----:B------:R-:W-:Y:S01]  /*0360*/  IMAD.MOV.U32 R36, RZ, RZ, RZ ;  /* 0x000000ffff247224 */ /* 0x000fe200078e00ff */
[----:B------:R-:W-:-:S04]  /*0370*/  LOP3.LUT R14, R40, 0x7f, RZ, 0xc0, !PT ;  /* 0x0000007f280e7812 */ /* 0x000fc800078ec0ff */
[----:B------:R-:W2:Y:S01]  /*0380*/  S2UR UR4, SR_CgaCtaId ;  /* 0x00000000000479c3 */ /* 0x000ea20000008800 */
[----:B-1----:R-:W-:Y:S01]  /*0390*/  VIADD R0, R93, 0x7f ;  /* 0x0000007f5d007836 */ /* 0x002fe20000000000 */
[-C--:B------:R-:W-:Y:S02]  /*03a0*/  IABS R11, R92.reuse ;  /* 0x0000005c000b7213 */ /* 0x080fe40000000000 */
[----:B------:R-:W-:Y:S02]  /*03b0*/  IABS R28, R93 ;  /* 0x0000005d001c7213 */ /* 0x000fe40000000000 */
[----:B------:R-:W-:Y:S02]  /*03c0*/  SHF.R.S32.HI R3, RZ, 0x1f, R0 ;  /* 0x0000001fff037819 */ /* 0x000fe40000011400 */
[----:B------:R-:W-:Y:S02]  /*03d0*/  LOP3.LUT R33, RZ, R92, RZ, 0x33, !PT ;  /* 0x0000005cff217212 */ /* 0x000fe400078e33ff */
[----:B------:R-:W-:-:S02]  /*03e0*/  LEA.HI R3, R3, R0, RZ, 0x7 ;  /* 0x0000000003037211 */ /* 0x000fc400078f38ff */
[----:B0-----:R-:W-:Y:S02]  /*03f0*/  IABS R8, R5 ;  /* 0x0000000500087213 */ /* 0x001fe40000000000 */
[----:B------:R-:W-:-:S05]  /*0400*/  SHF.R.S32.HI R3, RZ, 0x7, R3 ;  /* 0x00000007ff037819 */ /* 0x000fca0000011403 */
[----:B------:R-:W-:-:S05]  /*0410*/  IMAD.SHL.U32 R4, R3, 0x8, RZ ;  /* 0x0000000803047824 */ /* 0x000fca00078e00ff */
[-C--:B------:R-:W-:Y:S02]  /*0420*/  IABS R7, R4.reuse ;  /* 0x0000000400077213 */ /* 0x080fe40000000000 */
[----:B------:R-:W-:Y:S02]  /*0430*/  IABS R10, R4 ;  /* 0x00000004000a7213 */ /* 0x000fe40000000000 */
[----:B------:R-:W0:Y:S08]  /*0440*/  I2F.RP R0, R7 ;  /* 0x0000000700007306 */ /* 0x000e300000209400 */
[----:B0-----:R-:W0:Y:S02]  /*0450*/  MUFU.RCP R0, R0 ;  /* 0x0000000000007308 */ /* 0x001e240000001000 */
[----:B0-----:R-:W-:-:S02]  /*0460*/  VIADD R2, R0, 0xffffffe ;  /* 0x0ffffffe00027836 */ /* 0x001fc40000000000 */
[----:B------:R-:W-:-:S04]  /*0470*/  IMAD.MOV R0, RZ, RZ, -R10 ;  /* 0x000000ffff007224 */ /* 0x000fc800078e0a0a */
[----:B------:R0:W1:Y:S02]  /*0480*/  F2I.FTZ.U32.TRUNC.NTZ R3, R2 ;  /* 0x0000000200037305 */ /* 0x000064000021f000 */
[----:B0-----:R-:W-:Y:S02]  /*0490*/  IMAD.MOV.U32 R2, RZ, RZ, RZ ;  /* 0x000000ffff027224 */ /* 0x001fe400078e00ff */
[----:B-1----:R-:W-:-:S04]  /*04a0*/  IMAD.MOV R6, RZ, RZ, -R3 ;  /* 0x000000ffff067224 */ /* 0x002fc800078e0a03 */
[----:B------:R-:W-:Y:S02]  /*04b0*/  IMAD R9, R6, R7, RZ ;  /* 0x0000000706097224 */ /* 0x000fe400078e02ff */
[----:B------:R-:W-:Y:S02]  /*04c0*/  IMAD.MOV.U32 R6, RZ, RZ, R8 ;  /* 0x000000ffff067224 */ /* 0x000fe400078e0008 */
[----:B------:R-:W-:-:S06]  /*04d0*/  IMAD.HI.U32 R3, R3, R9, R2 ;  /* 0x0000000903037227 */ /* 0x000fcc00078e0002 */
[----:B------:R-:W-:-:S04]  /*04e0*/  IMAD.HI.U32 R3, R3, R6, RZ ;  /* 0x0000000603037227 */ /* 0x000fc800078e00ff */
[----:B------:R-:W-:Y:S01]  /*04f0*/  IMAD R0, R3, R0, R6 ;  /* 0x0000000003007224 */ /* 0x000fe200078e0206 */
[----:B------:R-:W-:Y:S04]  /*0500*/  BAR.SYNC.DEFER_BLOCKING 0x0 ;  /* 0x0000000000007b1d */ /* 0x000fe80000010000 */
[----:B------:R-:W-:-:S13]  /*0510*/  ISETP.GT.U32.AND P1, PT, R7, R0, PT ;  /* 0x000000000700720c */ /* 0x000fda0003f24070 */
[----:B------:R-:W-:Y:S02]  /*0520*/  @!P1 IMAD.IADD R0, R0, 0x1, -R7 ;  /* 0x0000000100009824 */ /* 0x000fe400078e0a07 */
[----:B------:R-:W-:Y:S01]  /*0530*/  @!P1 VIADD R3, R3, 0x1 ;  /* 0x0000000103039836 */ /* 0x000fe20000000000 */
[----:B------:R-:W-:Y:S02]  /*0540*/  ISETP.NE.AND P1, PT, R4, RZ, PT ;  /* 0x000000ff0400720c */ /* 0x000fe40003f25270 */
[----:B------:R-:W-:Y:S02]  /*0550*/  ISETP.GE.U32.AND P0, PT, R0, R7, PT ;  /* 0x000000070000720c */ /* 0x000fe40003f06070 */
[----:B------:R-:W-:-:S04]  /*0560*/  LOP3.LUT R0, R5, R4, RZ, 0x3c, !PT ;  /* 0x0000000405007212 */ /* 0x000fc800078e3cff */
[----:B------:R-:W-:Y:S01]  /*0570*/  ISETP.GE.AND P2, PT, R0, RZ, PT ;  /* 0x000000ff0000720c */ /* 0x000fe20003f46270 */
[----:B------:R-:W-:-:S06]  /*0580*/  VIADD R0, R92, 0xff ;  /* 0x000000ff5c007836 */ /* 0x000fcc0000000000 */
[----:B------:R-:W-:-:S04]  /*0590*/  @P0 VIADD R3, R3, 0x1 ;  /* 0x0000000103030836 */ /* 0x000fc80000000000 */
[----:B------:R-:W-:Y:S01]  /*05a0*/  IMAD.MOV.U32 R2, RZ, RZ, R3 ;  /* 0x000000ffff027224 */ /* 0x000fe200078e0003 */
[----:B------:R-:W-:-:S03]  /*05b0*/  SHF.R.S32.HI R3, RZ, 0x1f, R0 ;  /* 0x0000001fff037819 */ /* 0x000fc60000011400 */
[----:B------:R-:W-:Y:S01]  /*05c0*/  @!P2 IMAD.MOV R2, RZ, RZ, -R2 ;  /* 0x000000ffff02a224 */ /* 0x000fe200078e0a02 */
[----:B------:R-:W-:Y:S02]  /*05d0*/  @!P1 LOP3.LUT R2, RZ, R4, RZ, 0x33, !PT ;  /* 0x00000004ff029212 */ /* 0x000fe400078e33ff */
[----:B------:R-:W-:-:S03]  /*05e0*/  LEA.HI R3, R3, R0, RZ, 0x8 ;  /* 0x0000000003037211 */ /* 0x000fc600078f40ff */
[----:B------:R-:W-:Y:S02]  /*05f0*/  IMAD.SHL.U32 R6, R2, 0x8, RZ ;  /* 0x0000000802067824 */ /* 0x000fe400078e00ff */
[----:B------:R-:W-:-:S03]  /*0600*/  IMAD.MOV R2, RZ, RZ, -R2 ;  /* 0x000000ffff027224 */ /* 0x000fc600078e0a02 */
[----:B------:R-:W-:Y:S01]  /*0610*/  LEA.HI.SX32 R3, R3, -R6, 0x18 ;  /* 0x8000000603037211 */ /* 0x000fe200078fc2ff */
[----:B------:R-:W-:-:S03]  /*0620*/  IMAD R8, R4, R2, R5 ;  /* 0x0000000204087224 */ /* 0x000fc600078e0205 */
[----:B------:R-:W-:-:S04]  /*0630*/  VIMNMX R13, PT, PT, R3, 0x8, PT ;  /* 0x00000008030d7848 */ /* 0x000fc80003fe0100 */
[-C--:B------:R-:W-:Y:S02]  /*0640*/  IABS R7, R13.reuse ;  /* 0x0000000d00077213 */ /* 0x080fe40000000000 */
[----:B------:R-:W-:Y:S02]  /*0650*/  IABS R4, R13 ;  /* 0x0000000d00047213 */ /* 0x000fe40000000000 */
[----:B------:R-:W0:Y:S08]  /*0660*/  I2F.RP R0, R7 ;  /* 0x0000000700007306 */ /* 0x000e300000209400 */
[----:B0-----:R-:W0:Y:S02]  /*0670*/  MUFU.RCP R0, R0 ;  /* 0x0000000000007308 */ /* 0x001e240000001000 */
[----:B0-----:R-:W-:Y:S01]  /*0680*/  VIADD R3, R0, 0xffffffe ;  /* 0x0ffffffe00037836 */ /* 0x001fe20000000000 */
[----:B------:R-:W-:-:S02]  /*0690*/  IADD3 R0, PT, PT, RZ, -R4, RZ ;  /* 0x80000004ff007210 */ /* 0x000fc40007ffe0ff */
[----:B------:R-:W-:-:S03]  /*06a0*/  MOV R4, 0x400 ;  /* 0x0000040000047802 */ /* 0x000fc60000000f00 */
[----:B------:R-:W0:Y:S01]  /*06b0*/  F2I.FTZ.U32.TRUNC.NTZ R3, R3 ;  /* 0x0000000300037305 */ /* 0x000e22000021f000 */
[----:B------:R-:W-:-:S13]  /*06c0*/  R2UR UR76, R4 ;  /* 0x00000000044c72ca */ /* 0x000fda00000e0000 */
[----:B--2---:R-:W-:Y:S01]  /*06d0*/  ULEA UR76, UR4, UR76, 0x18 ;  /* 0x0000004c044c7291 */ /* 0x004fe2000f8ec0ff */
[----:B0-----:R-:W-:-:S04]  /*06e0*/  IMAD.MOV R9, RZ, RZ, -R3 ;  /* 0x000000ffff097224 */ /* 0x001fc800078e0a03 */
[----:B------:R-:W-:Y:S01]  /*06f0*/  IMAD.MOV.U32 R2, RZ, RZ, R9 ;  /* 0x000000ffff027224 */ /* 0x000fe200078e0009 */
[----:B------:R-:W-:-:S03]  /*0700*/  IABS R9, R8 ;  /* 0x0000000800097213 */ /* 0x000fc60000000000 */
[----:B------:R-:W-:Y:S01]  /*0710*/  IMAD R5, R2, R7, RZ ;  /* 0x0000000702057224 */ /* 0x000fe200078e02ff */
[----:B------:R-:W0:Y:S01]  /*0720*/  LDS R10, [UR76] ;  /* 0x0000004cff0a7984 */ /* 0x000e220008000800 */
[----:B------:R-:W-:-:S04]  /*0730*/  IMAD.MOV.U32 R2, RZ, RZ, RZ ;  /* 0x000000ffff027224 */ /* 0x000fc800078e00ff */
[----:B------:R-:W-:Y:S02]  /*0740*/  IMAD.HI.U32 R2, R3, R5, R2 ;  /* 0x0000000503027227 */ /* 0x000fe400078e0002 */
[----:B------:R-:W1:Y:S04]  /*0750*/  I2F.RP R3, R11 ;  /* 0x0000000b00037306 */ /* 0x000e680000209400 */
[----:B------:R-:W-:-:S04]  /*0760*/  IMAD.HI.U32 R2, R2, R9, RZ ;  /* 0x0000000902027227 */ /* 0x000fc800078e00ff */
[----:B------:R-:W-:Y:S01]  /*0770*/  IMAD R0, R2, R0, R9 ;  /* 0x0000000002007224 */ /* 0x000fe200078e0209 */
[----:B------:R-:W2:Y:S01]  /*0780*/  I2F.RP R5, R28 ;  /* 0x0000001c00057306 */ /* 0x000ea20000209400 */
[----:B------:R-:W-:Y:S03]  /*0790*/  BAR.SYNC.DEFER_BLOCKING 0x0 ;  /* 0x0000000000007b1d */ /* 0x000fe60000010000 */
[----:B------:R-:W-:-:S04]  /*07a0*/  ISETP.GT.U32.AND P1, PT, R7, R0, PT ;  /* 0x000000000700720c */ /* 0x000fc80003f24070 */
[----:B-1----:R-:W1:Y:S08]  /*07b0*/  MUFU.RCP R3, R3 ;  /* 0x0000000300037308 */ /* 0x002e700000001000 */
[----:B--2---:R-:W2:Y:S01]  /*07c0*/  MUFU.RCP R5, R5 ;  /* 0x0000000500057308 */ /* 0x004ea20000001000 */
[----:B------:R-:W-:Y:S02]  /*07d0*/  @!P1 IMAD.IADD R0, R0, 0x1, -R7 ;  /* 0x0000000100009824 */ /* 0x000fe400078e0a07 */
[----:B------:R-:W-:Y:S01]  /*07e0*/  @!P1 VIADD R2, R2, 0x1 ;  /* 0x0000000102029836 */ /* 0x000fe20000000000 */
[----:B------:R-:W-:-:S02]  /*07f0*/  ISETP.NE.AND P1, PT, R13, RZ, PT ;  /* 0x000000ff0d00720c */ /* 0x000fc40003f25270 */
[----:B------:R-:W-:Y:S02]  /*0800*/  ISETP.GE.U32.AND P0, PT, R0, R7, PT ;  /* 0x000000070000720c */ /* 0x000fe40003f06070 */
[----:B------:R-:W-:Y:S01]  /*0810*/  LOP3.LUT R0, R8, R13, RZ, 0x3c, !PT ;  /* 0x0000000d08007212 */ /* 0x000fe200078e3cff */
[----:B-1----:R-:W-:Y:S01]  /*0820*/  VIADD R4, R3, 0xffffffe ;  /* 0x0ffffffe03047836 */ /* 0x002fe20000000000 */
[----:B0-----:R-:W-:Y:S02]  /*0830*/  R2UR UR5, R10 ;  /* 0x000000000a0572ca */ /* 0x001fe400000e0000 */
[----:B------:R-:W-:Y:S01]  /*0840*/  ISETP.GE.AND P2, PT, R0, RZ, PT ;  /* 0x000000ff0000720c */ /* 0x000fe20003f46270 */
[----:B------:R-:W0:Y:S01]  /*0850*/  F2I.FTZ.U32.TRUNC.NTZ R3, R4 ;  /* 0x0000000400037305 */ /* 0x000e22000021f000 */
[----:B--2---:R-:W-:-:S05]  /*0860*/  VIADD R5, R5, 0xffffffe ;  /* 0x0ffffffe05057836 */ /* 0x004fca0000000000 */
[----:B------:R-:W-:Y:S02]  /*0870*/  @P0 VIADD R2, R2, 0x1 ;  /* 0x0000000102020836 */ /* 0x000fe40000000000 */
[----:B------:R-:W1:Y:S02]  /*0880*/  F2I.FTZ.U32.TRUNC.NTZ R37, R5 ;  /* 0x0000000500257305 */ /* 0x000e64000021f000 */
[----:B------:R-:W-:-:S04]  /*0890*/  IMAD.MOV.U32 R9, RZ, RZ, R2 ;  /* 0x000000ffff097224 */ /* 0x000fc800078e0002 */
[----:B------:R-:W-:Y:S01]  /*08a0*/  @!P2 IMAD.MOV R9, RZ, RZ, -R9 ;  /* 0x000000ffff09a224 */ /* 0x000fe200078e0a09 */
[----:B------:R-:W-:Y:S01]  /*08b0*/  @!P1 LOP3.LUT R9, RZ, R13, RZ, 0x33, !PT ;  /* 0x0000000dff099212 */ /* 0x000fe200078e33ff */
[----:B0-----:R-:W-:-:S04]  /*08c0*/  IMAD.MOV R2, RZ, RZ, -R3 ;  /* 0x000000ffff027224 */ /* 0x001fc800078e0a03 */
[----:B------:R-:W-:Y:S02]  /*08d0*/  IMAD.MOV R0, RZ, RZ, -R9 ;  /* 0x000000ffff007224 */ /* 0x000fe400078e0a09 */
[----:B------:R-:W-:Y:S02]  /*08e0*/  IMAD R7, R2, R11, RZ ;  /* 0x0000000b02077224 */ /* 0x000fe400078e02ff */
[----:B------:R-:W-:Y:S02]  /*08f0*/  IMAD R0, R13, R0, R8 ;  /* 0x000000000d007224 */ /* 0x000fe400078e0208 */
[----:B------:R-:W-:Y:S02]  /*0900*/  IMAD.MOV.U32 R2, RZ, RZ, RZ ;  /* 0x000000ffff027224 */ /* 0x000fe400078e00ff */
[----:B------:R-:W-:Y:S02]  /*0910*/  IMAD.IADD R0, R6, 0x1, R0 ;  /* 0x0000000106007824 */ /* 0x000fe400078e0200 */
[----:B------:R-:W-:-:S02]  /*0920*/  IMAD.SHL.U32 R6, R12, 0x200000, RZ ;  /* 0x002000000c067824 */ /* 0x000fc400078e00ff */
[----:B------:R-:W-:Y:S01]  /*0930*/  IMAD.SHL.U32 R4, R0, 0x100, RZ ;  /* 0x0000010000047824 */ /* 0x000fe200078e00ff */
[----:B------:R-:W-:Y:S01]  /*0940*/  PRMT R12, R14, 0x6540, R0 ;  /* 0x000065400e0c7816 */ /* 0x000fe20000000000 */
[----:B------:R-:W-:Y:S01]  /*0950*/  IMAD.HI.U32 R2, R3, R7, R2 ;  /* 0x0000000703027227 */ /* 0x000fe200078e0002 */
[----:B------:R-:W-:Y:S02]  /*0960*/  LOP3.LUT R6, R6, 0x600000, RZ, 0xc0, !PT ;  /* 0x0060000006067812 */ /* 0x000fe400078ec0ff */
[----:B------:R-:W-:Y:S01]  /*0970*/  LOP3.LUT R17, R4, 0x80, R14, 0xfe, !PT ;  /* 0x0000008004117812 */ /* 0x000fe200078efe0e */
[----:B-1----:R-:W-:Y:S01]  /*0980*/  IMAD.MOV R5, RZ, RZ, -R37 ;  /* 0x000000ffff057224 */ /* 0x002fe200078e0a25 */
[----:B------:R-:W-:Y:S01]  /*0990*/  IABS R3, R12 ;  /* 0x0000000c00037213 */ /* 0x000fe20000000000 */
[----:B------:R-:W-:Y:S01]  /*09a0*/  IMAD.SHL.U32 R16, R9, 0x80, RZ ;  /* 0x0000008009107824 */ /* 0x000fe200078e00ff */
[----:B------:R-:W-:Y:S01]  /*09b0*/  IABS R4, R17 ;  /* 0x0000001100047213 */ /* 0x000fe20000000000 */
[----:B------:R-:W-:Y:S01]  /*09c0*/  IMAD R5, R5, R28, RZ ;  /* 0x0000001c05057224 */ /* 0x000fe200078e02ff */
[----:B------:R-:W-:Y:S01]  /*09d0*/  R2UR UR4, R6 ;  /* 0x00000000060472ca */ /* 0x000fe200000e0000 */
[----:B------:R-:W-:Y:S01]  /*09e0*/  IMAD.HI.U32 R0, R2, R3, RZ ;  /* 0x0000000302007227 */ /* 0x000fe200078e00ff */
[----:B------:R0:W-:Y:S01]  /*09f0*/  STL [R1+0x16b8], R12 ;  /* 0x0016b80c01007387 */ /* 0x0001e20000100800 */
[----:B------:R-:W-:-:S02]  /*0a00*/  ISETP.GE.AND P6, PT, R12, RZ, PT ;  /* 0x000000ff0c00720c */ /* 0x000fc40003fc6270 */
[----:B------:R-:W-:Y:S01]  /*0a10*/  IMAD.HI.U32 R2, R2, R4, RZ ;  /* 0x0000000402027227 */ /* 0x000fe200078e00ff */
[----:B------:R-:W-:Y:S03]  /*0a20*/  STL [R1+0x304], R17 ;  /* 0x0003041101007387 */ /* 0x000fe60000100800 */
[----:B------:R-:W-:Y:S01]  /*0a30*/  IMAD.MOV R0, RZ, RZ, -R0 ;  /* 0x000000ffff007224 */ /* 0x000fe200078e0a00 */
[----:B------:R-:W-:Y:S01]  /*0a40*/  STL [R1+0x300], R16 ;  /* 0x0003001001007387 */ /* 0x000fe20000100800 */
[----:B------:R-:W-:Y:S02]  /*0a50*/  VIADD R9, R16, 0x7f ;  /* 0x0000007f10097836 */ /* 0x000fe40000000000 */
[----:B------:R-:W-:Y:S02]  /*0a60*/  IMAD.MOV R2, RZ, RZ, -R2 ;  /* 0x000000ffff027224 */ /* 0x000fe400078e0a02 */
[----:B------:R-:W-:Y:S01]  /*0a70*/  IMAD R0, R11, R0, R3 ;  /* 0x000000000b007224 */ /* 0x000fe200078e0203 */
[----:B------:R-:W-:Y:S01]  /*0a80*/  IABS R7, R9 ;  /* 0x0000000900077213 */ /* 0x000fe20000000000 */
[----:B------:R-:W-:Y:S01]  /*0a90*/  IMAD.HI.U32 R36, R37, R5, R36 ;  /* 0x0000000525247227 */ /* 0x000fe200078e0024 */
[----:B------:R-:W-:-:S02]  /*0aa0*/  ISETP.GE.AND P2, PT, R9, RZ, PT ;  /* 0x000000ff0900720c */ /* 0x000fc40003f46270 */
[C---:B------:R-:W-:Y:S01]  /*0ab0*/  ISETP.GT.U32.AND P0, PT, R11.reuse, R0, PT ;  /* 0x000000000b00720c */ /* 0x040fe20003f04070 */
[C---:B------:R-:W-:Y:S02]  /*0ac0*/  IMAD R2, R11.reuse, R2, R4 ;  /* 0x000000020b027224 */ /* 0x040fe400078e0204 */
[----:B------:R-:W-:Y:S02]  /*0ad0*/  VIADD R6, R16, 0x1 ;  /* 0x0000000110067836 */ /* 0x000fe40000000000 */
[----:B------:R-:W-:Y:S01]  /*0ae0*/  IMAD.HI.U32 R3, R36, R7, RZ ;  /* 0x0000000724037227 */ /* 0x000fe200078e00ff */
[----:B------:R-:W-:Y:S02]  /*0af0*/  ISETP.GT.U32.AND P1, PT, R11, R2, PT ;  /* 0x000000020b00720c */ /* 0x000fe40003f24070 */
[----:B------:R-:W-:Y:S01]  /*0b00*/  IABS R13, R6 ;  /* 0x00000006000d7213 */ /* 0x000fe20000000000 */
[----:B------:R-:W-:Y:S02]  /*0b10*/  VIADD R8, R16, 0x2 ;  /* 0x0000000210087836 */ /* 0x000fe40000000000 */
[----:B------:R-:W-:-:S02]  /*0b20*/  IMAD.MOV R3, RZ, RZ, -R3 ;  /* 0x000000ffff037224 */ /* 0x000fc400078e0a03 */
[----:B------:R-:W-:Y:S01]  /*0b30*/  @!P0 IMAD.IADD R0, R0, 0x1, -R11 ;  /* 0x0000000100008824 */ /* 0x000fe200078e0a0b */
[----:B------:R-:W-:Y:S01]  /*0b40*/  IABS R9, R8 ;  /* 0x0000000800097213 */ /* 0x000fe20000000000 */
[----:B------:R-:W-:Y:S02]  /*0b50*/  IMAD R7, R28, R3, R7 ;  /* 0x000000031c077224 */ /* 0x000fe400078e0207 */
[----:B------:R-:W-:Y:S02]  /*0b60*/  IMAD.HI.U32 R3, R36, R13, RZ ;  /* 0x0000000d24037227 */ /* 0x000fe400078e00ff */
[----:B------:R-:W-:Y:S02]  /*0b70*/  @!P1 IADD3 R2, PT, PT, R2, -R11, RZ ;  /* 0x8000000b02029210 */ /* 0x000fe40007ffe0ff */
[----:B------:R-:W-:Y:S01]  /*0b80*/  IMAD.MOV R5, RZ, RZ, -R3 ;  /* 0x000000ffff057224 */ /* 0x000fe200078e0a03 */
[----:B------:R-:W-:Y:S01]  /*0b90*/  ISETP.GT.U32.AND P1, PT, R11, R0, PT ;  /* 0x000000000b00720c */ /* 0x000fe20003f24070 */
[----:B------:R-:W-:Y:S01]  /*0ba0*/  IMAD.HI.U32 R3, R36, R9, RZ ;  /* 0x0000000924037227 */ /* 0x000fe200078e00ff */
[----:B------:R-:W-:-:S02]  /*0bb0*/  ISETP.GT.U32.AND P5, PT, R28, R7, PT ;  /* 0x000000071c00720c */ /* 0x000fc40003fa4070 */
[----:B------:R-:W-:Y:S01]  /*0bc0*/  ISETP.GT.U32.AND P3, PT, R11, R2, PT ;  /* 0x000000020b00720c */ /* 0x000fe20003f64070 */
[----:B------:R-:W-:Y:S02]  /*0bd0*/  IMAD.MOV R3, RZ, RZ, -R3 ;  /* 0x000000ffff037224 */ /* 0x000fe400078e0a03 */
[----:B------:R-:W-:Y:S02]  /*0be0*/  VIADD R10, R16, 0x3 ;  /* 0x00000003100a7836 */ /* 0x000fe40000000000 */
[C---:B0-----:R-:W-:Y:S02]  /*0bf0*/  IMAD R12, R28.reuse, R3, R9 ;  /* 0x000000031c0c7224 */ /* 0x041fe400078e0209 */
[----:B------:R-:W-:Y:S01]  /*0c00*/  IMAD R13, R28, R5, R13 ;  /* 0x000000051c0d7224 */ /* 0x000fe200078e020d */
[----:B------:R-:W-:Y:S01]  /*0c10*/  IABS R15, R10 ;  /* 0x0000000a000f7213 */ /* 0x000fe20000000000 */
[----:B------:R-:W-:Y:S01]  /*0c20*/  @!P1 IMAD.IADD R0, R0, 0x1, -R11 ;  /* 0x0000000100009824 */ /* 0x000fe200078e0a0b */
[----:B------:R-:W-:Y:S01]  /*0c30*/  ISETP.GT.U32.AND P1, PT, R28, R12, PT ;  /* 0x0000000c1c00720c */ /* 0x000fe20003f24070 */
[----:B------:R-:W-:Y:S01]  /*0c40*/  VIADD R14, R16, 0x4 ;  /* 0x00000004100e7836 */ /* 0x000fe20000000000 */
[----:B------:R-:W-:Y:S01]  /*0c50*/  ISETP.GT.U32.AND P0, PT, R28, R13, PT ;  /* 0x0000000d1c00720c */ /* 0x000fe20003f04070 */
[----:B------:R-:W-:-:S03]  /*0c60*/  IMAD.HI.U32 R4, R36, R15, RZ ;  /* 0x0000000f24047227 */ /* 0x000fc600078e00ff */
[----:B------:R-:W-:Y:S01]  /*0c70*/  IABS R5, R14 ;  /* 0x0000000e00057213 */ /* 0x000fe20000000000 */
[----:B------:R-:W-:Y:S02]  /*0c80*/  IMAD.MOV R4, RZ, RZ, -R4 ;  /* 0x000000ffff047224 */ /* 0x000fe400078e0a04 */
[--C-:B------:R-:W-:Y:S02]  /*0c90*/  @!P5 IMAD.IADD R7, R7, 0x1, -R28.reuse ;  /* 0x000000010707d824 */ /* 0x100fe400078e0a1c */
[----:B------:R-:W-:Y:S02]  /*0ca0*/  IMAD R3, R28, R4, R15 ;  /* 0x000000041c037224 */ /* 0x000fe400078e020f */
[----:B------:R-:W-:Y:S01]  /*0cb0*/  @!P1 IMAD.IADD R12, R12, 0x1, -R28 ;  /* 0x000000010c0c9824 */ /* 0x000fe200078e0a1c */
[----:B------:R-:W-:Y:S01]  /*0cc0*/  ISETP.NE.AND P1, PT, R92, RZ, PT ;  /* 0x000000ff5c00720c */ /* 0x000fe20003f25270 */
[----:B------:R-:W-:Y:S01]  /*0cd0*/  @!P6 IMAD.MOV R0, RZ, RZ, -R0 ;  /* 0x000000ffff00e224 */ /* 0x000fe200078e0a00 */
[----:B------:R-:W2:Y:S01]  /*0ce0*/  LDL R92, [R1+0x300] ;  /* 0x00030000015c7983 */ /* 0x000ea20000100800 */
[----:B------:R-:W-:Y:S01]  /*0cf0*/  ISETP.GT.U32.AND P5, PT, R28, R3, PT ;  /* 0x000000031c00720c */ /* 0x000fe20003fa4070 */
[----:B------:R-:W-:Y:S01]  /*0d00*/  IMAD.HI.U32 R4, R36, R5, RZ ;  /* 0x0000000524047227 */ /* 0x000fe200078e00ff */
[----:B------:R-:W-:-:S03]  /*0d10*/  ISETP.GE.AND P6, PT, R17, RZ, PT ;  /* 0x000000ff1100720c */ /* 0x000fc60003fc6270 */
[----:B------:R-:W-:Y:S01]  /*0d20*/  @!P0 IMAD.IADD R13, R13, 0x1, -R28 ;  /* 0x000000010d0d8824 */ /* 0x000fe200078e0a1c */
[----:B------:R-:W-:Y:S01]  /*0d30*/  ISETP.GT.U32.AND P0, PT, R28, R7, PT ;  /* 0x000000071c00720c */ /* 0x000fe20003f04070 */
[----:B------:R-:W-:Y:S02]  /*0d40*/  IMAD.MOV R4, RZ, RZ, -R4 ;  /* 0x000000ffff047224 */ /* 0x000fe400078e0a04 */
[----:B------:R-:W-:Y:S01]  /*0d50*/  @!P3 IMAD.IADD R2, R2, 0x1, -R11 ;  /* 0x000000010202b824 */ /* 0x000fe200078e0a0b */
[----:B------:R-:W-:Y:S01]  /*0d60*/  ISETP.GE.AND P3, PT, R6, RZ, PT ;  /* 0x000000ff0600720c */ /* 0x000fe20003f66270 */
[----:B------:R-:W-:Y:S02]  /*0d70*/  VIADD R6, R16, 0x5 ;  /* 0x0000000510067836 */ /* 0x000fe40000000000 */
[C---:B------:R-:W-:Y:S02]  /*0d80*/  IMAD R5, R28.reuse, R4, R5 ;  /* 0x000000041c057224 */ /* 0x040fe400078e0205 */
[----:B------:R-:W-:Y:S01]  /*0d90*/  @!P5 IMAD.IADD R3, R3, 0x1, -R28 ;  /* 0x000000010303d824 */ /* 0x000fe200078e0a1c */
[----:B------:R-:W-:Y:S01]  /*0da0*/  IABS R9, R6 ;  /* 0x0000000600097213 */ /* 0x000fe20000000000 */
[----:B------:R-:W-:Y:S01]  /*0db0*/  @!P6 IMAD.MOV R2, RZ, RZ, -R2 ;  /* 0x000000ffff02e224 */ /* 0x000fe200078e0a02 */
[----:B------:R-:W-:-:S02]  /*0dc0*/  ISETP.GT.U32.AND P5, PT, R28, R13, PT ;  /* 0x0000000d1c00720c */ /* 0x000fc40003fa4070 */
[----:B------:R-:W-:Y:S01]  /*0dd0*/  ISETP.GT.U32.AND P6, PT, R28, R5, PT ;  /* 0x000000051c00720c */ /* 0x000fe20003fc4070 */
[----:B------:R-:W-:Y:S01]  /*0de0*/  @!P0 IMAD.IADD R7, R7, 0x1, -R28 ;  /* 0x0000000107078824 */ /* 0x000fe200078e0a1c */
[C---:B------:R-:W-:Y:S01]  /*0df0*/  SEL R32, R33.reuse, R0, !P1 ;  /* 0x0000000021207207 */ /* 0x040fe20004800000 */
[----:B------:R-:W-:Y:S01]  /*0e00*/  IMAD.HI.U32 R0, R36, R9, RZ ;  /* 0x0000000924007227 */ /* 0x000fe200078e00ff */
[----:B------:R-:W-:Y:S02]  /*0e10*/  SEL R33, R33, R2, !P1 ;  /* 0x0000000221217207 */ /* 0x000fe40004800000 */
[----:B------:R-:W-:Y:S01]  /*0e20*/  ISETP.GT.U32.AND P1, PT, R28, R3, PT ;  /* 0x000000031c00720c */ /* 0x000fe20003f24070 */
[----:B------:R-:W-:Y:S02]  /*0e30*/  IMAD.MOV.U32 R15, RZ, RZ, R7 ;  /* 0x000000ffff0f7224 */ /* 0x000fe400078e0007 */
[----:B------:R-:W-:Y:S02]  /*0e40*/  IMAD.MOV R7, RZ, RZ, -R0 ;  /* 0x000000ffff077224 */ /* 0x000fe400078e0a00 */
[----:B------:R-:W-:-:S02]  /*0e50*/  @!P5 IMAD.IADD R13, R13, 0x1, -R28 ;  /* 0x000000010d0dd824 */ /* 0x000fc400078e0a1c */
[C---:B------:R-:W-:Y:S02]  /*0e60*/  IMAD R7, R28.reuse, R7, R9 ;  /* 0x000000071c077224 */ /* 0x040fe400078e0209 */
[--C-:B------:R-:W-:Y:S02]  /*0e70*/  @!P6 IMAD.IADD R5, R5, 0x1, -R28.reuse ;  /* 0x000000010505e824 */ /* 0x100fe400078e0a1c */
[----:B------:R-:W-:Y:S01]  /*0e80*/  @!P3 IMAD.MOV R13, RZ, RZ, -R13 ;  /* 0x000000ffff0db224 */ /* 0x000fe200078e0a0d */
[C---:B------:R-:W-:Y:S02]  /*0e90*/  ISETP.GT.U32.AND P3, PT, R28.reuse, R7, PT ;  /* 0x000000071c00720c */ /* 0x040fe40003f64070 */
[C---:B------:R-:W-:Y:S01]  /*0ea0*/  ISETP.GT.U32.AND P6, PT, R28.reuse, R5, PT ;  /* 0x000000051c00720c */ /* 0x040fe20003fc4070 */
[----:B------:R-:W-:Y:S02]  /*0eb0*/  @!P2 IMAD.MOV R15, RZ, RZ, -R15 ;  /* 0x000000ffff0fa224 */ /* 0x000fe400078e0a0f */
[----:B------:R-:W-:Y:S01]  /*0ec0*/  @!P1 IMAD.IADD R3, R3, 0x1, -R28 ;  /* 0x0000000103039824 */ /* 0x000fe200078e0a1c */
[----:B------:R-:W-:-:S02]  /*0ed0*/  ISETP.GT.U32.AND P0, PT, R28, R12, PT ;  /* 0x0000000c1c00720c */ /* 0x000fc40003f04070 */
[----:B------:R0:W-:Y:S01]  /*0ee0*/  STL [R1+0x2d8], R15 ;  /* 0x0002d80f01007387 */ /* 0x0001e20000100800 */
[----:B------:R-:W-:-:S04]  /*0ef0*/  ISETP.GE.AND P5, PT, R10, RZ, PT ;  /* 0x000000ff0a00720c */ /* 0x000fc80003fa6270 */
[--C-:B------:R-:W-:Y:S02]  /*0f00*/  @!P3 IMAD.IADD R7, R7, 0x1, -R28.reuse ;  /* 0x000000010707b824 */ /* 0x100fe400078e0a1c */
[----:B0-----:R-:W-:Y:S02]  /*0f10*/  IMAD.MOV.U32 R15, RZ, RZ, R3 ;  /* 0x000000ffff0f7224 */ /* 0x001fe400078e0003 */
[--C-:B------:R-:W-:Y:S01]  /*0f20*/  @!P6 IMAD.IADD R5, R5, 0x1, -R28.reuse ;  /* 0x000000010505e824 */ /* 0x100fe200078e0a1c */
[----:B------:R-:W-:Y:S01]  /*0f30*/  ISETP.GT.U32.AND P3, PT, R28, R7, PT ;  /* 0x000000071c00720c */ /* 0x000fe20003f64070 */
[----:B------:R-:W-:Y:S01]  /*0f40*/  @!P0 IMAD.IADD R12, R12, 0x1, -R28 ;  /* 0x000000010c0c8824 */ /* 0x000fe200078e0a1c */
[----:B------:R-:W-:Y:S02]  /*0f50*/  ISETP.GE.AND P2, PT, R8, RZ, PT ;  /* 0x000000ff0800720c */ /* 0x000fe40003f46270 */
[----:B------:R-:W-:Y:S01]  /*0f60*/  ISETP.GE.AND P1, PT, R6, RZ, PT ;  /* 0x000000ff0600720c */ /* 0x000fe20003f26270 */
[----:B------:R-:W-:Y:S01]  /*0f70*/  IMAD.MOV.U32 R6, RZ, RZ, R5 ;  /* 0x000000ffff067224 */ /* 0x000fe200078e0005 */
[----:B------:R-:W-:-:S02]  /*0f80*/  @!P5 IADD3 R15, PT, PT, -R15, RZ, RZ ;  /* 0x000000ff0f0fd210 */ /* 0x000fc40007ffe1ff */
[----:B------:R-:W-:-:S03]  /*0f90*/  ISETP.GE.AND P0, PT, R14, RZ, PT ;  /* 0x000000ff0e00720c */ /* 0x000fc60003f06270 */
[----:B------:R0:W-:Y:S02]  /*0fa0*/  STL [R1+0x59c], R15 ;  /* 0x00059c0f01007387 */ /* 0x0001e40000100800 */
[----:B------:R-:W-:Y:S02]  /*0fb0*/  @!P3 IMAD.IADD R7, R7, 0x1, -R28 ;  /* 0x000000010707b824 */ /* 0x000fe400078e0a1c */
[----:B------:R-:W-:-:S06]  /*0fc0*/  @!P2 IMAD.MOV R12, RZ, RZ, -R12 ;  /* 0x000000ffff0ca224 */ /* 0x000fcc00078e0a0c */
[----:B------:R-:W-:-:S05]  /*0fd0*/  @!P0 IMAD.MOV R6, RZ, RZ, -R6 ;  /* 0x000000ffff068224 */ /* 0x000fca00078e0a06 */
[----:B------:R1:W-:Y:S01]  /*0fe0*/  STL [R1+0x598], R6 ;  /* 0x0005980601007387 */ /* 0x0003e20000100800 */
[----:B------:R-:W-:-:S04]  /*0ff0*/  IMAD.MOV.U32 R16, RZ, RZ, R7 ;  /* 0x000000ffff107224 */ /* 0x000fc800078e0007 */
[----:B------:R-:W-:-:S05]  /*1000*/  @!P1 IMAD.MOV R16, RZ, RZ, -R16 ;  /* 0x000000ffff109224 */ /* 0x000fca00078e0a10 */
[----:B------:R-:W-:Y:S01]  /*1010*/  STL [R1+0x580], R16 ;  /* 0x0005801001007387 */ /* 0x000fe20000100800 */
[----:B--2---:R-:W-:-:S05]  /*1020*/  VIADD R4, R92, 0x6 ;  /* 0x000000065c047836 */ /* 0x004fca0000000000 */
[----:B------:R-:W-:-:S05]  /*1030*/  IABS R11, R4 ;  /* 0x00000004000b7213 */ /* 0x000fca0000000000 */
[----:B------:R-:W-:-:S04]  /*1040*/  IMAD.HI.U32 R0, R36, R11, RZ ;  /* 0x0000000b24007227 */ /* 0x000fc800078e00ff */
[----:B------:R-:W-:Y:S02]  /*1050*/  IMAD.MOV R0, RZ, RZ, -R0 ;  /* 0x000000ffff007224 */ /* 0x000fe400078e0a00 */
[----:B------:R-:W-:Y:S02]  /*1060*/  VIADD R2, R92, 0x7 ;  /* 0x000000075c027836 */ /* 0x000fe40000000000 */
[----:B------:R-:W-:-:S03]  /*1070*/  IMAD R3, R28, R0, R11 ;  /* 0x000000001c037224 */ /* 0x000fc600078e020b */
[----:B------:R-:W-:Y:S02]  /*1080*/  IABS R9, R2 ;  /* 0x0000000200097213 */ /* 0x000fe40000000000 */
[----:B------:R-:W-:-:S03]  /*1090*/  ISETP.GT.U32.AND P6, PT, R28, R3, PT ;  /* 0x000000031c00720c */ /* 0x000fc60003fc4070 */
[----:B------:R-:W-:Y:S01]  /*10a0*/  IMAD.HI.U32 R0, R36, R9, RZ ;  /* 0x0000000924007227 */ /* 0x000fe200078e00ff */
[----:B------:R-:W-:-:S03]  /*10b0*/  ISETP.GE.AND P5, PT, R2, RZ, PT ;  /* 0x000000ff0200720c */ /* 0x000fc60003fa6270 */
[----:B------:R-:W-:Y:S02]  /*10c0*/  VIADD R2, R92, 0x8 ;  /* 0x000000085c027836 */ /* 0x000fe40000000000 */
[----:B------:R-:W-:-:S03]  /*10d0*/  IMAD.MOV R5, RZ, RZ, -R0 ;  /* 0x000000ffff057224 */ /* 0x000fc600078e0a00 */
[----:B0-----:R-:W-:Y:S01]  /*10e0*/  IABS R15, R2 ;  /* 0x00000002000f7213 */ /* 0x001fe20000000000 */
[----:B------:R-:W-:Y:S02]  /*10f0*/  @!P6 IMAD.IADD R3, R3, 0x1, -R28 ;  /* 0x000000010303e824 */ /* 0x000fe400078e0a1c */
[----:B------:R-:W-:Y:S01]  /*1100*/  IMAD R5, R28, R5, R9 ;  /* 0x000000051c057224 */ /* 0x000fe200078e0209 */
[----:B------:R-:W-:Y:S01]  /*1110*/  ISETP.GE.AND P2, PT, R4, RZ, PT ;  /* 0x000000ff0400720c */ /* 0x000fe20003f46270 */
[----:B------:R-:W-:Y:S01]  /*1120*/  IMAD.HI.U32 R0, R36, R15, RZ ;  /* 0x0000000f24007227 */ /* 0x000fe200078e00ff */
[C---:B------:R-:W-:Y:S02]  /*1130*/  ISETP.GT.U32.AND P6, PT, R28.reuse, R3, PT ;  /* 0x000000031c00720c */ /* 0x040fe40003fc4070 */
[----:B------:R-:W-:Y:S01]  /*1140*/  ISETP.GT.U32.AND P3, PT, R28, R5, PT ;  /* 0x000000051c00720c */ /* 0x000fe20003f64070 */
[----:B------:R-:W-:Y:S02]  /*1150*/  VIADD R4, R92, 0x9 ;  /* 0x000000095c047836 */ /* 0x000fe40000000000 */
[----:B------:R-:W-:-:S02]  /*1160*/  IMAD.MOV R0, RZ, RZ, -R0 ;  /* 0x000000ffff007224 */ /* 0x000fc400078e0a00 */
[C---:B------:R-:W-:Y:S01]  /*1170*/  VIADD R8, R92.reuse, 0xb ;  /* 0x0000000b5c087836 */ /* 0x040fe20000000000 */
[----:B------:R-:W-:Y:S01]  /*1180*/  IABS R11, R4 ;  /* 0x00000004000b7213 */ /* 0x000fe20000000000 */
[----:B-1----:R-:W-:Y:S02]  /*1190*/  VIADD R6, R92, 0xa ;  /* 0x0000000a5c067836 */ /* 0x002fe40000000000 */
[----:B------:R-:W-:Y:S01]  /*11a0*/  IMAD R15, R28, R0, R15 ;  /* 0x000000001c0f7224 */ /* 0x000fe200078e020f */
[----:B------:R-:W-:Y:S01]  /*11b0*/  ISETP.GE.AND P0, PT, R2, RZ, PT ;  /* 0x000000ff0200720c */ /* 0x000fe20003f06270 */
[----:B------:R-:W-:Y:S01]  /*11c0*/  IMAD.HI.U32 R2, R36, R11, RZ ;  /* 0x0000000b24027227 */ /* 0x000fe200078e00ff */
[----:B------:R-:W-:Y:S02]  /*11d0*/  IABS R0, R8 ;  /* 0x0000000800007213 */ /* 0x000fe40000000000 */
[----:B------:R-:W-:Y:S01]  /*11e0*/  IABS R17, R6 ;  /* 0x0000000600117213 */ /* 0x000fe20000000000 */
[--C-:B------:R-:W-:Y:S01]  /*11f0*/  @!P6 IMAD.IADD R3, R3, 0x1, -R28.reuse ;  /* 0x000000010303e824 */ /* 0x100fe200078e0a1c */
[----:B------:R-:W-:Y:S01]  /*1200*/  ISETP.GT.U32.AND P6, PT, R28, R15, PT ;  /* 0x0000000f1c00720c */ /* 0x000fe20003fc4070 */
[----:B------:R-:W-:-:S02]  /*1210*/  @!P3 IMAD.IADD R5, R5, 0x1, -R28 ;  /* 0x000000010505b824 */ /* 0x000fc400078e0a1c */
[----:B------:R-:W-:Y:S02]  /*1220*/  IMAD.MOV R2, RZ, RZ, -R2 ;  /* 0x000000ffff027224 */ /* 0x000fe400078e0a02 */
[----:B------:R-:W-:Y:S01]  /*1230*/  IMAD.MOV.U32 R7, RZ, RZ, R0 ;  /* 0x000000ffff077224 */ /* 0x000fe200078e0000 */
[----:B------:R-:W-:Y:S01]  /*1240*/  ISETP.GT.U32.AND P1, PT, R28, R5, PT ;  /* 0x000000051c00720c */ /* 0x000fe20003f24070 */
[----:B------:R-:W-:-:S04]  /*1250*/  IMAD.HI.U32 R0, R36, R17, RZ ;  /* 0x0000001124007227 */ /* 0x000fc800078e00ff */
[C---:B------:R-:W-:Y:S02]  /*1260*/  IMAD R14, R28.reuse, R2, R11 ;  /* 0x000000021c0e7224 */ /* 0x040fe400078e020b */
[----:B------:R-:W-:Y:S02]  /*1270*/  IMAD.MOV R2, RZ, RZ, -R0 ;  /* 0x000000ffff027224 */ /* 0x000fe400078e0a00 */
[--C-:B------:R-:W-:Y:S01]  /*1280*/  @!P6 IMAD.IADD R15, R15, 0x1, -R28.reuse ;  /* 0x000000010f0fe824 */ /* 0x100fe200078e0a1c */
[C---:B------:R-:W-:Y:S01]  /*1290*/  ISETP.GT.U32.AND P3, PT, R28.reuse, R14, PT ;  /* 0x0000000e1c00720c */ /* 0x040fe20003f64070 */
[C---:B------:R-:W-:Y:S02]  /*12a0*/  IMAD R17, R28.reuse, R2, R17 ;  /* 0x000000021c117224 */ /* 0x040fe400078e0211 */
[----:B------:R-:W-:Y:S01]  /*12b0*/  @!P1 IMAD.IADD R5, R5, 0x1, -R28 ;  /* 0x0000000105059824 */ /* 0x000fe200078e0a1c */
[----:B------:R-:W-:Y:S01]  /*12c0*/  ISETP.GT.U32.AND P6, PT, R28, R15, PT ;  /* 0x0000000f1c00720c */ /* 0x000fe20003fc4070 */
[----:B------:R-:W-:Y:S01]  /*12d0*/  VIADD R10, R92, 0xc ;  /* 0x0000000c5c0a7836 */ /* 0x000fe20000000000 */
[----:B------:R-:W-:Y:S01]  /*12e0*/  ISETP.GT.U32.AND P1, PT, R28, R17, PT ;  /* 0x000000111c00720c */ /* 0x000fe20003f24070 */
[----:B------:R-:W-:-:S04]  /*12f0*/  IMAD.HI.U32 R0, R36, R7, RZ ;  /* 0x0000000724007227 */ /* 0x000fc800078e00ff */
[----:B------:R-:W-:Y:S01]  /*1300*/  @!P2 IMAD.MOV R3, RZ, RZ, -R3 ;  /* 0x000000ffff03a224 */ /* 0x000fe200078e0a03 */
[----:B------:R-:W-:Y:S01]  /*1310*/  IABS R9, R10 ;  /* 0x0000000a00097213 */ /* 0x000fe20000000000 */
[----:B------:R-:W-:Y:S02]  /*1320*/  IMAD.MOV R0, RZ, RZ, -R0 ;  /* 0x000000ffff007224 */ /* 0x000fe400078e0a00 */
[----:B------:R-:W-:Y:S01]  /*1330*/  @!P3 IMAD.IADD R14, R14, 0x1, -R28 ;  /* 0x000000010e0eb824 */ /* 0x000fe200078e0a1c */
[----:B------:R0:W-:Y:S01]  /*1340*/  STL [R1+0x578], R3 ;  /* 0x0005780301007387 */ /* 0x0001e20000100800 */
[----:B------:R-:W-:Y:S01]  /*1350*/  IMAD.HI.U32 R2, R36, R9, RZ ;  /* 0x0000000924027227 */ /* 0x000fe200078e00ff */
[----:B------:R-:W-:Y:S02]  /*1360*/  ISETP.GE.AND P2, PT, R4, RZ, PT ;  /* 0x000000ff0400720c */ /* 0x000fe40003f46270 */
[----:B------:R-:W-:Y:S01]  /*1370*/  ISETP.GT.U32.AND P3, PT, R28, R14, PT ;  /* 0x0000000e1c00720c */ /* 0x000fe20003f64070 */
[----:B------:R-:W-:-:S02]  /*1380*/  VIADD R4, R92, 0xd ;  /* 0x0000000d5c047836 */ /* 0x000fc40000000000 */
[C---:B0-----:R-:W-:Y:S02]  /*1390*/  IMAD R3, R28.reuse, R0, R7 ;  /* 0x000000001c037224 */ /* 0x041fe400078e0207 */
[--C-:B------:R-:W-:Y:S02]  /*13a0*/  @!P6 IMAD.IADD R15, R15, 0x1, -R28.reuse ;  /* 0x000000010f0fe824 */ /* 0x100fe400078e0a1c */
[----:B------:R-:W-:Y:S01]  /*13b0*/  @!P1 IMAD.IADD R17, R17, 0x1, -R28 ;  /* 0x0000000111119824 */ /* 0x000fe200078e0a1c */
[----:B------:R-:W-:Y:S01]  /*13c0*/  ISETP.GT.U32.AND P6, PT, R28, R3, PT ;  /* 0x000000031c00720c */ /* 0x000fe20003fc4070 */
[----:B------:R-:W-:Y:S01]  /*13d0*/  IMAD.MOV.U32 R11, RZ, RZ, R5 ;  /* 0x000000ffff0b7224 */ /* 0x000fe200078e0005 */
[----:B------:R-:W-:Y:S02]  /*13e0*/  IADD3 R2, PT, PT, -R2, RZ, RZ ;  /* 0x000000ff02027210 */ /* 0x000fe40007ffe1ff */
[----:B------:R-:W-:Y:S02]  /*13f0*/  IABS R7, R4 ;  /* 0x0000000400077213 */ /* 0x000fe40000000000 */
[----:B------:R-:W-:Y:S01]  /*1400*/  ISETP.GT.U32.AND P1, PT, R28, R17, PT ;  /* 0x000000111c00720c */ /* 0x000fe20003f24070 */
[----:B------:R-:W-:Y:S01]  /*1410*/  @!P5 IMAD.MOV R11, RZ, RZ, -R11 ;  /* 0x000000ffff0bd224 */ /* 0x000fe200078e0a0b */
[----:B------:R-:W-:Y:S01]  /*1420*/  ISETP.GE.AND P5, PT, R6, RZ, PT ;  /* 0x000000ff0600720c */ /* 0x000fe20003fa6270 */
[----:B------:R-:W-:-:S02]  /*1430*/  IMAD R5, R28, R2, R9 ;  /* 0x000000021c057224 */ /* 0x000fc400078e0209 */
[----:B------:R-:W-:-:S04]  /*1440*/  IMAD.HI.U32 R0, R36, R7, RZ ;  /* 0x0000000724007227 */ /* 0x000fc800078e00ff */
[--C-:B------:R-:W-:Y:S01]  /*1450*/  @!P3 IMAD.IADD R14, R14, 0x1, -R28.reuse ;  /* 0x000000010e0eb824 */ /* 0x100fe200078e0a1c */
[C---:B------:R-:W-:Y:S01]  /*1460*/  ISETP.GT.U32.AND P3, PT, R28.reuse, R5, PT ;  /* 0x000000051c00720c */ /* 0x040fe20003f64070 */
[----:B------:R-:W-:Y:S02]  /*1470*/  @!P6 IMAD.IADD R3, R3, 0x1, -R28 ;  /* 0x000000010303e824 */ /* 0x000fe400078e0a1c */
[----:B------:R-:W-:Y:S02]  /*1480*/  IMAD.MOV R2, RZ, RZ, -R0 ;  /* 0x000000ffff027224 */ /* 0x000fe400078e0a00 */
[----:B------:R-:W-:Y:S01]  /*1490*/  @!P1 IMAD.IADD R17, R17, 0x1, -R28 ;  /* 0x0000000111119824 */ /* 0x000fe200078e0a1c */
[C---:B------:R-:W-:Y:S01]  /*14a0*/  ISETP.GT.U32.AND P6, PT, R28.reuse, R3, PT ;  /* 0x000000031c00720c */ /* 0x040fe20003fc4070 */
[----:B------:R-:W-:Y:S02]  /*14b0*/  IMAD R7, R28, R2, R7 ;  /* 0x000000021c077224 */ /* 0x000fe400078e0207 */
[----:B------:R-:W-:-:S02]  /*14c0*/  VIADD R6, R92, 0xe ;  /* 0x0000000e5c067836 */ /* 0x000fc40000000000 */
[----:B------:R-:W-:Y:S01]  /*14d0*/  @!P5 IMAD.MOV R17, RZ, RZ, -R17 ;  /* 0x000000ffff11d224 */ /* 0x000fe200078e0a11 */
[----:B------:R-:W-:Y:S01]  /*14e0*/  ISETP.GT.U32.AND P5, PT, R28, R7, PT ;  /* 0x000000071c00720c */ /* 0x000fe20003fa4070 */
[----:B------:R-:W-:Y:S01]  /*14f0*/  @!P0 IMAD.MOV R15, RZ, RZ, -R15 ;  /* 0x000000ffff0f8224 */ /* 0x000fe200078e0a0f */
[----:B------:R-:W-:Y:S01]  /*1500*/  ISETP.GE.AND P0, PT, R8, RZ, PT ;  /* 0x000000ff0800720c */ /* 0x000fe20003f06270 */
[----:B------:R-:W-:Y:S01]  /*1510*/  @!P3 IMAD.IADD R5, R5, 0x1, -R28 ;  /* 0x000000010505b824 */ /* 0x000fe200078e0a1c */
[----:B------:R-:W-:-:S03]  /*1520*/  IABS R9, R6 ;  /* 0x0000000600097213 */ /* 0x000fc60000000000 */
[----:B------:R-:W-:Y:S01]  /*1530*/  @!P6 IMAD.IADD R3, R3, 0x1, -R28 ;  /* 0x000000010303e824 */ /* 0x000fe200078e0a1c */
[----:B------:R-:W-:Y:S01]  /*1540*/  ISETP.GT.U32.AND P3, PT, R28, R5, PT ;  /* 0x000000051c00720c */ /* 0x000fe20003f64070 */
[----:B------:R-:W-:-:S04]  /*1550*/  IMAD.HI.U32 R0, R36, R9, RZ ;  /* 0x0000000924007227 */ /* 0x000fc800078e00ff */
[----:B------:R-:W-:Y:S02]  /*1560*/  IMAD.MOV R0, RZ, RZ, -R0 ;  /* 0x000000ffff007224 */ /* 0x000fe400078e0a00 */
[----:B------:R-:W-:Y:S02]  /*1570*/  IMAD.MOV.U32 R16, RZ, RZ, R3 ;  /* 0x000000ffff107224 */ /* 0x000fe400078e0003 */
[----:B------:R-:W-:Y:S02]  /*1580*/  @!P5 IMAD.IADD R7, R7, 0x1, -R28 ;  /* 0x000000010707d824 */ /* 0x000fe400078e0a1c */
[----:B------:R-:W-:Y:S01]  /*1590*/  @!P2 IMAD.MOV R14, RZ, RZ, -R14 ;  /* 0x000000ffff0ea224 */ /* 0x000fe200078e0a0e */
[----:B------:R-:W-:Y:S01]  /*15a0*/  ISETP.GE.AND P2, PT, R10, RZ, PT ;  /* 0x000000ff0a00720c */ /* 0x000fe20003f46270 */
[----:B------:R-:W-:Y:S01]  /*15b0*/  VIADD R2, R92, 0xf ;  /* 0x0000000f5c027836 */ /* 0x000fe20000000000 */
[----:B------:R-:W-:Y:S01]  /*15c0*/  ISETP.GE.AND P6, PT, R6, RZ, PT ;  /* 0x000000ff0600720c */ /* 0x000fe20003fc6270 */
[----:B------:R-:W-:-:S02]  /*15d0*/  IMAD R9, R28, R0, R9 ;  /* 0x000000001c097224 */ /* 0x000fc400078e0209 */
[----:B------:R-:W-:Y:S01]  /*15e0*/  @!P0 IMAD.MOV R16, RZ, RZ, -R16 ;  /* 0x000000ffff108224 */ /* 0x000fe200078e0a10 */
[----:B------:R-:W-:Y:S01]  /*15f0*/  ISETP.GT.U32.AND P0, PT, R28, R7, PT ;  /* 0x000000071c00720c */ /* 0x000fe20003f04070 */
[----:B------:R-:W-:Y:S01]  /*1600*/  VIADD R6, R92, 0x11 ;  /* 0x000000115c067836 */ /* 0x000fe20000000000 */
[----:B------:R0:W-:Y:S01]  /*1610*/  STL [R1+0x574], R11 ;  /* 0x0005740b01007387 */ /* 0x0001e20000100800 */
[----:B------:R-:W-:Y:S01]  /*1620*/  @!P3 IMAD.IADD R5, R5, 0x1, -R28 ;  /* 0x000000010505b824 */ /* 0x000fe200078e0a1c */
[----:B------:R-:W-:Y:S02]  /*1630*/  ISETP.GT.U32.AND P3, PT, R28, R9, PT ;  /* 0x000000091c00720c */ /* 0x000fe40003f64070 */
[----:B------:R-:W-:Y:S02]  /*1640*/  IABS R21, R6 ;  /* 0x0000000600157213 */ /* 0x000fe40000000000 */
[----:B------:R-:W-:Y:S02]  /*1650*/  ISETP.GE.AND P1, PT, R4, RZ, PT ;  /* 0x000000ff0400720c */ /* 0x000fe40003f26270 */
[----:B0-----:R-:W-:Y:S01]  /*1660*/  IABS R11, R2 ;  /* 0x00000002000b7213 */ /* 0x001fe20000000000 */
[----:B------:R-:W-:-:S02]  /*1670*/  VIADD R4, R92, 0x10 ;  /* 0x000000105c047836 */ /* 0x000fc40000000000 */
[----:B------:R-:W-:-:S04]  /*1680*/  IMAD.HI.U32 R3, R36, R21, RZ ;  /* 0x0000001524037227 */ /* 0x000fc800078e00ff */
[----:B------:R-:W-:-:S04]  /*1690*/  IMAD.HI.U32 R0, R36, R11, RZ ;  /* 0x0000000b24007227 */ /* 0x000fc800078e00ff */
[----:B------:R-:W-:Y:S02]  /*16a0*/  @!P2 IMAD.MOV R5, RZ, RZ, -R5 ;  /* 0x000000ffff05a224 */ /* 0x000fe400078e0a05 */
[----:B------:R-:W-:Y:S02]  /*16b0*/  IMAD.MOV R0, RZ, RZ, -R0 ;  /* 0x000000ffff007224 */ /* 0x000fe400078e0a00 */
[--C-:B------:R-:W-:Y:S01]  /*16c0*/  @!P0 IMAD.IADD R7, R7, 0x1, -R28.reuse ;  /* 0x0000000107078824 */ /* 0x100fe200078e0a1c */
[----:B------:R-:W-:Y:S01]  /*16d0*/  IABS R19, R4 ;  /* 0x0000000400137213 */ /* 0x000fe20000000000 */
[----:B------:R-:W-:Y:S01]  /*16e0*/  STL [R1+0x570], R16 ;  /* 0x0005701001007387 */ /* 0x000fe20000100800 */
[----:B------:R-:W-:Y:S01]  /*16f0*/  ISETP.GE.AND P2, PT, R4, RZ, PT ;  /* 0x000000ff0400720c */ /* 0x000fe20003f46270 */
[----:B------:R-:W-:Y:S01]  /*1700*/  @!P3 IMAD.IADD R9, R9, 0x1, -R28 ;  /* 0x000000010909b824 */ /* 0x000fe200078e0a1c */
[----:B------:R-:W-:Y:S01]  /*1710*/  IADD3 R4, PT, PT, -R3, RZ, RZ ;  /* 0x000000ff03047210 */ /* 0x000fe20007ffe1ff */
[----:B------:R0:W-:Y:S01]  /*1720*/  STL [R1+0x56c], R5 ;  /* 0x00056c0501007387 */ /* 0x0001e20000100800 */
[----:B------:R-:W-:-:S02]  /*1730*/  IMAD R3, R28, R0, R11 ;  /* 0x000000001c037224 */ /* 0x000fc400078e020b */
[----:B------:R-:W-:Y:S01]  /*1740*/  ISETP.GT.U32.AND P3, PT, R28, R9, PT ;  /* 0x000000091c00720c */ /* 0x000fe20003f64070 */
[----:B0-----:R-:W-:-:S04]  /*1750*/  IMAD.MOV.U32 R5, RZ, RZ, R7 ;  /* 0x000000ffff057224 */ /* 0x001fc800078e0007 */
[----:B------:R-:W-:Y:S01]  /*1760*/  @!P1 IMAD.MOV R5, RZ, RZ, -R5 ;  /* 0x000000ffff059224 */ /* 0x000fe200078e0a05 */
[----:B------:R-:W-:Y:S02]  /*1770*/  ISETP.GT.U32.AND P1, PT, R28, R3, PT ;  /* 0x000000031c00720c */ /* 0x000fe40003f24070 */
[----:B------:R-:W-:Y:S01]  /*1780*/  ISETP.GE.AND P5, PT, R2, RZ, PT ;  /* 0x000000ff0200720c */ /* 0x000fe20003fa6270 */
[----:B------:R-:W-:-:S04]  /*1790*/  IMAD.HI.U32 R2, R36, R19, RZ ;  /* 0x0000001324027227 */ /* 0x000fc800078e00ff */
[----:B------:R-:W-:Y:S02]  /*17a0*/  IMAD.MOV R2, RZ, RZ, -R2 ;  /* 0x000000ffff027224 */ /* 0x000fe400078e0a02 */
[--C-:B------:R-:W-:Y:S02]  /*17b0*/  @!P3 IMAD.IADD R9, R9, 0x1, -R28.reuse ;  /* 0x000000010909b824 */ /* 0x100fe400078e0a1c */
[C---:B------:R-:W-:Y:S02]  /*17c0*/  IMAD R16, R28.reuse, R2, R19 ;  /* 0x000000021c107224 */ /* 0x040fe400078e0213 */
[----:B------:R-:W-:Y:S02]  /*17d0*/  @!P1 IMAD.IADD R3, R3, 0x1, -R28 ;  /* 0x0000000103039824 */ /* 0x000fe400078e0a1c */
[C---:B------:R-:W-:Y:S02]  /*17e0*/  IMAD R19, R28.reuse, R4, R21 ;  /* 0x000000041c137224 */ /* 0x040fe400078e0215 */
[----:B------:R-:W-:Y:S01]  /*17f0*/  IMAD.MOV.U32 R4, RZ, RZ, R9 ;  /* 0x000000ffff047224 */ /* 0x000fe200078e0009 */
[----:B------:R-:W-:-:S03]  /*1800*/  ISETP.GT.U32.AND P1, PT, R28, R3, PT ;  /* 0x000000031c00720c */ /* 0x000fc60003f24070 */
[----:B------:R-:W-:Y:S01]  /*1810*/  @!P6 IMAD.MOV R4, RZ, RZ, -R4 ;  /* 0x000000ffff04e224 */ /* 0x000fe200078e0a04 */
[----:B------:R-:W-:Y:S01]  /*1820*/  ISETP.GT.U32.AND P6, PT, R28, R16, PT ;  /* 0x000000101c00720c */ /* 0x000fe20003fc4070 */
[C---:B------:R-:W-:Y:S01]  /*1830*/  VIADD R0, R92.reuse, 0x12 ;  /* 0x000000125c007836 */ /* 0x040fe20000000000 */
[----:B------:R0:W-:Y:S01]  /*1840*/  STL [R1+0x568], R5 ;  /* 0x0005680501007387 */ /* 0x0001e20000100800 */
[----:B------:R-:W-:-:S06]  /*1850*/  VIADD R20, R92, 0x15 ;  /* 0x000000155c147836 */ /* 0x000fcc0000000000 */
[--C-:B------:R-:W-:Y:S01]  /*1860*/  @!P1 IMAD.IADD R3, R3, 0x1, -R28.reuse ;  /* 0x0000000103039824 */ /* 0x100fe200078e0a1c */
[----:B------:R-:W-:Y:S02]  /*1870*/  ISETP.GT.U32.AND P1, PT, R28, R19, PT ;  /* 0x000000131c00720c */ /* 0x000fe40003f24070 */
[----:B0-----:R-:W-:Y:S01]  /*1880*/  IABS R5, R0 ;  /* 0x0000000000057213 */ /* 0x001fe20000000000 */
[----:B------:R-:W-:Y:S01]  /*1890*/  @!P6 IMAD.IADD R16, R16, 0x1, -R28 ;  /* 0x000000011010e824 */ /* 0x000fe200078e0a1c */
[----:B------:R-:W-:Y:S01]  /*18a0*/  ISETP.GE.AND P3, PT, R0, RZ, PT ;  /* 0x000000ff0000720c */ /* 0x000fe20003f66270 */
[----:B------:R-:W-:Y:S01]  /*18b0*/  VIADD R8, R92, 0x13 ;  /* 0x000000135c087836 */ /* 0x000fe20000000000 */
[----:B------:R-:W-:Y:S01]  /*18c0*/  IABS R2, R20 ;  /* 0x0000001400027213 */ /* 0x000fe20000000000 */
[----:B------:R-:W-:Y:S01]  /*18d0*/  IMAD.HI.U32 R0, R36, R5, RZ ;  /* 0x0000000524007227 */ /* 0x000fe200078e00ff */
[----:B------:R-:W-:-:S03]  /*18e0*/  ISETP.GT.U32.AND P6, PT, R28, R16, PT ;  /* 0x000000101c00720c */ /* 0x000fc60003fc4070 */
[C---:B------:R-:W-:Y:S01]  /*18f0*/  VIADD R10, R92.reuse, 0x14 ;  /* 0x000000145c0a7836 */ /* 0x040fe20000000000 */
[----:B------:R-:W-:Y:S01]  /*1900*/  IABS R7, R8 ;  /* 0x0000000800077213 */ /* 0x000fe20000000000 */
[----:B------:R-:W-:Y:S02]  /*1910*/  VIADD R24, R92, 0x16 ;  /* 0x000000165c187836 */ /* 0x000fe40000000000 */
[----:B------:R-:W-:Y:S02]  /*1920*/  IMAD.MOV R18, RZ, RZ, -R0 ;  /* 0x000000ffff127224 */ /* 0x000fe400078e0a00 */
[----:B------:R-:W-:Y:S02]  /*1930*/  @!P1 IMAD.IADD R19, R19, 0x1, -R28 ;  /* 0x0000000113139824 */ /* 0x000fe400078e0a1c */
[----:B------:R-:W-:Y:S01]  /*1940*/  IMAD.MOV.U32 R9, RZ, RZ, R2 ;  /* 0x000000ffff097224 */ /* 0x000fe200078e0002 */
[----:B------:R-:W-:Y:S01]  /*1950*/  IABS R11, R10 ;  /* 0x0000000a000b7213 */ /* 0x000fe20000000000 */
[C---:B------:R-:W-:Y:S01]  /*1960*/  IMAD R18, R28.reuse, R18, R5 ;  /* 0x000000121c127224 */ /* 0x040fe200078e0205 */
[----:B------:R-:W-:Y:S01]  /*1970*/  IABS R21, R24 ;  /* 0x0000001800157213 */ /* 0x000fe20000000000 */
[----:B------:R0:W-:Y:S01]  /*1980*/  STL [R1+0x564], R4 ;  /* 0x0005640401007387 */ /* 0x0001e20000100800 */
[----:B------:R-:W-:Y:S01]  /*1990*/  ISETP.GT.U32.AND P1, PT, R28, R19, PT ;  /* 0x000000131c00720c */ /* 0x000fe20003f24070 */
[----:B------:R-:W-:Y:S01]  /*19a0*/  IMAD.HI.U32 R0, R36, R7, RZ ;  /* 0x0000000724007227 */ /* 0x000fe200078e00ff */
[----:B------:R-:W-:-:S03]  /*19b0*/  ISETP.GE.AND P0, PT, R6, RZ, PT ;  /* 0x000000ff0600720c */ /* 0x000fc60003f06270 */
[----:B------:R-:W-:Y:S01]  /*19c0*/  @!P6 IMAD.IADD R16, R16, 0x1, -R28 ;  /* 0x000000011010e824 */ /* 0x000fe200078e0a1c */
[----:B------:R-:W-:Y:S01]  /*19d0*/  ISETP.GT.U32.AND P6, PT, R28, R18, PT ;  /* 0x000000121c00720c */ /* 0x000fe20003fc4070 */
[----:B0-----:R-:W-:-:S04]  /*19e0*/  IMAD.HI.U32 R4, R36, R9, RZ ;  /* 0x0000000924047227 */ /* 0x001fc800078e00ff */
[----:B------:R-:W-:-:S04]  /*19f0*/  IMAD.HI.U32 R2, R36, R11, RZ ;  /* 0x0000000b24027227 */ /* 0x000fc800078e00ff */
[----:B------:R-:W-:-:S04]  /*1a00*/  IMAD.HI.U32 R6, R36, R21, RZ ;  /* 0x0000001524067227 */ /* 0x000fc800078e00ff */
[----:B------:R-:W-:Y:S02]  /*1a10*/  IMAD.MOV R0, RZ, RZ, -R0 ;  /* 0x000000ffff007224 */ /* 0x000fe400078e0a00 */
[----:B------:R-:W-:Y:S02]  /*1a20*/  IMAD.MOV R4, RZ, RZ, -R4 ;  /* 0x000000ffff047224 */ /* 0x000fe400078e0a04 */
[----:B------:R-:W-:Y:S02]  /*1a30*/  IMAD.MOV R2, RZ, RZ, -R2 ;  /* 0x000000ffff027224 */ /* 0x000fe400078e0a02 */
[----:B------:R-:W-:Y:S02]  /*1a40*/  IMAD.MOV.U32 R22, RZ, RZ, R3 ;  /* 0x000000ffff167224 */ /* 0x000fe400078e0003 */
[----:B------:R-:W-:Y:S02]  /*1a50*/  IMAD R5, R28, R0, R7 ;  /* 0x000000001c057224 */ /* 0x000fe400078e0207 */
[----:B------:R-:W-:-:S02]  /*1a60*/  IMAD.MOV R6, RZ, RZ, -R6 ;  /* 0x000000ffff067224 */ /* 0x000fc400078e0a06 */
[----:B------:R-:W-:Y:S01]  /*1a70*/  IMAD R9, R28, R4, R9 ;  /* 0x000000041c097224 */ /* 0x000fe200078e0209 */
[----:B------:R-:W-:Y:S01]  /*1a80*/  @!P5 IADD3 R22, PT, PT, -R22, RZ, RZ ;  /* 0x000000ff1616d210 */ /* 0x000fe20007ffe1ff */
[C---:B------:R-:W-:Y:S01]  /*1a90*/  IMAD R7, R28.reuse, R2, R11 ;  /* 0x000000021c077224 */ /* 0x040fe200078e020b */
[C---:B------:R-:W-:Y:S01]  /*1aa0*/  ISETP.GT.U32.AND P5, PT, R28.reuse, R5, PT ;  /* 0x000000051c00720c */ /* 0x040fe20003fa4070 */
[C---:B------:R-:W-:Y:S02]  /*1ab0*/  IMAD R11, R28.reuse, R6, R21 ;  /* 0x000000061c0b7224 */ /* 0x040fe400078e0215 */
[--C-:B------:R-:W-:Y:S01]  /*1ac0*/  @!P1 IMAD.IADD R19, R19, 0x1, -R28.reuse ;  /* 0x0000000113139824 */ /* 0x100fe200078e0a1c */
[----:B------:R-:W-:Y:S01]  /*1ad0*/  ISETP.GT.U32.AND P1, PT, R28, R9, PT ;  /* 0x000000091c00720c */ /* 0x000fe20003f24070 */
[----:B------:R-:W-:Y:S01]  /*1ae0*/  @!P6 IMAD.IADD R18, R18, 0x1, -R28 ;  /* 0x000000011212e824 */ /* 0x000fe200078e0a1c */
[----:B------:R-:W-:Y:S01]  /*1af0*/  ISETP.GT.U32.AND P6, PT, R28, R11, PT ;  /* 0x0000000b1c00720c */ /* 0x000fe20003fc4070 */
[----:B------:R-:W-:-:S02]  /*1b00*/  VIADD R4, R92, 0x17 ;  /* 0x000000175c047836 */ /* 0x000fc40000000000 */
[----:B------:R-:W-:-:S03]  /*1b10*/  VIADD R6, R92, 0x19 ;  /* 0x000000195c067836 */ /* 0x000fc60000000000 */
[----:B------:R-:W-:Y:S01]  /*1b20*/  IABS R21, R4 ;  /* 0x0000000400157213 */ /* 0x000fe20000000000 */
[----:B------:R-:W-:Y:S01]  /*1b30*/  @!P2 IMAD.MOV R16, RZ, RZ, -R16 ;  /* 0x000000ffff10a224 */ /* 0x000fe200078e0a10 */
[----:B------:R-:W-:Y:S01]  /*1b40*/  IABS R25, R6 ;  /* 0x0000000600197213 */ /* 0x000fe20000000000 */
[--C-:B------:R-:W-:Y:S01]  /*1b50*/  @!P5 IMAD.IADD R5, R5, 0x1, -R28.reuse ;  /* 0x000000010505d824 */ /* 0x100fe200078e0a1c */
[C---:B------:R-:W-:Y:S01]  /*1b60*/  ISETP.GT.U32.AND P2, PT, R28.reuse, R7, PT ;  /* 0x000000071c00720c */ /* 0x040fe20003f44070 */
[----:B------:R-:W-:Y:S01]  /*1b70*/  @!P1 IMAD.IADD R9, R9, 0x1, -R28 ;  /* 0x0000000109099824 */ /* 0x000fe200078e0a1c */
[----:B------:R-:W-:Y:S01]  /*1b80*/  ISETP.GT.U32.AND P5, PT, R28, R18, PT ;  /* 0x000000121c00720c */ /* 0x000fe20003fa4070 */
[----:B------:R-:W-:-:S04]  /*1b90*/  IMAD.HI.U32 R0, R36, R21, RZ ;  /* 0x0000001524007227 */ /* 0x000fc800078e00ff */
[----:B------:R-:W-:Y:S01]  /*1ba0*/  @!P6 IMAD.IADD R11, R11, 0x1, -R28 ;  /* 0x000000010b0be824 */ /* 0x000fe200078e0a1c */
[----:B------:R-:W-:Y:S01]  /*1bb0*/  ISETP.GT.U32.AND P6, PT, R28, R9, PT ;  /* 0x000000091c00720c */ /* 0x000fe20003fc4070 */
[----:B------:R-:W-:Y:S02]  /*1bc0*/  IMAD.MOV R3, RZ, RZ, -R0 ;  /* 0x000000ffff037224 */ /* 0x000fe400078e0a00 */
[----:B------:R-:W-:-:S04]  /*1bd0*/  IMAD.HI.U32 R0, R36, R25, RZ ;  /* 0x0000001924007227 */ /* 0x000fc800078e00ff */
[----:B------:R-:W-:Y:S02]  /*1be0*/  IMAD R3, R28, R3, R21 ;  /* 0x000000031c037224 */ /* 0x000fe400078e0215 */
[----:B------:R-:W-:Y:S02]  /*1bf0*/  IMAD.MOV R0, RZ, RZ, -R0 ;  /* 0x000000ffff007224 */ /* 0x000fe400078e0a00 */
[----:B------:R-:W-:Y:S02]  /*1c00*/  VIADD R26, R92, 0x18 ;  /* 0x000000185c1a7836 */ /* 0x000fe40000000000 */
[--C-:B------:R-:W-:Y:S02]  /*1c10*/  @!P2 IMAD.IADD R7, R7, 0x1, -R28.reuse ;  /* 0x000000010707a824 */ /* 0x100fe400078e0a1c */
[----:B------:R-:W-:Y:S02]  /*1c20*/  IMAD R21, R28, R0, R25 ;  /* 0x000000001c157224 */ /* 0x000fe400078e0219 */
[----:B------:R-:W-:Y:S01]  /*1c30*/  @!P5 IMAD.IADD R18, R18, 0x1, -R28 ;  /* 0x000000011212d824 */ /* 0x000fe200078e0a1c */
[----:B------:R-:W-:-:S02]  /*1c40*/  ISETP.GT.U32.AND P5, PT, R28, R3, PT ;  /* 0x000000031c00720c */ /* 0x000fc40003fa4070 */
[----:B------:R-:W-:Y:S01]  /*1c50*/  IABS R23, R26 ;  /* 0x0000001a00177213 */ /* 0x000fe20000000000 */
[----:B------:R-:W-:Y:S01]  /*1c60*/  @!P6 IMAD.IADD R9, R9, 0x1, -R28 ;  /* 0x000000010909e824 */ /* 0x000fe200078e0a1c */
[C---:B------:R-:W-:Y:S02]  /*1c70*/  ISETP.GT.U32.AND P1, PT, R28.reuse, R7, PT ;  /* 0x000000071c00720c */ /* 0x040fe40003f24070 */
[----:B------:R-:W-:Y:S01]  /*1c80*/  ISETP.GT.U32.AND P6, PT, R28, R21, PT ;  /* 0x000000151c00720c */ /* 0x000fe20003fc4070 */
[----:B------:R-:W-:Y:S01]  /*1c90*/  IMAD.HI.U32 R2, R36, R23, RZ ;  /* 0x0000001724027227 */ /* 0x000fe200078e00ff */
[----:B------:R-:W-:-:S03]  /*1ca0*/  ISETP.GT.U32.AND P2, PT, R28, R5, PT ;  /* 0x000000051c00720c */ /* 0x000fc60003f44070 */
[----:B------:R-:W-:Y:S01]  /*1cb0*/  @!P0 IMAD.MOV R19, RZ, RZ, -R19 ;  /* 0x000000ffff138224 */ /* 0x000fe200078e0a13 */
[----:B------:R-:W-:Y:S01]  /*1cc0*/  ISETP.GT.U32.AND P0, PT, R28, R11, PT ;  /* 0x0000000b1c00720c */ /* 0x000fe20003f04070 */
[----:B------:R-:W-:Y:S02]  /*1cd0*/  VIADD R27, R92, 0x1a ;  /* 0x0000001a5c1b7836 */ /* 0x000fe40000000000 */
[----:B------:R-:W-:Y:S01]  /*1ce0*/  IMAD.MOV R2, RZ, RZ, -R2 ;  /* 0x000000ffff027224 */ /* 0x000fe200078e0a02 */
[----:B------:R0:W-:Y:S01]  /*1cf0*/  STL [R1+0x560], R22 ;  /* 0x0005601601007387 */ /* 0x0001e20000100800 */
[--C-:B------:R-:W-:Y:S02]  /*1d00*/  @!P5 IMAD.IADD R3, R3, 0x1, -R28.reuse ;  /* 0x000000010303d824 */ /* 0x100fe400078e0a1c */
[--C-:B------:R-:W-:Y:S01]  /*1d10*/  @!P1 IMAD.IADD R7, R7, 0x1, -R28.reuse ;  /* 0x0000000107079824 */ /* 0x100fe200078e0a1c */
[----:B------:R-:W-:Y:S01]  /*1d20*/  ISETP.GE.AND P1, PT, R8, RZ, PT ;  /* 0x000000ff0800720c */ /* 0x000fe20003f26270 */
[--C-:B------:R-:W-:Y:S01]  /*1d30*/  @!P6 IMAD.IADD R21, R21, 0x1, -R28.reuse ;  /* 0x000000011515e824 */ /* 0x100fe200078e0a1c */
[C---:B------:R-:W-:Y:S01]  /*1d40*/  ISETP.GT.U32.AND P6, PT, R28.reuse, R3, PT ;  /* 0x000000031c00720c */ /* 0x040fe20003fc4070 */
[----:B0-----:R-:W-:Y:S01]  /*1d50*/  IMAD R22, R28, R2, R23 ;  /* 0x000000021c167224 */ /* 0x001fe200078e0217 */
[----:B------:R-:W-:Y:S01]  /*1d60*/  IABS R23, R27 ;  /* 0x0000001b00177213 */ /* 0x000fe20000000000 */
[----:B------:R-:W-:Y:S01]  /*1d70*/  VIADD R8, R92, 0x1b ;  /* 0x0000001b5c087836 */ /* 0x000fe20000000000 */
[----:B------:R-:W-:Y:S01]  /*1d80*/  ISETP.GE.AND P5, PT, R20, RZ, PT ;  /* 0x000000ff1400720c */ /* 0x000fe20003fa6270 */
[----:B------:R-:W-:Y:S01]  /*1d90*/  @!P0 IMAD.IADD R11, R11, 0x1, -R28 ;  /* 0x000000010b0b8824 */ /* 0x000fe200078e0a1c */
[----:B------:R-:W-:Y:S01]  /*1da0*/  ISETP.GE.AND P0, PT, R10, RZ, PT ;  /* 0x000000ff0a00720c */ /* 0x000fe20003f06270 */
[----:B------:R-:W-:Y:S01]  /*1db0*/  IMAD.HI.U32 R0, R36, R23, RZ ;  /* 0x0000001724007227 */ /* 0x000fe200078e00ff */
[----:B------:R-:W-:-:S03]  /*1dc0*/  IABS R2, R8 ;  /* 0x0000000800027213 */ /* 0x000fc60000000000 */
[----:B------:R-:W-:Y:S01]  /*1dd0*/  @!P2 IMAD.IADD R5, R5, 0x1, -R28 ;  /* 0x000000010505a824 */ /* 0x000fe200078e0a1c */
[C---:B------:R-:W-:Y:S01]  /*1de0*/  ISETP.GT.U32.AND P2, PT, R28.reuse, R22, PT ;  /* 0x000000161c00720c */ /* 0x040fe20003f44070 */
[----:B------:R-:W-:Y:S02]  /*1df0*/  IMAD.MOV R0, RZ, RZ, -R0 ;  /* 0x000000ffff007224 */ /* 0x000fe400078e0a00 */
[----:B------:R-:W-:Y:S02]  /*1e00*/  IMAD.MOV.U32 R30, RZ, RZ, R5 ;  /* 0x000000ffff1e7224 */ /* 0x000fe400078e0005 */
[----:B------:R-:W-:Y:S01]  /*1e10*/  @!P3 IMAD.MOV R18, RZ, RZ, -R18 ;  /* 0x000000ffff12b224 */ /* 0x000fe200078e0a12 */
[C---:B------:R-:W-:Y:S01]  /*1e20*/  ISETP.GT.U32.AND P3, PT, R28.reuse, R21, PT ;  /* 0x000000151c00720c */ /* 0x040fe20003f64070 */
[----:B------:R-:W-:Y:S02]  /*1e30*/  IMAD R20, R28, R0, R23 ;  /* 0x000000001c147224 */ /* 0x000fe400078e0217 */
[----:B------:R-:W-:-:S02]  /*1e40*/  IMAD.MOV.U32 R5, RZ, RZ, R9 ;  /* 0x000000ffff057224 */ /* 0x000fc400078e0009 */
[----:B------:R-:W-:Y:S02]  /*1e50*/  IMAD.MOV.U32 R23, RZ, RZ, R2 ;  /* 0x000000ffff177224 */ /* 0x000fe400078e0002 */
[----:B------:R-:W-:Y:S02]  /*1e60*/  IMAD.MOV.U32 R29, RZ, RZ, R7 ;  /* 0x000000ffff1d7224 */ /* 0x000fe400078e0007 */
[----:B------:R-:W-:Y:S01]  /*1e70*/  @!P6 IMAD.IADD R3, R3, 0x1, -R28 ;  /* 0x000000010303e824 */ /* 0x000fe200078e0a1c */
[----:B------:R-:W-:Y:S01]  /*1e80*/  ISETP.GE.AND P6, PT, R6, RZ, PT ;  /* 0x000000ff0600720c */ /* 0x000fe20003fc6270 */
[----:B------:R-:W-:Y:S01]  /*1e90*/  @!P5 IMAD.MOV R5, RZ, RZ, -R5 ;  /* 0x000000ffff05d224 */ /* 0x000fe200078e0a05 */
[----:B------:R-:W-:Y:S01]  /*1ea0*/  @!P1 IADD3 R30, PT, PT, -R30, RZ, RZ ;  /* 0x000000ff1e1e9210 */ /* 0x000fe20007ffe1ff */
[----:B------:R-:W-:Y:S01]  /*1eb0*/  IMAD.HI.U32 R0, R36, R23, RZ ;  /* 0x0000001724007227 */ /* 0x000fe200078e00ff */
[----:B------:R-:W-:-:S03]  /*1ec0*/  ISETP.GT.U32.AND P5, PT, R28, R20, PT ;  /* 0x000000141c00720c */ /* 0x000fc60003fa4070 */
[----:B------:R-:W-:Y:S02]  /*1ed0*/  @!P0 IMAD.MOV R29, RZ, RZ, -R29 ;  /* 0x000000ffff1d8224 */ /* 0x000fe400078e0a1d */
[----:B------:R-:W-:Y:S01]  /*1ee0*/  @!P2 IMAD.IADD R22, R22, 0x1, -R28 ;  /* 0x000000011616a824 */ /* 0x000fe200078e0a1c */
[----:B------:R-:W-:Y:S01]  /*1ef0*/  ISETP.GE.AND P2, PT, R24, RZ, PT ;  /* 0x000000ff1800720c */ /* 0x000fe20003f46270 */
[----:B------:R-:W-:Y:S01]  /*1f00*/  IMAD.MOV R0, RZ, RZ, -R0 ;  /* 0x000000ffff007224 */ /* 0x000fe200078e0a00 */
[----:B------:R-:W-:Y:S01]  /*1f10*/  STL [R1+0x52c], R30 ;  /* 0x00052c1e01007387 */ /* 0x000fe20000100800 */
[----:B------:R-:W-:Y:S01]  /*1f20*/  ISETP.GE.AND P0, PT, R4, RZ, PT ;  /* 0x000000ff0400720c */ /* 0x000fe20003f06270 */
[----:B------:R-:W-:Y:S02]  /*1f30*/  @!P3 IMAD.IADD R21, R21, 0x1, -R28 ;  /* 0x000000011515b824 */ /* 0x000fe400078e0a1c */
[----:B------:R-:W-:Y:S01]  /*1f40*/  STL [R1+0x520], R29 ;  /* 0x0005201d01007387 */ /* 0x000fe20000100800 */
[----:B------:R-:W-:-:S03]  /*1f50*/  ISETP.GT.U32.AND P1, PT, R28, R22, PT ;  /* 0x000000161c00720c */ /* 0x000fc60003f24070 */
[----:B------:R0:W-:Y:S01]  /*1f60*/  STL [R1+0x51c], R5 ;  /* 0x00051c0501007387 */ /* 0x0001e20000100800 */
[----:B------:R-:W-:Y:S02]  /*1f70*/  IMAD.MOV.U32 R2, RZ, RZ, R11 ;  /* 0x000000ffff027224 */ /* 0x000fe400078e000b */
[----:B------:R-:W-:Y:S02]  /*1f80*/  @!P6 IMAD.MOV R21, RZ, RZ, -R21 ;  /* 0x000000ffff15e224 */ /* 0x000fe400078e0a15 */
[----:B------:R-:W-:Y:S02]  /*1f90*/  @!P5 IMAD.IADD R20, R20, 0x1, -R28 ;  /* 0x000000011414d824 */ /* 0x000fe400078e0a1c */
[----:B0-----:R-:W-:Y:S02]  /*1fa0*/  IMAD R5, R28, R0, R23 ;  /* 0x000000001c057224 */ /* 0x001fe400078e0217 */
[----:B------:R-:W-:-:S03]  /*1fb0*/  VIADD R0, R92, 0x1c ;  /* 0x0000001c5c007836 */ /* 0x000fc60000000000 */
[C---:B------:R-:W-:Y:S01]  /*1fc0*/  ISETP.GT.U32.AND P6, PT, R28.reuse, R5, PT ;  /* 0x000000051c00720c */ /* 0x040fe20003fc4070 */
[----:B------:R-:W-:Y:S01]  /*1fd0*/  @!P2 IMAD.MOV R2, RZ, RZ, -R2 ;  /* 0x000000ffff02a224 */ /* 0x000fe200078e0a02 */
[----:B------:R-:W-:Y:S01]  /*1fe0*/  ISETP.GT.U32.AND P5, PT, R28, R20, PT ;  /* 0x000000141c00720c */ /* 0x000fe20003fa4070 */
[----:B------:R-:W-:Y:S01]  /*1ff0*/  IMAD.MOV.U32 R7, RZ, RZ, R3 ;  /* 0x000000ffff077224 */ /* 0x000fe200078e0003 */
[----:B------:R-:W-:Y:S01]  /*2000*/  IABS R3, R0 ;  /* 0x0000000000037213 */ /* 0x000fe20000000000 */
[----:B------:R-:W-:Y:S01]  /*2010*/  @!P1 IMAD.IADD R22, R22, 0x1, -R28 ;  /* 0x0000000116169824 */ /* 0x000fe200078e0a1c */
[----:B------:R0:W-:Y:S01]  /*2020*/  STL [R1+0x518], R2 ;  /* 0x0005180201007387 */ /* 0x0001e20000100800 */
[----:B------:R-:W-:Y:S01]  /*2030*/  @!P0 IMAD.MOV R7, RZ, RZ, -R7 ;  /* 0x000000ffff078224 */ /* 0x000fe200078e0a07 */
[----:B------:R-:W-:Y:S01]  /*2040*/  ISETP.GE.AND P0, PT, R0, RZ, PT ;  /* 0x000000ff0000720c */ /* 0x000fe20003f06270 */
[----:B------:R-:W-:Y:S01]  /*2050*/  IMAD.HI.U32 R0, R36, R3, RZ ;  /* 0x0000000324007227 */ /* 0x000fe200078e00ff */
[----:B------:R-:W-:-:S02]  /*2060*/  ISETP.GE.AND P2, PT, R26, RZ, PT ;  /* 0x000000ff1a00720c */ /* 0x000fc40003f46270 */
[----:B------:R-:W-:Y:S01]  /*2070*/  ISETP.GE.AND P1, PT, R27, RZ, PT ;  /* 0x000000ff1b00720c */ /* 0x000fe20003f26270 */
[C---:B0-----:R-:W-:Y:S01]  /*2080*/  VIADD R2, R92.reuse, 0x1d ;  /* 0x0000001d5c027836 */ /* 0x041fe20000000000 */
[----:B------:R0:W-:Y:S01]  /*2090*/  STL [R1+0x514], R7 ;  /* 0x0005140701007387 */ /* 0x0001e20000100800 */
[----:B------:R-:W-:Y:S02]  /*20a0*/  @!P6 IMAD.IADD R5, R5, 0x1, -R28 ;  /* 0x000000010505e824 */ /* 0x000fe400078e0a1c */
[----:B------:R-:W-:Y:S02]  /*20b0*/  IMAD.MOV R0, RZ, RZ, -R0 ;  /* 0x000000ffff007224 */ /* 0x000fe400078e0a00 */
[----:B------:R-:W-:Y:S01]  /*20c0*/  VIADD R4, R92, 0x1e ;  /* 0x0000001e5c047836 */ /* 0x000fe20000000000 */
[----:B------:R-:W-:Y:S02]  /*20d0*/  ISETP.GT.U32.AND P6, PT, R28, R5, PT ;  /* 0x000000051c00720c */ /* 0x000fe40003fc4070 */
[----:B0-----:R-:W-:Y:S01]  /*20e0*/  IABS R7, R2 ;  /* 0x0000000200077213 */ /* 0x001fe20000000000 */
[----:B------:R-:W-:-:S02]  /*20f0*/  @!P5 IMAD.IADD R20, R20, 0x1, -R28 ;  /* 0x000000011414d824 */ /* 0x000fc400078e0a1c */
[----:B------:R-:W-:Y:S01]  /*2100*/  IMAD R3, R28, R0, R3 ;  /* 0x000000001c037224 */ /* 0x000fe200078e0203 */
[----:B------:R-:W-:Y:S01]  /*2110*/  IABS R9, R4 ;  /* 0x0000000400097213 */ /* 0x000fe20000000000 */
[----:B------:R-:W-:Y:S01]  /*2120*/  IMAD.HI.U32 R0, R36, R7, RZ ;  /* 0x0000000724007227 */ /* 0x000fe200078e00ff */
[----:B------:R-:W-:Y:S02]  /*2130*/  @!P1 IADD3 R20, PT, PT, -R20, RZ, RZ ;  /* 0x000000ff14149210 */ /* 0x000fe40007ffe1ff */
[----:B------:R-:W-:Y:S01]  /*2140*/  ISETP.GT.U32.AND P1, PT, R28, R3, PT ;  /* 0x000000031c00720c */ /* 0x000fe20003f24070 */
[----:B------:R-:W-:Y:S01]  /*2150*/  @!P2 IMAD.MOV R22, RZ, RZ, -R22 ;  /* 0x000000ffff16a224 */ /* 0x000fe200078e0a16 */
[----:B------:R-:W-:Y:S01]  /*2160*/  ISETP.GE.AND P2, PT, R2, RZ, PT ;  /* 0x000000ff0200720c */ /* 0x000fe20003f46270 */
[----:B------:R-:W-:Y:S02]  /*2170*/  IMAD.MOV R0, RZ, RZ, -R0 ;  /* 0x000000ffff007224 */ /* 0x000fe400078e0a00 */
[----:B------:R-:W-:-:S04]  /*2180*/  IMAD.HI.U32 R2, R36, R9, RZ ;  /* 0x0000000924027227 */ /* 0x000fc800078e00ff */
[C---:B------:R-:W-:Y:S02]  /*2190*/  IMAD R7, R28.reuse, R0, R7 ;  /* 0x000000001c077224 */ /* 0x040fe400078e0207 */
[----:B------:R-:W-:Y:S02]  /*21a0*/  IMAD.MOV R2, RZ, RZ, -R2 ;  /* 0x000000ffff027224 */ /* 0x000fe400078e0a02 */
[--C-:B------:R-:W-:Y:S01]  /*21b0*/  @!P6 IMAD.IADD R5, R5, 0x1, -R28.reuse ;  /* 0x000000010505e824 */ /* 0x100fe200078e0a1c */
[C---:B------:R-:W-:Y:S01]  /*21c0*/  ISETP.GT.U32.AND P6, PT, R28.reuse, R7, PT ;  /* 0x000000071c00720c */ /* 0x040fe20003fc4070 */
[----:B------:R-:W-:Y:S02]  /*21d0*/  IMAD R9, R28, R2, R9 ;  /* 0x000000021c097224 */ /* 0x000fe400078e0209 */
[----:B------:R-:W-:Y:S02]  /*21e0*/  VIADD R10, R92, 0x1f ;  /* 0x0000001f5c0a7836 */ /* 0x000fe40000000000 */
[----:B------:R-:W-:Y:S01]  /*21f0*/  @!P1 IMAD.IADD R3, R3, 0x1, -R28 ;  /* 0x0000000103039824 */ /* 0x000fe200078e0a1c */
[----:B------:R-:W-:Y:S01]  /*2200*/  ISETP.GT.U32.AND P1, PT, R28, R9, PT ;  /* 0x000000091c00720c */ /* 0x000fe20003f24070 */
[----:B------:R-:W-:Y:S01]  /*2210*/  VIADD R30, R92, 0x21 ;  /* 0x000000215c1e7836 */ /* 0x000fe20000000000 */
[----:B------:R-:W-:-:S02]  /*2220*/  IABS R11, R10 ;  /* 0x0000000a000b7213 */ /* 0x000fc40000000000 */
[----:B------:R-:W-:Y:S02]  /*2230*/  ISETP.GE.AND P3, PT, R8, RZ, PT ;  /* 0x000000ff0800720c */ /* 0x000fe40003f66270 */
[----:B------:R-:W-:Y:S01]  /*2240*/  ISETP.GE.AND P5, PT, R4, RZ, PT ;  /* 0x000000ff0400720c */ /* 0x000fe20003fa6270 */
[----:B------:R-:W-:Y:S01]  /*2250*/  @!P6 IMAD.IADD R7, R7, 0x1, -R28 ;  /* 0x000000010707e824 */ /* 0x000fe200078e0a1c */
[----:B------:R-:W-:Y:S01]  /*2260*/  ISETP.GT.U32.AND P6, PT, R28, R3, PT ;  /* 0x000000031c00720c */ /* 0x000fe20003fc4070 */
[----:B------:R-:W-:Y:S01]  /*2270*/  IMAD.HI.U32 R4, R36, R11, RZ ;  /* 0x0000000b24047227 */ /* 0x000fe200078e00ff */
[----:B------:R-:W-:-:S03]  /*2280*/  IABS R0, R30 ;  /* 0x0000001e00007213 */ /* 0x000fc60000000000 */
[----:B------:R-:W-:Y:S02]  /*2290*/  IMAD.MOV R4, RZ, RZ, -R4 ;  /* 0x000000ffff047224 */ /* 0x000fe400078e0a04 */
[C---:B------:R-:W-:Y:S02]  /*22a0*/  VIADD R34, R92.reuse, 0x22 ;  /* 0x000000225c227836 */ /* 0x040fe40000000000 */
[----:B------:R-:W-:Y:S02]  /*22b0*/  @!P1 IMAD.IADD R9, R9, 0x1, -R28 ;  /* 0x0000000109099824 */ /* 0x000fe400078e0a1c */
[----:B------:R-:W-:Y:S02]  /*22c0*/  IMAD.MOV.U32 R24, RZ, RZ, R5 ;  /* 0x000000ffff187224 */ /* 0x000fe400078e0005 */
[----:B------:R-:W-:Y:S02]  /*22d0*/  VIADD R8, R92, 0x20 ;  /* 0x000000205c087836 */ /* 0x000fe40000000000 */
[----:B------:R-:W-:Y:S01]  /*22e0*/  IMAD.MOV.U32 R5, RZ, RZ, R0 ;  /* 0x000000ffff057224 */ /* 0x000fe200078e0000 */
[----:B------:R-:W-:Y:S01]  /*22f0*/  IABS R23, R34 ;  /* 0x0000002200177213 */ /* 0x000fe20000000000 */
[C---:B------:R-:W-:Y:S01]  /*2300*/  IMAD R11, R28.reuse, R4, R11 ;  /* 0x000000041c0b7224 */ /* 0x040fe200078e020b */
[----:B------:R-:W-:Y:S01]  /*2310*/  ISETP.GT.U32.AND P1, PT, R28, R9, PT ;  /* 0x000000091c00720c */ /* 0x000fe20003f24070 */
[----:B------:R-:W-:Y:S01]  /*2320*/  IMAD.HI.U32 R0, R36, R5, RZ ;  /* 0x0000000524007227 */ /* 0x000fe200078e00ff */
[----:B------:R-:W-:-:S03]  /*2330*/  IABS R25, R8 ;  /* 0x0000000800197213 */ /* 0x000fc60000000000 */
[----:B------:R-:W-:Y:S02]  /*2340*/  VIADD R35, R92, 0x23 ;  /* 0x000000235c237836 */ /* 0x000fe40000000000 */
[----:B------:R-:W-:Y:S01]  /*2350*/  @!P3 IMAD.MOV R24, RZ, RZ, -R24 ;  /* 0x000000ffff18b224 */ /* 0x000fe200078e0a18 */
[C---:B------:R-:W-:Y:S01]  /*2360*/  ISETP.GT.U32.AND P3, PT, R28.reuse, R7, PT ;  /* 0x000000071c00720c */ /* 0x040fe20003f64070 */
[----:B------:R-:W-:Y:S01]  /*2370*/  @!P6 IMAD.IADD R3, R3, 0x1, -R28 ;  /* 0x000000010303e824 */ /* 0x000fe200078e0a1c */
[----:B------:R-:W-:Y:S01]  /*2380*/  ISETP.GT.U32.AND P6, PT, R28, R11, PT ;  /* 0x0000000b1c00720c */ /* 0x000fe20003fc4070 */
[----:B------:R-:W-:Y:S01]  /*2390*/  IMAD.HI.U32 R2, R36, R23, RZ ;  /* 0x0000001724027227 */ /* 0x000fe200078e00ff */
[----:B------:R-:W-:-:S03]  /*23a0*/  IABS R27, R35 ;  /* 0x00000023001b7213 */ /* 0x000fc60000000000 */
[----:B------:R-:W-:Y:S01]  /*23b0*/  IMAD.MOV R0, RZ, RZ, -R0 ;  /* 0x000000ffff007224 */ /* 0x000fe200078e0a00 */
[----:B------:R0:W-:Y:S01]  /*23c0*/  STL [R1+0x49c], R24 ;  /* 0x00049c1801007387 */ /* 0x0001e20000100800 */
[----:B------:R-:W-:-:S04]  /*23d0*/  IMAD.HI.U32 R6, R36, R25, RZ ;  /* 0x0000001924067227 */ /* 0x000fc800078e00ff */
[----:B------:R-:W-:Y:S02]  /*23e0*/  IMAD.MOV R2, RZ, RZ, -R2 ;  /* 0x000000ffff027224 */ /* 0x000fe400078e0a02 */
[----:B------:R-:W-:Y:S02]  /*23f0*/  IMAD.MOV R6, RZ, RZ, -R6 ;  /* 0x000000ffff067224 */ /* 0x000fe400078e0a06 */
[----:B0-----:R-:W-:Y:S02]  /*2400*/  IMAD R24, R28, R0, R5 ;  /* 0x000000001c187224 */ /* 0x001fe400078e0205 */
[----:B------:R-:W-:-:S04]  /*2410*/  IMAD.HI.U32 R0, R36, R27, RZ ;  /* 0x0000001b24007227 */ /* 0x000fc800078e00ff */
[C---:B------:R-:W-:Y:S02]  /*2420*/  IMAD R23, R28.reuse, R2, R23 ;  /* 0x000000021c177224 */ /* 0x040fe400078e0217 */
[--C-:B------:R-:W-:Y:S01]  /*2430*/  @!P1 IMAD.IADD R9, R9, 0x1, -R28.reuse ;  /* 0x0000000109099824 */ /* 0x100fe200078e0a1c */
[C---:B------:R-:W-:Y:S01]  /*2440*/  ISETP.GT.U32.AND P1, PT, R28.reuse, R24, PT ;  /* 0x000000181c00720c */ /* 0x040fe20003f24070 */
[C---:B------:R-:W-:Y:S02]  /*2450*/  IMAD R25, R28.reuse, R6, R25 ;  /* 0x000000061c197224 */ /* 0x040fe400078e0219 */
[----:B------:R-:W-:Y:S02]  /*2460*/  @!P3 IMAD.IADD R7, R7, 0x1, -R28 ;  /* 0x000000010707b824 */ /* 0x000fe400078e0a1c */
[----:B------:R-:W-:Y:S02]  /*2470*/  IMAD.MOV R0, RZ, RZ, -R0 ;  /* 0x000000ffff007224 */ /* 0x000fe400078e0a00 */
[----:B------:R-:W-:Y:S01]  /*2480*/  @!P6 IMAD.IADD R11, R11, 0x1, -R28 ;  /* 0x000000010b0be824 */ /* 0x000fe200078e0a1c */
[C---:B------:R-:W-:Y:S01]  /*2490*/  ISETP.GT.U32.AND P6, PT, R28.reuse, R23, PT ;  /* 0x000000171c00720c */ /* 0x040fe20003fc4070 */
[C---:B------:R-:W-:Y:S01]  /*24a0*/  IMAD R5, R28.reuse, R0, R27 ;  /* 0x000000001c057224 */ /* 0x040fe200078e021b */
[----:B------:R-:W-:Y:S01]  /*24b0*/  ISETP.GT.U32.AND P3, PT, R28, R25, PT ;  /* 0x000000191c00720c */ /* 0x000fe20003f64070 */
[----:B------:R-:W-:Y:S01]  /*24c0*/  IMAD.MOV.U32 R37, RZ, RZ, R3 ;  /* 0x000000ffff257224 */ /* 0x000fe200078e0003 */
[----:B------:R-:W-:Y:S01]  /*24d0*/  MOV R0, R7 ;  /* 0x0000000700007202 */ /* 0x000fe20000000f00 */
[----:B------:R-:W-:-:S02]  /*24e0*/  VIADD R26, R92, 0x24 ;  /* 0x000000245c1a7836 */ /* 0x000fc40000000000 */
[----:B------:R-:W-:Y:S02]  /*24f0*/  VIADD R6, R92, 0x25 ;  /* 0x000000255c067836 */ /* 0x000fe40000000000 */
[----:B------:R-:W-:Y:S02]  /*2500*/  @!P0 IMAD.MOV R37, RZ, RZ, -R37 ;  /* 0x000000ffff258224 */ /* 0x000fe400078e0a25 */
[----:B------:R-:W-:Y:S01]  /*2510*/  @!P2 IMAD.MOV R0, RZ, RZ, -R0 ;  /* 0x000000ffff00a224 */ /* 0x000fe200078e0a00 */
[----:B------:R-:W-:Y:S01]  /*2520*/  IABS R29, R26 ;  /* 0x0000001a001d7213 */ /* 0x000fe20000000000 */
[--C-:B------:R-:W-:Y:S01]  /*2530*/  @!P1 IMAD.IADD R24, R24, 0x1, -R28.reuse ;  /* 0x0000000118189824 */ /* 0x100fe200078e0a1c */
[----:B------:R-:W-:Y:S01]  /*2540*/  IABS R31, R6 ;  /* 0x00000006001f7213 */ /* 0x000fe20000000000 */
[----:B------:R-:W-:Y:S01]  /*2550*/  STL [R1+0x498], R37 ;  /* 0x0004982501007387 */ /* 0x000fe20000100800 */
[----:B------:R-:W-:Y:S01]  /*2560*/  @!P6 IMAD.IADD R23, R23, 0x1, -R28 ;  /* 0x000000011717e824 */ /* 0x000fe200078e0a1c */
[----:B------:R-:W-:-:S02]  /*2570*/  ISETP.GT.U32.AND P0, PT, R28, R11, PT ;  /* 0x0000000b1c00720c */ /* 0x000fc40003f04070 */
[----:B------:R0:W-:Y:S01]  /*2580*/  STL [R1+0x494], R0 ;  /* 0x0004940001007387 */ /* 0x0001e20000100800 */
[----:B------:R-:W-:Y:S01]  /*2590*/  ISETP.GT.U32.AND P6, PT, R28, R24, PT ;  /* 0x000000181c00720c */ /* 0x000fe20003fc4070 */
[----:B------:R-:W-:-:S04]  /*25a0*/  IMAD.HI.U32 R2, R36, R29, RZ ;  /* 0x0000001d24027227 */ /* 0x000fc800078e00ff */
[----:B------:R-:W-:-:S04]  /*25b0*/  IMAD.HI.U32 R4, R36, R31, RZ ;  /* 0x0000001f24047227 */ /* 0x000fc800078e00ff */
[----:B0-----:R-:W-:Y:S02]  /*25c0*/  IMAD.MOV.U32 R0, RZ, RZ, R9 ;  /* 0x000000ffff007224 */ /* 0x001fe400078e0009 */
[----:B------:R-:W-:Y:S02]  /*25d0*/  @!P3 IMAD.IADD R25, R25, 0x1, -R28 ;  /* 0x000000011919b824 */ /* 0x000fe400078e0a1c */
[----:B------:R-:W-:Y:S01]  /*25e0*/  @!P5 IMAD.MOV R0, RZ, RZ, -R0 ;  /* 0x000000ffff00d224 */ /* 0x000fe200078e0a00 */
[C---:B------:R-:W-:Y:S01]  /*25f0*/  ISETP.GT.U32.AND P5, PT, R28.reuse, R5, PT ;  /* 0x000000051c00720c */ /* 0x040fe20003fa4070 */
[----:B------:R-:W-:Y:S01]  /*2600*/  IMAD.MOV R2, RZ, RZ, -R2 ;  /* 0x000000ffff027224 */ /* 0x000fe200078e0a02 */
[C---:B------:R-:W-:Y:S01]  /*2610*/  ISETP.GT.U32.AND P1, PT, R28.reuse, R25, PT ;  /* 0x000000191c00720c */ /* 0x040fe20003f24070 */
[----:B------:R-:W-:Y:S02]  /*2620*/  IMAD.MOV R4, RZ, RZ, -R4 ;  /* 0x000000ffff047224 */ /* 0x000fe400078e0a04 */
[----:B------:R-:W-:-:S02]  /*2630*/  IMAD R27, R28, R2, R29 ;  /* 0x000000021c1b7224 */ /* 0x000fc400078e021d */
[----:B------:R-:W-:Y:S02]  /*2640*/  IMAD R3, R28, R4, R31 ;  /* 0x000000041c037224 */ /* 0x000fe400078e021f */
[----:B------:R-:W-:Y:S01]  /*2650*/  VIADD R4, R92, 0x26 ;  /* 0x000000265c047836 */ /* 0x000fe20000000000 */
[C---:B------:R-:W-:Y:S01]  /*2660*/  ISETP.GT.U32.AND P2, PT, R28.reuse, R23, PT ;  /* 0x000000171c00720c */ /* 0x040fe20003f44070 */
[--C-:B------:R-:W-:Y:S01]  /*2670*/  @!P0 IMAD.IADD R11, R11, 0x1, -R28.reuse ;  /* 0x000000010b0b8824 */ /* 0x100fe200078e0a1c */
[----:B------:R-:W-:Y:S01]  /*2680*/  ISETP.GT.U32.AND P0, PT, R28, R27, PT ;  /* 0x0000001b1c00720c */ /* 0x000fe20003f04070 */
[--C-:B------:R-:W-:Y:S01]  /*2690*/  @!P6 IMAD.IADD R24, R24, 0x1, -R28.reuse ;  /* 0x000000011818e824 */ /* 0x100fe200078e0a1c */
[----:B------:R-:W-:Y:S02]  /*26a0*/  ISETP.GT.U32.AND P6, PT, R28, R3, PT ;  /* 0x000000031c00720c */ /* 0x000fe40003fc4070 */
[----:B------:R-:W-:Y:S01]  /*26b0*/  IABS R7, R4 ;  /* 0x0000000400077213 */ /* 0x000fe20000000000 */
[--C-:B------:R-:W-:Y:S01]  /*26c0*/  @!P5 IMAD.IADD R5, R5, 0x1, -R28.reuse ;  /* 0x000000010505d824 */ /* 0x100fe200078e0a1c */
[----:B------:R-:W-:Y:S01]  /*26d0*/  ISETP.GE.AND P3, PT, R10, RZ, PT ;  /* 0x000000ff0a00720c */ /* 0x000fe20003f66270 */
[----:B------:R0:W-:Y:S01]  /*26e0*/  STL [R1+0x490], R0 ;  /* 0x0004900001007387 */ /* 0x0001e20000100800 */
[----:B------:R-:W-:Y:S01]  /*26f0*/  @!P1 IMAD.IADD R25, R25, 0x1, -R28 ;  /* 0x0000000119199824 */ /* 0x000fe200078e0a1c */
[----:B------:R-:W-:-:S02]  /*2700*/  ISETP.GE.AND P5, PT, R34, RZ, PT ;  /* 0x000000ff2200720c */ /* 0x000fc40003fa6270 */
[----:B------:R-:W-:Y:S01]  /*2710*/  ISETP.GE.AND P1, PT, R8, RZ, PT ;  /* 0x000000ff0800720c */ /* 0x000fe20003f26270 */
[----:B------:R-:W-:Y:S02]  /*2720*/  VIADD R10, R92, 0x27 ;  /* 0x000000275c0a7836 */ /* 0x000fe40000000000 */
[----:B0-----:R-:W-:-:S04]  /*2730*/  IMAD.HI.U32 R0, R36, R7, RZ ;  /* 0x0000000724007227 */ /* 0x001fc800078e00ff */
[----:B------:R-:W-:Y:S02]  /*2740*/  IMAD.MOV R2, RZ, RZ, -R0 ;  /* 0x000000ffff027224 */ /* 0x000fe400078e0a00 */
[--C-:B------:R-:W-:Y:S01]  /*2750*/  @!P2 IMAD.IADD R23, R23, 0x1, -R28.reuse ;  /* 0x000000011717a824 */ /* 0x100fe200078e0a1c */
[----:B------:R-:W-:Y:S01]  /*2760*/  ISETP.GE.AND P2, PT, R30, RZ, PT ;  /* 0x000000ff1e00720c */ /* 0x000fe20003f46270 */
[--C-:B------:R-:W-:Y:S02]  /*2770*/  @!P0 IMAD.IADD R27, R27, 0x1, -R28.reuse ;  /* 0x000000011b1b8824 */ /* 0x100fe400078e0a1c */
[----:B------:R-:W-:Y:S02]  /*2780*/  IMAD.MOV.U32 R29, RZ, RZ, R11 ;  /* 0x000000ffff1d7224 */ /* 0x000fe400078e000b */
[----:B------:R-:W-:Y:S01]  /*2790*/  @!P6 IMAD.IADD R3, R3, 0x1, -R28 ;  /* 0x000000010303e824 */ /* 0x000fe200078e0a1c */
[C---:B------:R-:W-:Y:S01]  /*27a0*/  ISETP.GT.U32.AND P6, PT, R28.reuse, R5, PT ;  /* 0x000000051c00720c */ /* 0x040fe20003fc4070 */
[C---:B------:R-:W-:Y:S01]  /*27b0*/  IMAD R7, R28.reuse, R2, R7 ;  /* 0x000000021c077224 */ /* 0x040fe200078e0207 */
[----:B------:R-:W-:Y:S01]  /*27c0*/  IABS R9, R10 ;  /* 0x0000000a00097213 */ /* 0x000fe20000000000 */
[----:B------:R-:W-:Y:S01]  /*27d0*/  @!P3 IMAD.MOV R29, RZ, RZ, -R29 ;  /* 0x000000ffff1db224 */ /* 0x000fe200078e0a1d */
[C---:B------:R-:W-:Y:S01]  /*27e0*/  ISETP.GT.U32.AND P3, PT, R28.reuse, R27, PT ;  /* 0x0000001b1c00720c */ /* 0x040fe20003f64070 */
[----:B------:R-:W-:Y:S01]  /*27f0*/  @!P5 IMAD.MOV R23, RZ, RZ, -R23 ;  /* 0x000000ffff17d224 */ /* 0x000fe200078e0a17 */
[C---:B------:R-:W-:Y:S01]  /*2800*/  ISETP.GT.U32.AND P5, PT, R28.reuse, R7, PT ;  /* 0x000000071c00720c */ /* 0x040fe20003fa4070 */
[----:B------:R-:W-:Y:S01]  /*2810*/  @!P1 IMAD.MOV R25, RZ, RZ, -R25 ;  /* 0x000000ffff199224 */ /* 0x000fe200078e0a19 */
[----:B------:R-:W-:Y:S01]  /*2820*/  ISETP.GT.U32.AND P1, PT, R28, R3, PT ;  /* 0x000000031c00720c */ /* 0x000fe20003f24070 */
[----:B------:R-:W-:Y:S01]  /*2830*/  IMAD.HI.U32 R0, R36, R9, RZ ;  /* 0x0000000924007227 */ /* 0x000fe200078e00ff */
[----:B------:R-:W-:-:S03]  /*2840*/  ISETP.GE.AND P0, PT, R35, RZ, PT ;  /* 0x000000ff2300720c */ /* 0x000fc60003f06270 */
[----:B------:R-:W-:Y:S02]  /*2850*/  IMAD.MOV R0, RZ, RZ, -R0 ;  /* 0x000000ffff007224 */ /* 0x000fe400078e0a00 */
[----:B------:R-:W-:Y:S01]  /*2860*/  @!P2 IMAD.MOV R24, RZ, RZ, -R24 ;  /* 0x000000ffff18a224 */ /* 0x000fe200078e0a18 */
[----:B------:R-:W-:Y:S01]  /*2870*/  ISETP.GE.AND P2, PT, R26, RZ, PT ;  /* 0x000000ff1a00720c */ /* 0x000fe20003f46270 */
[--C-:B------:R-:W-:Y:S02]  /*2880*/  @!P6 IMAD.IADD R5, R5, 0x1, -R28.reuse ;  /* 0x000000010505e824 */ /* 0x100fe400078e0a1c */
[----:B------:R-:W-:Y:S02]  /*2890*/  VIADD R8, R92, 0x28 ;  /* 0x000000285c087836 */ /* 0x000fe40000000000 */
[----:B------:R-:W-:Y:S02]  /*28a0*/  IMAD R9, R28, R0, R9 ;  /* 0x000000001c097224 */ /* 0x000fe400078e0209 */
[----:B------:R-:W-:-:S02]  /*28b0*/  @!P3 IMAD.IADD R27, R27, 0x1, -R28 ;  /* 0x000000011b1bb824 */ /* 0x000fc400078e0a1c */
[----:B------:R-:W-:Y:S01]  /*28c0*/  IMAD.MOV.U32 R2, RZ, RZ, R5 ;  /* 0x000000ffff027224 */ /* 0x000fe200078e0005 */
[----:B------:R-:W-:Y:S01]  /*28d0*/  IABS R11, R8 ;  /* 0x00000008000b7213 */ /* 0x000fe20000000000 */
[--C-:B------:R-:W-:Y:S01]  /*28e0*/  @!P5 IMAD.IADD R7, R7, 0x1, -R28.reuse ;  /* 0x000000010707d824 */ /* 0x100fe200078e0a1c */
[----:B------:R-:W-:Y:S01]  /*28f0*/  ISETP.GT.U32.AND P3, PT, R28, R9, PT ;  /* 0x000000091c00720c */ /* 0x000fe20003f64070 */
[----:B------:R-:W-:Y:S01]  /*2900*/  @!P1 IMAD.IADD R3, R3, 0x1, -R28 ;  /* 0x0000000103039824 */ /* 0x000fe200078e0a1c */
[----:B------:R-:W-:Y:S01]  /*2910*/  ISETP.GE.AND P1, PT, R4, RZ, PT ;  /* 0x000000ff0400720c */ /* 0x000fe20003f26270 */
[----:B------:R-:W-:Y:S01]  /*2920*/  IMAD.MOV.U32 R4, RZ, RZ, R27 ;  /* 0x000000ffff047224 */ /* 0x000fe200078e001b */
[----:B------:R-:W-:Y:S01]  /*2930*/  @!P0 IADD3 R2, PT, PT, -R2, RZ, RZ ;  /* 0x000000ff02028210 */ /* 0x000fe20007ffe1ff */
[----:B------:R-:W-:Y:S01]  /*2940*/  IMAD.HI.U32 R0, R36, R11, RZ ;  /* 0x0000000b24007227 */ /* 0x000fe200078e00ff */
[----:B------:R-:W-:Y:S01]  /*2950*/  ISETP.GT.U32.AND P5, PT, R28, R7, PT ;  /* 0x000000071c00720c */ /* 0x000fe20003fa4070 */
[----:B------:R-:W-:Y:S02]  /*2960*/  STL [R1+0x460], R29 ;  /* 0x0004601d01007387 */ /* 0x000fe40000100800 */
[----:B------:R-:W-:Y:S01]  /*2970*/  @!P2 IMAD.MOV R4, RZ, RZ, -R4 ;  /* 0x000000ffff04a224 */ /* 0x000fe200078e0a04 */
[----:B------:R-:W-:Y:S01]  /*2980*/  ISETP.GE.AND P6, PT, R6, RZ, PT ;  /* 0x000000ff0600720c */ /* 0x000fe20003fc6270 */
[----:B------:R0:W-:Y:S01]  /*2990*/  STL [R1+0x428], R2 ;  /* 0x0004280201007387 */ /* 0x0001e20000100800 */
[----:B------:R-:W-:-:S03]  /*29a0*/  VIADD R6, R92, 0x29 ;  /* 0x000000295c067836 */ /* 0x000fc60000000000 */
[----:B------:R1:W-:Y:S01]  /*29b0*/  STL [R1+0x424], R4 ;  /* 0x0004240401007387 */ /* 0x0003e20000100800 */
[----:B------:R-:W-:Y:S02]  /*29c0*/  @!P3 IMAD.IADD R9, R9, 0x1, -R28 ;  /* 0x000000010909b824 */ /* 0x000fe400078e0a1c */
[----:B0-----:R-:W-:Y:S01]  /*29d0*/  IMAD.MOV R2, RZ, RZ, -R0 ;  /* 0x000000ffff027224 */ /* 0x001fe200078e0a00 */
[----:B------:R-:W-:Y:S01]  /*29e0*/  IABS R5, R6 ;  /* 0x0000000600057213 */ /* 0x000fe20000000000 */
[----:B-1----:R-:W-:Y:S02]  /*29f0*/  IMAD.MOV.U32 R4, RZ, RZ, R3 ;  /* 0x000000ffff047224 */ /* 0x002fe400078e0003 */
[C---:B------:R-:W-:Y:S02]  /*2a00*/  IMAD R3, R28.reuse, R2, R11 ;  /* 0x000000021c037224 */ /* 0x040fe400078e020b */
[----:B------:R-:W-:Y:S01]  /*2a10*/  @!P5 IMAD.IADD R7, R7, 0x1, -R28 ;  /* 0x000000010707d824 */ /* 0x000fe200078e0a1c */
[----:B------:R-:W-:-:S02]  /*2a20*/  ISETP.GT.U32.AND P3, PT, R28, R9, PT ;  /* 0x000000091c00720c */ /* 0x000fc40003f64070 */
[----:B------:R-:W-:Y:S01]  /*2a30*/  ISETP.GT.U32.AND P5, PT, R28, R3, PT ;  /* 0x000000031c00720c */ /* 0x000fe20003fa4070 */
[----:B------:R-:W-:-:S04]  /*2a40*/  IMAD.HI.U32 R0, R36, R5, RZ ;  /* 0x0000000524007227 */ /* 0x000fc800078e00ff */
[----:B------:R-:W-:Y:S02]  /*2a50*/  IMAD.MOV R0, RZ, RZ, -R0 ;  /* 0x000000ffff007224 */ /* 0x000fe400078e0a00 */
[----:B------:R-:W-:Y:S02]  /*2a60*/  VIADD R2, R92, 0x2a ;  /* 0x0000002a5c027836 */ /* 0x000fe40000000000 */
[C---:B------:R-:W-:Y:S02]  /*2a70*/  IMAD R5, R28.reuse, R0, R5 ;  /* 0x000000001c057224 */ /* 0x040fe400078e0205 */
[--C-:B------:R-:W-:Y:S01]  /*2a80*/  @!P3 IMAD.IADD R9, R9, 0x1, -R28.reuse ;  /* 0x000000010909b824 */ /* 0x100fe200078e0a1c */
[----:B------:R-:W-:Y:S01]  /*2a90*/  IABS R11, R2 ;  /* 0x00000002000b7213 */ /* 0x000fe20000000000 */
[----:B------:R-:W-:Y:S01]  /*2aa0*/  @!P5 IMAD.IADD R3, R3, 0x1, -R28 ;  /* 0x000000010303d824 */ /* 0x000fe200078e0a1c */
[----:B------:R-:W-:Y:S01]  /*2ab0*/  ISETP.GT.U32.AND P3, PT, R28, R5, PT ;  /* 0x000000051c00720c */ /* 0x000fe20003f64070 */
[----:B------:R-:W-:-:S02]  /*2ac0*/  @!P6 IMAD.MOV R4, RZ, RZ, -R4 ;  /* 0x000000ffff04e224 */ /* 0x000fc400078e0a04 */
[----:B------:R-:W-:Y:S01]  /*2ad0*/  IMAD.HI.U32 R0, R36, R11, RZ ;  /* 0x0000000b24007227 */ /* 0x000fe200078e00ff */
[----:B------:R-:W-:Y:S02]  /*2ae0*/  ISETP.GT.U32.AND P5, PT, R28, R3, PT ;  /* 0x000000031c00720c */ /* 0x000fe40003fa4070 */
[----:B------:R-:W-:Y:S01]  /*2af0*/  ISETP.GE.AND P2, PT, R8, RZ, PT ;  /* 0x000000ff0800720c */ /* 0x000fe20003f46270 */
[----:B------:R0:W-:Y:S01]  /*2b00*/  STL [R1+0x420], R4 ;  /* 0x0004200401007387 */ /* 0x0001e20000100800 */
[----:B------:R-:W-:Y:S01]  /*2b10*/  ISETP.GE.AND P6, PT, R6, RZ, PT ;  /* 0x000000ff0600720c */ /* 0x000fe20003fc6270 */
[C---:B------:R-:W-:Y:S02]  /*2b20*/  VIADD R8, R92.reuse, 0x2c ;  /* 0x0000002c5c087836 */ /* 0x040fe40000000000 */
[----:B------:R-:W-:Y:S02]  /*2b30*/  IMAD.MOV R0, RZ, RZ, -R0 ;  /* 0x000000ffff007224 */ /* 0x000fe400078e0a00 */
[----:B------:R-:W-:-:S02]  /*2b40*/  VIADD R6, R92, 0x2b ;  /* 0x0000002b5c067836 */ /* 0x000fc40000000000 */
[----:B0-----:R-:W-:Y:S02]  /*2b50*/  IMAD.MOV.U32 R4, RZ, RZ, R7 ;  /* 0x000000ffff047224 */ /* 0x001fe400078e0007 */
[----:B------:R-:W-:Y:S01]  /*2b60*/  IMAD.MOV.U32 R7, RZ, RZ, R9 ;  /* 0x000000ffff077224 */ /* 0x000fe200078e0009 */
[----:B------:R-:W-:Y:S01]  /*2b70*/  IABS R29, R8 ;  /* 0x00000008001d7213 */ /* 0x000fe20000000000 */
[----:B------:R-:W-:Y:S02]  /*2b80*/  @!P1 IMAD.MOV R4, RZ, RZ, -R4 ;  /* 0x000000ffff049224 */ /* 0x000fe400078e0a04 */
[C---:B------:R-:W-:Y:S01]  /*2b90*/  IMAD R9, R28.reuse, R0, R11 ;  /* 0x000000001c097224 */ /* 0x040fe200078e020b */
[----:B------:R-:W-:Y:S01]  /*2ba0*/  IABS R27, R6 ;  /* 0x00000006001b7213 */ /* 0x000fe20000000000 */
[--C-:B------:R-:W-:Y:S01]  /*2bb0*/  @!P3 IMAD.IADD R5, R5, 0x1, -R28.reuse ;  /* 0x000000010505b824 */ /* 0x100fe200078e0a1c */
[----:B------:R0:W-:Y:S01]  /*2bc0*/  STL [R1+0x41c], R4 ;  /* 0x00041c0401007387 */ /* 0x0001e20000100800 */
[----:B------:R-:W-:Y:S01]  /*2bd0*/  @!P5 IMAD.IADD R3, R3, 0x1, -R28 ;  /* 0x000000010303d824 */ /* 0x000fe200078e0a1c */
[----:B------:R-:W-:-:S02]  /*2be0*/  ISETP.GT.U32.AND P5, PT, R28, R9, PT ;  /* 0x000000091c00720c */ /* 0x000fc40003fa4070 */
[----:B------:R-:W-:Y:S01]  /*2bf0*/  ISETP.GE.AND P1, PT, R2, RZ, PT ;  /* 0x000000ff0200720c */ /* 0x000fe20003f26270 */
[----:B------:R-:W-:Y:S01]  /*2c00*/  IMAD.HI.U32 R2, R36, R27, RZ ;  /* 0x0000001b24027227 */ /* 0x000fe200078e00ff */
[----:B------:R-:W-:Y:S02]  /*2c10*/  ISETP.GT.U32.AND P3, PT, R28, R5, PT ;  /* 0x000000051c00720c */ /* 0x000fe40003f64070 */
[----:B------:R-:W-:Y:S01]  /*2c20*/  ISETP.GE.AND P0, PT, R10, RZ, PT ;  /* 0x000000ff0a00720c */ /* 0x000fe20003f06270 */
[----:B0-----:R-:W-:-:S04]  /*2c30*/  IMAD.HI.U32 R4, R36, R29, RZ ;  /* 0x0000001d24047227 */ /* 0x001fc800078e00ff */
[----:B------:R-:W-:Y:S02]  /*2c40*/  IMAD.MOV R4, RZ, RZ, -R4 ;  /* 0x000000ffff047224 */ /* 0x000fe400078e0a04 */
[----:B------:R-:W-:Y:S02]  /*2c50*/  IMAD.MOV R2, RZ, RZ, -R2 ;  /* 0x000000ffff027224 */ /* 0x000fe400078e0a02 */
[C---:B------:R-:W-:Y:S02]  /*2c60*/  IMAD R29, R28.reuse, R4, R29 ;  /* 0x000000041c1d7224 */ /* 0x040fe400078e021d */
[C---:B------:R-:W-:Y:S02]  /*2c70*/  IMAD R27, R28.reuse, R2, R27 ;  /* 0x000000021c1b7224 */ /* 0x040fe400078e021b */
[--C-:B------:R-:W-:Y:S01]  /*2c80*/  @!P5 IMAD.IADD R9, R9, 0x1, -R28.reuse ;  /* 0x000000010909d824 */ /* 0x100fe200078e0a1c */
[C---:B------:R-:W-:Y:S01]  /*2c90*/  ISETP.GT.U32.AND P5, PT, R28.reuse, R29, PT ;  /* 0x0000001d1c00720c */ /* 0x040fe20003fa4070 */
[----:B------:R-:W-:Y:S01]  /*2ca0*/  @!P3 IMAD.IADD R5, R5, 0x1, -R28 ;  /* 0x000000010505b824 */ /* 0x000fe200078e0a1c */
[----:B------:R-:W-:Y:S01]  /*2cb0*/  ISETP.GT.U32.AND P3, PT, R28, R27, PT ;  /* 0x0000001b1c00720c */ /* 0x000fe20003f64070 */
[----:B------:R-:W-:Y:S01]  /*2cc0*/  @!P0 IMAD.MOV R7, RZ, RZ, -R7 ;  /* 0x000000ffff078224 */ /* 0x000fe200078e0a07 */
[----:B------:R-:W-:Y:S01]  /*2cd0*/  ISETP.GE.AND P0, PT, R6, RZ, PT ;  /* 0x000000ff0600720c */ /* 0x000fe20003f06270 */
[----:B------:R-:W-:-:S02]  /*2ce0*/  VIADD R6, R92, 0x2d ;  /* 0x0000002d5c067836 */ /* 0x000fc40000000000 */
[----:B------:R-:W-:Y:S01]  /*2cf0*/  IMAD.MOV.U32 R34, RZ, RZ, R3 ;  /* 0x000000ffff227224 */ /* 0x000fe200078e0003 */
[----:B------:R0:W-:Y:S01]  /*2d00*/  STL [R1+0x418], R7 ;  /* 0x0004180701007387 */ /* 0x0001e20000100800 */
[----:B------:R-:W-:Y:S02]  /*2d10*/  VIADD R26, R92, 0x2f ;  /* 0x0000002f5c1a7836 */ /* 0x000fe40000000000 */
[----:B------:R-:W-:Y:S01]  /*2d20*/  @!P2 IMAD.MOV R34, RZ, RZ, -R34 ;  /* 0x000000ffff22a224 */ /* 0x000fe200078e0a22 */
[----:B------:R-:W-:Y:S01]  /*2d30*/  ISETP.GT.U32.AND P2, PT, R28, R9, PT ;  /* 0x000000091c00720c */ /* 0x000fe20003f44070 */
[--C-:B------:R-:W-:Y:S01]  /*2d40*/  @!P5 IMAD.IADD R29, R29, 0x1, -R28.reuse ;  /* 0x000000011d1dd824 */ /* 0x100fe200078e0a1c */
[----:B0-----:R-:W-:Y:S01]  /*2d50*/  IABS R7, R6 ;  /* 0x0000000600077213 */ /* 0x001fe20000000000 */
[----:B------:R-:W-:Y:S02]  /*2d60*/  @!P3 IMAD.IADD R27, R27, 0x1, -R28 ;  /* 0x000000011b1bb824 */ /* 0x000fe400078e0a1c */
[----:B------:R-:W-:-:S02]  /*2d70*/  IMAD.MOV.U32 R2, RZ, RZ, R5 ;  /* 0x000000ffff027224 */ /* 0x000fc400078e0005 */
[----:B------:R-:W-:Y:S01]  /*2d80*/  IMAD.HI.U32 R0, R36, R7, RZ ;  /* 0x0000000724007227 */ /* 0x000fe200078e00ff */
[----:B------:R-:W-:-:S03]  /*2d90*/  IADD3 R30, PT, PT, R92, 0x30, RZ ;  /* 0x000000305c1e7810 */ /* 0x000fc60007ffe0ff */
[----:B------:R-:W-:Y:S01]  /*2da0*/  VIADD R10, R92, 0x2e ;  /* 0x0000002e5c0a7836 */ /* 0x000fe20000000000 */
[C---:B------:R-:W-:Y:S01]  /*2db0*/  ISETP.GT.U32.AND P5, PT, R28.reuse, R29, PT ;  /* 0x0000001d1c00720c */ /* 0x040fe20003fa4070 */
[----:B------:R-:W-:Y:S01]  /*2dc0*/  IMAD.MOV R0, RZ, RZ, -R0 ;  /* 0x000000ffff007224 */ /* 0x000fe200078e0a00 */
[----:B------:R-:W-:Y:S01]  /*2dd0*/  IABS R31, R26 ;  /* 0x0000001a001f7213 */ /* 0x000fe20000000000 */
[----:B------:R-:W-:Y:S01]  /*2de0*/  @!P6 IMAD.MOV R2, RZ, RZ, -R2 ;  /* 0x000000ffff02e224 */ /* 0x000fe200078e0a02 */
[C---:B------:R-:W-:Y:S01]  /*2df0*/  ISETP.GT.U32.AND P3, PT, R28.reuse, R27, PT ;  /* 0x0000001b1c00720c */ /* 0x040fe20003f64070 */
[----:B------:R-:W-:Y:S01]  /*2e00*/  STL [R1+0x1ac], R34 ;  /* 0x0001ac2201007387 */ /* 0x000fe20000100800 */
[----:B------:R-:W-:Y:S01]  /*2e10*/  IABS R11, R10 ;  /* 0x0000000a000b7213 */ /* 0x000fe20000000000 */
[----:B------:R-:W-:Y:S01]  /*2e20*/  IMAD R3, R28, R0, R7 ;  /* 0x000000001c037224 */ /* 0x000fe200078e0207 */
[----:B------:R-:W-:Y:S01]  /*2e30*/  IABS R35, R30 ;  /* 0x0000001e00237213 */ /* 0x000fe20000000000 */
[----:B------:R0:W-:Y:S01]  /*2e40*/  STL [R1+0x1d0], R2 ;  /* 0x0001d00201007387 */ /* 0x0001e20000100800 */
[----:B------:R-:W-:Y:S01]  /*2e50*/  ISETP.GE.AND P6, PT, R8, RZ, PT ;  /* 0x000000ff0800720c */ /* 0x000fe20003fc6270 */
[----:B------:R-:W-:-:S04]  /*2e60*/  IMAD.HI.U32 R0, R36, R11, RZ ;  /* 0x0000000b24007227 */ /* 0x000fc800078e00ff */
[----:B------:R-:W-:Y:S01]  /*2e70*/  @!P2 IMAD.IADD R9, R9, 0x1, -R28 ;  /* 0x000000010909a824 */ /* 0x000fe200078e0a1c */
[----:B------:R-:W-:Y:S01]  /*2e80*/  ISETP.GT.U32.AND P2, PT, R28, R3, PT ;  /* 0x000000031c00720c */ /* 0x000fe20003f44070 */
[----:B0-----:R-:W-:-:S04]  /*2e90*/  IMAD.HI.U32 R2, R36, R31, RZ ;  /* 0x0000001f24027227 */ /* 0x001fc800078e00ff */
[----:B------:R-:W-:-:S04]  /*2ea0*/  IMAD.HI.U32 R4, R36, R35, RZ ;  /* 0x0000002324047227 */ /* 0x000fc800078e00ff */
[----:B------:R-:W-:Y:S02]  /*2eb0*/  IMAD.MOV R2, RZ, RZ, -R2 ;  /* 0x000000ffff027224 */ /* 0x000fe400078e0a02 */
[----:B------:R-:W-:Y:S02]  /*2ec0*/  IMAD.MOV R0, RZ, RZ, -R0 ;  /* 0x000000ffff007224 */ /* 0x000fe400078e0a00 */
[----:B------:R-:W-:Y:S02]  /*2ed0*/  IMAD.MOV R4, RZ, RZ, -R4 ;  /* 0x000000ffff047224 */ /* 0x000fe400078e0a04 */
[--C-:B------:R-:W-:Y:S02]  /*2ee0*/  @!P5 IMAD.IADD R29, R29, 0x1, -R28.reuse ;  /* 0x000000011d1dd824 */ /* 0x100fe400078e0a1c */
[----:B------:R-:W-:Y:S02]  /*2ef0*/  @!P3 IMAD.IADD R27, R27, 0x1, -R28 ;  /* 0x000000011b1bb824 */ /* 0x000fe400078e0a1c */
[----:B------:R-:W-:Y:S01]  /*2f00*/  IMAD R7, R28, R2, R31 ;  /* 0x000000021c077224 */ /* 0x000fe200078e021f */
[----:B------:R-:W-:Y:S01]  /*2f10*/  ISETP.GE.AND P3, PT, R6, RZ, PT ;  /* 0x000000ff0600720c */ /* 0x000fe20003f66270 */
[----:B------:R-:W-:-:S02]  /*2f20*/  IMAD R5, R28, R0, R11 ;  /* 0x000000001c057224 */ /* 0x000fc400078e020b */
[----:B------:R-:W-:Y:S02]  /*2f30*/  IMAD.MOV.U32 R34, RZ, RZ, R9 ;  /* 0x000000ffff227224 */ /* 0x000fe400078e0009 */
[C---:B------:R-:W-:Y:S02]  /*2f40*/  IMAD R11, R28.reuse, R4, R35 ;  /* 0x000000041c0b7224 */ /* 0x040fe400078e0223 */
[----:B------:R-:W-:Y:S01]  /*2f50*/  IMAD.MOV.U32 R6, RZ, RZ, R29 ;  /* 0x000000ffff067224 */ /* 0x000fe200078e001d */
[----:B------:R-:W-:Y:S01]  /*2f60*/  ISETP.GT.U32.AND P5, PT, R28, R7, PT ;  /* 0x000000071c00720c */ /* 0x000fe20003fa4070 */
[----:B------:R-:W-:Y:S02]  /*2f70*/  VIADD R2, R92, 0x31 ;  /* 0x000000315c027836 */ /* 0x000fe40000000000 */
[----:B------:R-:W-:Y:S02]  /*2f80*/  IMAD.MOV.U32 R0, RZ, RZ, R27 ;  /* 0x000000ffff007224 */ /* 0x000fe400078e001b */
[----:B------:R-:W-:Y:S01]  /*2f90*/  @!P1 IMAD.MOV R34, RZ, RZ, -R34 ;  /* 0x000000ffff229224 */ /* 0x000fe200078e0a22 */
[C---:B------:R-:W-:Y:S01]  /*2fa0*/  ISETP.GT.U32.AND P1, PT, R28.reuse, R5, PT ;  /* 0x000000051c00720c */ /* 0x040fe20003f24070 */
[----:B------:R-:W-:Y:S01]  /*2fb0*/  @!P6 IMAD.MOV R6, RZ, RZ, -R6 ;  /* 0x000000ffff06e224 */ /* 0x000fe200078e0a06 */
[----:B------:R-:W-:Y:S01]  /*2fc0*/  ISETP.GT.U32.AND P6, PT, R28, R11, PT ;  /* 0x0000000b1c00720c */ /* 0x000fe20003fc4070 */
[----:B------:R-:W-:Y:S01]  /*2fd0*/  @!P2 IMAD.IADD R3, R3, 0x1, -R28 ;  /* 0x000000010303a824 */ /* 0x000fe200078e0a1c */
[----:B------:R-:W-:Y:S01]  /*2fe0*/  IABS R9, R2 ;  /* 0x0000000200097213 */ /* 0x000fe20000000000 */
[----:B------:R-:W-:Y:S01]  /*2ff0*/  @!P0 IMAD.MOV R0, RZ, RZ, -R0 ;  /* 0x000000ffff008224 */ /* 0x000fe200078e0a00 */
[----:B------:R-:W-:Y:S01]  /*3000*/  STL [R1+0x1cc], R34 ;  /* 0x0001cc2201007387 */ /* 0x000fe20000100800 */
[----:B------:R-:W-:Y:S01]  /*3010*/  VIADD R4, R92, 0x32 ;  /* 0x000000325c047836 */ /* 0x000fe20000000000 */
[----:B------:R-:W-:-:S02]  /*3020*/  ISETP.GT.U32.AND P2, PT, R28, R3, PT ;  /* 0x000000031c00720c */ /* 0x000fc40003f44070 */
[----:B------:R0:W-:Y:S01]  /*3030*/  STL [R1+0x414], R0 ;  /* 0x0004140001007387 */ /* 0x0001e20000100800 */
[----:B------:R-:W-:Y:S02]  /*3040*/  @!P5 IADD3 R7, PT, PT, R7, -R28, RZ ;  /* 0x8000001c0707d210 */ /* 0x000fe40007ffe0ff */
[----:B------:R-:W-:Y:S01]  /*3050*/  IABS R27, R4 ;  /* 0x00000004001b7213 */ /* 0x000fe20000000000 */
[----:B0-----:R-:W-:-:S04]  /*3060*/  IMAD.HI.U32 R0, R36, R9, RZ ;  /* 0x0000000924007227 */ /* 0x001fc800078e00ff */
[----:B------:R-:W-:Y:S02]  /*3070*/  IMAD.MOV R0, RZ, RZ, -R0 ;  /* 0x000000ffff007224 */ /* 0x000fe400078e0a00 */
[--C-:B------:R-:W-:Y:S02]  /*3080*/  @!P1 IMAD.IADD R5, R5, 0x1, -R28.reuse ;  /* 0x0000000105059824 */ /* 0x100fe400078e0a1c */
[----:B------:R-:W-:Y:S01]  /*3090*/  @!P6 IMAD.IADD R11, R11, 0x1, -R28 ;  /* 0x000000010b0be824 */ /* 0x000fe200078e0a1c */
[C---:B------:R-:W-:Y:S01]  /*30a0*/  ISETP.GT.U32.AND P6, PT, R28.reuse, R7, PT ;  /* 0x000000071c00720c */ /* 0x040fe20003fc4070 */
[----:B------:R-:W-:Y:S02]  /*30b0*/  IMAD R29, R28, R0, R9 ;  /* 0x000000001c1d7224 */ /* 0x000fe400078e0209 */
[----:B------:R-:W-:Y:S01]  /*30c0*/  IMAD.HI.U32 R0, R36, R27, RZ ;  /* 0x0000001b24007227 */ /* 0x000fe200078e00ff */
[----:B------:R-:W-:-:S03]  /*30d0*/  ISETP.GT.U32.AND P5, PT, R28, R5, PT ;  /* 0x000000051c00720c */ /* 0x000fc60003fa4070 */
[----:B------:R-:W-:Y:S02]  /*30e0*/  @!P2 IMAD.IADD R3, R3, 0x1, -R28 ;  /* 0x000000010303a824 */ /* 0x000fe400078e0a1c */
[----:B------:R-:W-:Y:S01]  /*30f0*/  IMAD.MOV R0, RZ, RZ, -R0 ;  /* 0x000000ffff007224 */ /* 0x000fe200078e0a00 */
[----:B------:R0:W-:Y:S03]  /*3100*/  STL [R1+0x410], R6 ;  /* 0x0004100601007387 */ /* 0x0001e60000100800 */
[----:B------:R-:W-:Y:S02]  /*3110*/  @!P6 IMAD.IADD R7, R7, 0x1, -R28 ;  /* 0x000000010707e824 */ /* 0x000fe400078e0a1c */
[----:B0-----:R-:W-:Y:S02]  /*3120*/  IMAD.MOV.U32 R6, RZ, RZ, R3 ;  /* 0x000000ffff067224 */ /* 0x001fe400078e0003 */
[----:B------:R-:W-:-:S02]  /*3130*/  IMAD R3, R28, R0, R27 ;  /* 0x000000001c037224 */ /* 0x000fc400078e021b */
[----:B------:R-:W-:Y:S01]  /*3140*/  @!P3 IMAD.MOV R6, RZ, RZ, -R6 ;  /* 0x000000ffff06b224 */ /* 0x000fe200078e0a06 */
[C---:B------:R-:W-:Y:S02]  /*3150*/  ISETP.GT.U32.AND P3, PT, R28.reuse, R11, PT ;  /* 0x0000000b1c00720c */ /* 0x040fe40003f64070 */
[----:B------:R-:W-:Y:S01]  /*3160*/  ISETP.GT.U32.AND P6, PT, R28, R3, PT ;  /* 0x000000031c00720c */ /* 0x000fe20003fc4070 */
[----:B------:R-:W-:Y:S01]  /*3170*/  @!P5 IMAD.IADD R5, R5, 0x1, -R28 ;  /* 0x000000010505d824 */ /* 0x000fe200078e0a1c */
[----:B------:R-:W-:Y:S01]  /*3180*/  ISETP.GE.AND P0, PT, R10, RZ, PT ;  /* 0x000000ff0a00720c */ /* 0x000fe20003f06270 */
[----:B------:R-:W-:Y:S01]  /*3190*/  VIADD R8, R92, 0x33 ;  /* 0x000000335c087836 */ /* 0x000fe20000000000 */
[----:B------:R-:W-:Y:S01]  /*31a0*/  ISETP.GT.U32.AND P5, PT, R28, R29, PT ;  /* 0x0000001d1c00720c */ /* 0x000fe20003fa4070 */
[----:B------:R-:W-:Y:S01]  /*31b0*/  VIADD R10, R92, 0x34 ;  /* 0x000000345c0a7836 */ /* 0x000fe20000000000 */
[----:B------:R0:W-:Y:S02]  /*31c0*/  STL [R1+0x40c], R6 ;  /* 0x00040c0601007387 */ /* 0x0001e40000100800 */
[----:B------:R-:W-:-:S02]  /*31d0*/  IABS R9, R8 ;  /* 0x0000000800097213 */ /* 0x000fc40000000000 */
[----:B------:R-:W-:Y:S01]  /*31e0*/  IABS R27, R10 ;  /* 0x0000000a001b7213 */ /* 0x000fe20000000000 */
[--C-:B------:R-:W-:Y:S02]  /*31f0*/  @!P3 IMAD.IADD R11, R11, 0x1, -R28.reuse ;  /* 0x000000010b0bb824 */ /* 0x100fe400078e0a1c */
[----:B0-----:R-:W-:Y:S01]  /*3200*/  VIADD R6, R92, 0x35 ;  /* 0x000000355c067836 */ /* 0x001fe20000000000 */
[----:B------:R-:W-:Y:S01]  /*3210*/  ISETP.GE.AND P1, PT, R30, RZ, PT ;  /* 0x000000ff1e00720c */ /* 0x000fe20003f26270 */
[----:B------:R-:W-:Y:S01]  /*3220*/  @!P6 IMAD.IADD R3, R3, 0x1, -R28 ;  /* 0x000000010303e824 */ /* 0x000fe200078e0a1c */
[----:B------:R-:W-:Y:S01]  /*3230*/  ISETP.GE.AND P3, PT, R2, RZ, PT ;  /* 0x000000ff0200720c */ /* 0x000fe20003f66270 */
[----:B------:R-:W-:Y:S01]  /*3240*/  IMAD.HI.U32 R0, R36, R9, RZ ;  /* 0x0000000924007227 */ /* 0x000fe200078e00ff */
[----:B------:R-:W-:Y:S02]  /*3250*/  IABS R31, R6 ;  /* 0x00000006001f7213 */ /* 0x000fe40000000000 */
[----:B------:R-:W-:Y:S01]  /*3260*/  ISETP.GE.AND P2, PT, R26, RZ, PT ;  /* 0x000000ff1a00720c */ /* 0x000fe20003f46270 */
[----:B------:R-:W-:Y:S01]  /*3270*/  IMAD.HI.U32 R2, R36, R27, RZ ;  /* 0x0000001b24027227 */ /* 0x000fe200078e00ff */
[----:B------:R-:W-:-:S03]  /*3280*/  ISETP.GT.U32.AND P6, PT, R28, R3, PT ;  /* 0x000000031c00720c */ /* 0x000fc60003fc4070 */
[----:B------:R-:W-:Y:S01]  /*3290*/  @!P5 IMAD.IADD R29, R29, 0x1, -R28 ;  /* 0x000000011d1dd824 */ /* 0x000fe200078e0a1c */
[----:B------:R-:W-:Y:S01]  /*32a0*/  ISETP.GE.AND P5, PT, R4, RZ, PT ;  /* 0x000000ff0400720c */ /* 0x000fe20003fa6270 */
[----:B------:R-:W-:Y:S02]  /*32b0*/  IMAD.MOV R0, RZ, RZ, -R0 ;  /* 0x000000ffff007224 */ /* 0x000fe400078e0a00 */
[----:B------:R-:W-:-:S04]  /*32c0*/  IMAD.HI.U32 R4, R36, R31, RZ ;  /* 0x0000001f24047227 */ /* 0x000fc800078e00ff */
[----:B------:R-:W-:Y:S02]  /*32d0*/  IMAD.MOV R2, RZ, RZ, -R2 ;  /* 0x000000ffff027224 */ /* 0x000fe400078e0a02 */
[----:B------:R-:W-:Y:S02]  /*32e0*/  IMAD.MOV.U32 R26, RZ, RZ, R5 ;  /* 0x000000ffff1a7224 */ /* 0x000fe400078e0005 */
[C---:B------:R-:W-:Y:S02]  /*32f0*/  IMAD R5, R28.reuse, R0, R9 ;  /* 0x000000001c057224 */ /* 0x040fe400078e0209 */
[----:B------:R-:W-:Y:S02]  /*3300*/  IMAD.MOV R4, RZ, RZ, -R4 ;  /* 0x000000ffff047224 */ /* 0x000fe400078e0a04 */
[----:B------:R-:W-:Y:S02]  /*3310*/  IMAD R9, R28, R2, R27 ;  /* 0x000000021c097224 */ /* 0x000fe400078e021b */
[----:B------:R-:W-:-:S02]  /*3320*/  @!P0 IMAD.MOV R26, RZ, RZ, -R26 ;  /* 0x000000ffff1a8224 */ /* 0x000fc400078e0a1a */
[C---:B------:R-:W-:Y:S02]  /*3330*/  IMAD R27, R28.reuse, R4, R31 ;  /* 0x000000041c1b7224 */ /* 0x040fe400078e021f */
[----:B------:R-:W-:Y:S01]  /*3340*/  @!P1 IMAD.MOV R11, RZ, RZ, -R11 ;  /* 0x000000ffff0b9224 */ /* 0x000fe200078e0a0b */
[C---:B------:R-:W-:Y:S01]  /*3350*/  ISETP.GT.U32.AND P1, PT, R28.reuse, R9, PT ;  /* 0x000000091c00720c */ /* 0x040fe20003f24070 */
[----:B------:R-:W-:Y:S01]  /*3360*/  @!P2 IMAD.MOV R7, RZ, RZ, -R7 ;  /* 0x000000ffff07a224 */ /* 0x000fe200078e0a07 */
[C---:B------:R-:W-:Y:S01]  /*3370*/  ISETP.GT.U32.AND P2, PT, R28.reuse, R5, PT ;  /* 0x000000051c00720c */ /* 0x040fe20003f44070 */
[----:B------:R0:W-:Y:S01]  /*3380*/  STL [R1+0x404], R26 ;  /* 0x0004041a01007387 */ /* 0x0001e20000100800 */
[----:B------:R-:W-:Y:S01]  /*3390*/  @!P6 IMAD.IADD R3, R3, 0x1, -R28 ;  /* 0x000000010303e824 */ /* 0x000fe200078e0a1c */
[C---:B------:R-:W-:Y:S02]  /*33a0*/  ISETP.GT.U32.AND P6, PT, R28.reuse, R27, PT ;  /* 0x0000001b1c00720c */ /* 0x040fe40003fc4070 */
[----:B------:R-:W-:Y:S01]  /*33b0*/  STL [R1+0x400], R7 ;  /* 0x0004000701007387 */ /* 0x000fe20000100800 */
[----:B------:R-:W-:Y:S01]  /*33c0*/  ISETP.GT.U32.AND P0, PT, R28, R29, PT ;  /* 0x0000001d1c00720c */ /* 0x000fe20003f04070 */
[----:B0-----:R-:W-:-:S02]  /*33d0*/  VIADD R26, R92, 0x36 ;  /* 0x000000365c1a7836 */ /* 0x001fc40000000000 */
[----:B------:R0:W-:Y:S01]  /*33e0*/  STL [R1+0x1c8], R11 ;  /* 0x0001c80b01007387 */ /* 0x0001e20000100800 */
[----:B------:R-:W-:Y:S02]  /*33f0*/  VIADD R4, R92, 0x37 ;  /* 0x000000375c047836 */ /* 0x000fe40000000000 */
[--C-:B------:R-:W-:Y:S01]  /*3400*/  @!P1 IMAD.IADD R9, R9, 0x1, -R28.reuse ;  /* 0x0000000109099824 */ /* 0x100fe200078e0a1c */
[----:B0-----:R-:W-:Y:S01]  /*3410*/  IABS R11, R26 ;  /* 0x0000001a000b7213 */ /* 0x001fe20000000000 */
[----:B------:R-:W-:Y:S01]  /*3420*/  @!P2 IMAD.IADD R5, R5, 0x1, -R28 ;  /* 0x000000010505a824 */ /* 0x000fe200078e0a1c */
[----:B------:R-:W-:-:S03]  /*3430*/  IABS R7, R4 ;  /* 0x0000000400077213 */ /* 0x000fc60000000000 */
[----:B------:R-:W-:Y:S01]  /*3440*/  IMAD.HI.U32 R0, R36, R11, RZ ;  /* 0x0000000b24007227 */ /* 0x000fe200078e00ff */
[----:B------:R-:W-:-:S03]  /*3450*/  ISETP.GT.U32.AND P1, PT, R28, R5, PT ;  /* 0x000000051c00720c */ /* 0x000fc60003f24070 */
[----:B------:R-:W-:Y:S01]  /*3460*/  @!P6 IMAD.IADD R27, R27, 0x1, -R28 ;  /* 0x000000011b1be824 */ /* 0x000fe200078e0a1c */
[----:B------:R-:W-:Y:S01]  /*3470*/  ISETP.GT.U32.AND P6, PT, R28, R9, PT ;  /* 0x000000091c00720c */ /* 0x000fe20003fc4070 */
[----:B------:R-:W-:Y:S02]  /*3480*/  IMAD.MOV R2, RZ, RZ, -R0 ;  /* 0x000000ffff027224 */ /* 0x000fe400078e0a00 */
[----:B------:R-:W-:-:S04]  /*3490*/  IMAD.HI.U32 R0, R36, R7, RZ ;  /* 0x0000000724007227 */ /* 0x000fc800078e00ff */
[----:B------:R-:W-:Y:S02]  /*34a0*/  @!P0 IMAD.IADD R29, R29, 0x1, -R28 ;  /* 0x000000011d1d8824 */ /* 0x000fe400078e0a1c */
[----:B------:R-:W-:-:S03]  /*34b0*/  IMAD.MOV R0, RZ, RZ, -R0 ;  /* 0x000000ffff007224 */ /* 0x000fc600078e0a00 */
[----:B------:R-:W-:Y:S01]  /*34c0*/  MOV R30, R29 ;  /* 0x0000001d001e7202 */ /* 0x000fe20000000f00 */
        /* <DEDUP_REMOVED lines=8> */
[----:B------:R-:W-:Y:S01]  /*3550*/  VIADD R8, R92, 0x38 ;  /* 0x000000385c087836 */ /* 0x000fe20000000000 */
[----:B------:R-:W-:-:S02]  /*3560*/  ISETP.GT.U32.AND P3, PT, R28, R27, PT ;  /* 0x0000001b1c00720c */ /* 0x000fc40003f64070 */
[----:B------:R0:W-:Y:S02]  /*3570*/  STL [R1+0x1e4], R30 ;  /* 0x0001e41e01007387 */ /* 0x0001e40000100800 */
[----:B------:R-:W-:Y:S01]  /*3580*/  IABS R31, R8 ;  /* 0x00000008001f7213 */ /* 0x000fe20000000000 */
[----:B------:R-:W-:Y:S02]  /*3590*/  IMAD.MOV.U32 R34, RZ, RZ, R3 ;  /* 0x000000ffff227224 */ /* 0x000fe400078e0003 */
[----:B------:R-:W-:Y:S02]  /*35a0*/  @!P6 IMAD.IADD R29, R29, 0x1, -R28 ;  /* 0x000000011d1de824 */ /* 0x000fe400078e0a1c */
[----:B0-----:R-:W-:Y:S02]  /*35b0*/  VIADD R30, R92, 0x39 ;  /* 0x000000395c1e7836 */ /* 0x001fe40000000000 */
[----:B------:R-:W-:-:S03]  /*35c0*/  IMAD.HI.U32 R0, R36, R31, RZ ;  /* 0x0000001f24007227 */ /* 0x000fc600078e00ff */
[----:B------:R-:W-:Y:S01]  /*35d0*/  IABS R35, R30 ;  /* 0x0000001e00237213 */ /* 0x000fe20000000000 */
[----:B------:R-:W-:Y:S01]  /*35e0*/  @!P1 IMAD.IADD R11, R11, 0x1, -R28 ;  /* 0x000000010b0b9824 */ /* 0x000fe200078e0a1c */
[----:B------:R-:W-:Y:S01]  /*35f0*/  ISETP.GE.AND P2, PT, R10, RZ, PT ;  /* 0x000000ff0a00720c */ /* 0x000fe20003f46270 */
[----:B------:R-:W-:Y:S01]  /*3600*/  @!P5 IMAD.MOV R34, RZ, RZ, -R34 ;  /* 0x000000ffff22d224 */ /* 0x000fe200078e0a22 */
[C---:B------:R-:W-:Y:S01]  /*3610*/  ISETP.GT.U32.AND P5, PT, R28.reuse, R29, PT ;  /* 0x0000001d1c00720c */ /* 0x040fe20003fa4070 */
[----:B------:R-:W-:Y:S01]  /*3620*/  IMAD.MOV R7, RZ, RZ, -R0 ;  /* 0x000000ffff077224 */ /* 0x000fe200078e0a00 */
[----:B------:R-:W-:Y:S01]  /*3630*/  ISETP.GT.U32.AND P6, PT, R28, R11, PT ;  /* 0x0000000b1c00720c */ /* 0x000fe20003fc4070 */
[----:B------:R-:W-:Y:S02]  /*3640*/  VIADD R10, R92, 0x3a ;  /* 0x0000003a5c0a7836 */ /* 0x000fe40000000000 */
[----:B------:R-:W-:-:S04]  /*3650*/  IMAD.HI.U32 R0, R36, R35, RZ ;  /* 0x0000002324007227 */ /* 0x000fc800078e00ff */
[----:B------:R-:W-:Y:S01]  /*3660*/  @!P3 IMAD.IADD R27, R27, 0x1, -R28 ;  /* 0x000000011b1bb824 */ /* 0x000fe200078e0a1c */
[----:B------:R-:W-:Y:S01]  /*3670*/  ISETP.GE.AND P3, PT, R6, RZ, PT ;  /* 0x000000ff0600720c */ /* 0x000fe20003f66270 */
[C---:B------:R-:W-:Y:S01]  /*3680*/  IMAD R7, R28.reuse, R7, R31 ;  /* 0x000000071c077224 */ /* 0x040fe200078e021f */
[----:B------:R-:W-:Y:S01]  /*3690*/  IABS R2, R10 ;  /* 0x0000000a00027213 */ /* 0x000fe20000000000 */
[----:B------:R-:W-:Y:S02]  /*36a0*/  IMAD.MOV R3, RZ, RZ, -R0 ;  /* 0x000000ffff037224 */ /* 0x000fe400078e0a00 */
[----:B------:R-:W-:Y:S01]  /*36b0*/  @!P0 IMAD.MOV R5, RZ, RZ, -R5 ;  /* 0x000000ffff058224 */ /* 0x000fe200078e0a05 */
[C---:B------:R-:W-:Y:S01]  /*36c0*/  ISETP.GT.U32.AND P0, PT, R28.reuse, R7, PT ;  /* 0x000000071c00720c */ /* 0x040fe20003f04070 */
[----:B------:R-:W-:Y:S01]  /*36d0*/  IMAD R3, R28, R3, R35 ;  /* 0x000000031c037224 */ /* 0x000fe200078e0223 */
[----:B------:R-:W-:Y:S01]  /*36e0*/  ISETP.GE.AND P1, PT, R26, RZ, PT ;  /* 0x000000ff1a00720c */ /* 0x000fe20003f26270 */
[----:B------:R-:W-:-:S02]  /*36f0*/  IMAD.MOV.U32 R31, RZ, RZ, R2 ;  /* 0x000000ffff1f7224 */ /* 0x000fc400078e0002 */
[----:B------:R-:W-:Y:S02]  /*3700*/  IMAD.MOV.U32 R2, RZ, RZ, R9 ;  /* 0x000000ffff027224 */ /* 0x000fe400078e0009 */
[----:B------:R-:W-:Y:S02]  /*3710*/  IMAD.MOV.U32 R0, RZ, RZ, R27 ;  /* 0x000000ffff007224 */ /* 0x000fe400078e001b */
[--C-:B------:R-:W-:Y:S01]  /*3720*/  @!P5 IMAD.IADD R29, R29, 0x1, -R28.reuse ;  /* 0x000000011d1dd824 */ /* 0x100fe200078e0a1c */
[----:B------:R-:W-:Y:S01]  /*3730*/  ISETP.GT.U32.AND P5, PT, R28, R3, PT ;  /* 0x000000031c00720c */ /* 0x000fe20003fa4070 */
[----:B------:R-:W-:Y:S02]  /*3740*/  @!P6 IMAD.IADD R11, R11, 0x1, -R28 ;  /* 0x000000010b0be824 */ /* 0x000fe400078e0a1c */
[----:B------:R-:W-:Y:S02]  /*3750*/  @!P2 IMAD.MOV R2, RZ, RZ, -R2 ;  /* 0x000000ffff02a224 */ /* 0x000fe400078e0a02 */
[----:B------:R-:W-:Y:S01]  /*3760*/  @!P3 IMAD.MOV R0, RZ, RZ, -R0 ;  /* 0x000000ffff00b224 */ /* 0x000fe200078e0a00 */
[----:B------:R-:W-:Y:S01]  /*3770*/  STL [R1+0x1e0], R34 ;  /* 0x0001e02201007387 */ /* 0x000fe20000100800 */
[----:B------:R-:W-:Y:S01]  /*3780*/  MOV R6, R11 ;  /* 0x0000000b00067202 */ /* 0x000fe20000000f00 */
[----:B------:R-:W-:-:S02]  /*3790*/  @!P0 IMAD.IADD R7, R7, 0x1, -R28 ;  /* 0x0000000107078824 */ /* 0x000fc400078e0a1c */
[----:B------:R-:W-:Y:S04]  /*37a0*/  STL [R1+0x3fc], R5 ;  /* 0x0003fc0501007387 */ /* 0x000fe80000100800 */
[----:B------:R0:W-:Y:S01]  /*37b0*/  STL [R1+0x3f8], R2 ;  /* 0x0003f80201007387 */ /* 0x0001e20000100800 */
[----:B------:R-:W-:-:S03]  /*37c0*/  @!P1 IMAD.MOV R6, RZ, RZ, -R6 ;  /* 0x000000ffff069224 */ /* 0x000fc600078e0a06 */
[----:B------:R1:W-:Y:S01]  /*37d0*/  STL [R1+0x3f4], R0 ;  /* 0x0003f40001007387 */ /* 0x0003e20000100800 */
[----:B------:R-:W-:Y:S01]  /*37e0*/  ISETP.GT.U32.AND P0, PT, R28, R7, PT ;  /* 0x000000071c00720c */ /* 0x000fe20003f04070 */
[----:B0-----:R-:W-:Y:S02]  /*37f0*/  VIADD R2, R92, 0x3b ;  /* 0x0000003b5c027836 */ /* 0x001fe40000000000 */
[----:B-1----:R-:W-:-:S03]  /*3800*/  IMAD.HI.U32 R0, R36, R31, RZ ;  /* 0x0000001f24007227 */ /* 0x002fc600078e00ff */
[----:B------:R-:W-:Y:S01]  /*3810*/  IABS R5, R2 ;  /* 0x0000000200057213 */ /* 0x000fe20000000000 */
[----:B------:R-:W-:Y:S02]  /*3820*/  IMAD.MOV R0, RZ, RZ, -R0 ;  /* 0x000000ffff007224 */ /* 0x000fe400078e0a00 */
[----:B------:R-:W-:Y:S01]  /*3830*/  @!P5 IMAD.IADD R3, R3, 0x1, -R28 ;  /* 0x000000010303d824 */ /* 0x000fe200078e0a1c */
[----:B------:R0:W-:Y:S01]  /*3840*/  STL [R1+0x3f0], R6 ;  /* 0x0003f00601007387 */ /* 0x0001e20000100800 */
[----:B------:R-:W-:Y:S02]  /*3850*/  IMAD R9, R28, R0, R31 ;  /* 0x000000001c097224 */ /* 0x000fe400078e021f */
[----:B------:R-:W-:Y:S01]  /*3860*/  IMAD.HI.U32 R0, R36, R5, RZ ;  /* 0x0000000524007227 */ /* 0x000fe200078e00ff */
[----:B------:R-:W-:Y:S02]  /*3870*/  ISETP.GT.U32.AND P5, PT, R28, R3, PT ;  /* 0x000000031c00720c */ /* 0x000fe40003fa4070 */
[----:B------:R-:W-:Y:S01]  /*3880*/  ISETP.GE.AND P2, PT, R4, RZ, PT ;  /* 0x000000ff0400720c */ /* 0x000fe20003f46270 */
[----:B0-----:R-:W-:-:S02]  /*3890*/  VIADD R6, R92, 0x3c ;  /* 0x0000003c5c067836 */ /* 0x001fc40000000000 */
[----:B------:R-:W-:-:S03]  /*38a0*/  IMAD.MOV R0, RZ, RZ, -R0 ;  /* 0x000000ffff007224 */ /* 0x000fc600078e0a00 */
[----:B------:R-:W-:Y:S01]  /*38b0*/  IABS R11, R6 ;  /* 0x00000006000b7213 */ /* 0x000fe20000000000 */
[----:B------:R-:W-:Y:S01]  /*38c0*/  @!P0 IMAD.IADD R7, R7, 0x1, -R28 ;  /* 0x0000000107078824 */ /* 0x000fe200078e0a1c */
[----:B------:R-:W-:Y:S01]  /*38d0*/  ISETP.GE.AND P6, PT, R30, RZ, PT ;  /* 0x000000ff1e00720c */ /* 0x000fe20003fc6270 */
[----:B------:R-:W-:Y:S01]  /*38e0*/  IMAD R5, R28, R0, R5 ;  /* 0x000000001c057224 */ /* 0x000fe200078e0205 */
[----:B------:R-:W-:Y:S01]  /*38f0*/  ISETP.GE.AND P3, PT, R8, RZ, PT ;  /* 0x000000ff0800720c */ /* 0x000fe20003f66270 */
[----:B------:R-:W-:Y:S01]  /*3900*/  IMAD.HI.U32 R0, R36, R11, RZ ;  /* 0x0000000b24007227 */ /* 0x000fe200078e00ff */
[----:B------:R-:W-:-:S03]  /*3910*/  ISETP.GE.AND P1, PT, R10, RZ, PT ;  /* 0x000000ff0a00720c */ /* 0x000fc60003f26270 */
[----:B------:R-:W-:Y:S02]  /*3920*/  IMAD.MOV.U32 R4, RZ, RZ, R29 ;  /* 0x000000ffff047224 */ /* 0x000fe400078e001d */
[----:B------:R-:W-:Y:S02]  /*3930*/  IMAD.MOV.U32 R8, RZ, RZ, R7 ;  /* 0x000000ffff087224 */ /* 0x000fe400078e0007 */
[----:B------:R-:W-:Y:S02]  /*3940*/  IMAD.MOV R7, RZ, RZ, -R0 ;  /* 0x000000ffff077224 */ /* 0x000fe400078e0a00 */
[----:B------:R-:W-:Y:S01]  /*3950*/  @!P5 IMAD.IADD R3, R3, 0x1, -R28 ;  /* 0x000000010303d824 */ /* 0x000fe200078e0a1c */
[----:B------:R-:W-:Y:S01]  /*3960*/  ISETP.GE.AND P0, PT, R2, RZ, PT ;  /* 0x000000ff0200720c */ /* 0x000fe20003f06270 */
[----:B------:R-:W-:Y:S01]  /*3970*/  @!P2 IMAD.MOV R4, RZ, RZ, -R4 ;  /* 0x000000ffff04a224 */ /* 0x000fe200078e0a04 */
[----:B------:R-:W-:Y:S01]  /*3980*/  ISETP.GT.U32.AND P2, PT, R28, R9, PT ;  /* 0x000000091c00720c */ /* 0x000fe20003f44070 */
[----:B------:R-:W-:-:S02]  /*3990*/  VIADD R10, R92, 0x3d ;  /* 0x0000003d5c0a7836 */ /* 0x000fc40000000000 */
[C---:B------:R-:W-:Y:S02]  /*39a0*/  IMAD R7, R28.reuse, R7, R11 ;  /* 0x000000071c077224 */ /* 0x040fe400078e020b */
[----:B------:R-:W-:Y:S01]  /*39b0*/  IMAD.MOV.U32 R2, RZ, RZ, R3 ;  /* 0x000000ffff027224 */ /* 0x000fe200078e0003 */
[----:B------:R-:W-:Y:S01]  /*39c0*/  IABS R27, R10 ;  /* 0x0000000a001b7213 */ /* 0x000fe20000000000 */
[----:B------:R0:W-:Y:S02]  /*39d0*/  STL [R1+0x3ec], R4 ;  /* 0x0003ec0401007387 */ /* 0x0001e40000100800 */
[----:B------:R-:W-:Y:S01]  /*39e0*/  @!P6 IMAD.MOV R2, RZ, RZ, -R2 ;  /* 0x000000ffff02e224 */ /* 0x000fe200078e0a02 */
[----:B------:R-:W-:Y:S01]  /*39f0*/  ISETP.GT.U32.AND P6, PT, R28, R7, PT ;  /* 0x000000071c00720c */ /* 0x000fe20003fc4070 */
[----:B------:R-:W-:Y:S02]  /*3a00*/  @!P3 IMAD.MOV R8, RZ, RZ, -R8 ;  /* 0x000000ffff08b224 */ /* 0x000fe400078e0a08 */
[----:B------:R-:W-:-:S04]  /*3a10*/  IMAD.HI.U32 R0, R36, R27, RZ ;  /* 0x0000001b24007227 */ /* 0x000fc800078e00ff */
[----:B0-----:R-:W-:Y:S01]  /*3a20*/  VIADD R4, R92, 0x3e ;  /* 0x0000003e5c047836 */ /* 0x001fe20000000000 */
[----:B------:R0:W-:Y:S01]  /*3a30*/  STL [R1+0x1dc], R8 ;  /* 0x0001dc0801007387 */ /* 0x0001e20000100800 */
[----:B------:R-:W-:Y:S02]  /*3a40*/  @!P2 IMAD.IADD R9, R9, 0x1, -R28 ;  /* 0x000000010909a824 */ /* 0x000fe400078e0a1c */
[----:B------:R-:W-:Y:S01]  /*3a50*/  IMAD.MOV R0, RZ, RZ, -R0 ;  /* 0x000000ffff007224 */ /* 0x000fe200078e0a00 */
[----:B------:R-:W-:Y:S02]  /*3a60*/  IABS R29, R4 ;  /* 0x00000004001d7213 */ /* 0x000fe40000000000 */
[----:B------:R-:W-:Y:S01]  /*3a70*/  ISETP.GT.U32.AND P3, PT, R28, R5, PT ;  /* 0x000000051c00720c */ /* 0x000fe20003f64070 */
[----:B0-----:R-:W-:Y:S01]  /*3a80*/  VIADD R8, R92, 0x3f ;  /* 0x0000003f5c087836 */ /* 0x001fe20000000000 */
[C---:B------:R-:W-:Y:S01]  /*3a90*/  ISETP.GT.U32.AND P2, PT, R28.reuse, R9, PT ;  /* 0x000000091c00720c */ /* 0x040fe20003f44070 */
[----:B------:R-:W-:-:S02]  /*3aa0*/  IMAD R3, R28, R0, R27 ;  /* 0x000000001c037224 */ /* 0x000fc400078e021b */
[----:B------:R-:W-:Y:S01]  /*3ab0*/  IMAD.HI.U32 R0, R36, R29, RZ ;  /* 0x0000001d24007227 */ /* 0x000fe200078e00ff */
[----:B------:R-:W-:Y:S01]  /*3ac0*/  IABS R31, R8 ;  /* 0x00000008001f7213 */ /* 0x000fe20000000000 */
[----:B------:R0:W-:Y:S02]  /*3ad0*/  STL [R1+0x208], R2 ;  /* 0x0002080201007387 */ /* 0x0001e40000100800 */
[----:B------:R-:W-:-:S05]  /*3ae0*/  @!P6 IMAD.IADD R7, R7, 0x1, -R28 ;  /* 0x000000010707e824 */ /* 0x000fca00078e0a1c */
[----:B------:R-:W-:Y:S01]  /*3af0*/  ISETP.GT.U32.AND P6, PT, R28, R7, PT ;  /* 0x000000071c00720c */ /* 0x000fe20003fc4070 */
[----:B0-----:R-:W-:Y:S02]  /*3b00*/  IMAD.MOV R2, RZ, RZ, -R0 ;  /* 0x000000ffff027224 */ /* 0x001fe400078e0a00 */
[----:B------:R-:W-:-:S05]  /*3b10*/  IMAD.HI.U32 R0, R36, R31, RZ ;  /* 0x0000001f24007227 */ /* 0x000fca00078e00ff */
[----:B------:R-:W-:Y:S01]  /*3b20*/  IADD3 R0, PT, PT, -R0, RZ, RZ ;  /* 0x000000ff00007210 */ /* 0x000fe20007ffe1ff */
[--C-:B------:R-:W-:Y:S02]  /*3b30*/  @!P3 IMAD.IADD R5, R5, 0x1, -R28.reuse ;  /* 0x000000010505b824 */ /* 0x100fe400078e0a1c */
[--C-:B------:R-:W-:Y:S01]  /*3b40*/  @!P2 IMAD.IADD R9, R9, 0x1, -R28.reuse ;  /* 0x000000010909a824 */ /* 0x100fe200078e0a1c */
[----:B------:R-:W-:Y:S01]  /*3b50*/  ISETP.GE.AND P5, PT, R6, RZ, PT ;  /* 0x000000ff0600720c */ /* 0x000fe20003fa6270 */
[C---:B------:R-:W-:Y:S01]  /*3b60*/  IMAD R31, R28.reuse, R0, R31 ;  /* 0x000000001c1f7224 */ /* 0x040fe200078e021f */
[----:B------:R-:W-:Y:S01]  /*3b70*/  ISETP.GT.U32.AND P3, PT, R28, R5, PT ;  /* 0x000000051c00720c */ /* 0x000fe20003f64070 */
[----:B------:R-:W-:Y:S01]  /*3b80*/  IMAD.MOV.U32 R6, RZ, RZ, R9 ;  /* 0x000000ffff067224 */ /* 0x000fe200078e0009 */
[----:B------:R-:W-:Y:S01]  /*3b90*/  ISETP.GE.AND P2, PT, R10, RZ, PT ;  /* 0x000000ff0a00720c */ /* 0x000fe20003f46270 */
[----:B------:R-:W-:Y:S01]  /*3ba0*/  @!P6 IMAD.IADD R7, R7, 0x1, -R28 ;  /* 0x000000010707e824 */ /* 0x000fe200078e0a1c */
[----:B------:R-:W-:Y:S01]  /*3bb0*/  ISETP.GT.U32.AND P6, PT, R28, R31, PT ;  /* 0x0000001f1c00720c */ /* 0x000fe20003fc4070 */
[----:B------:R-:W-:-:S02]  /*3bc0*/  VIADD R10, R92, 0x40 ;  /* 0x000000405c0a7836 */ /* 0x000fc40000000000 */
[----:B------:R-:W-:Y:S01]  /*3bd0*/  @!P1 IMAD.MOV R6, RZ, RZ, -R6 ;  /* 0x000000ffff069224 */ /* 0x000fe200078e0a06 */
[C---:B------:R-:W-:Y:S02]  /*3be0*/  ISETP.GT.U32.AND P1, PT, R28.reuse, R3, PT ;  /* 0x000000031c00720c */ /* 0x040fe40003f24070 */
[----:B------:R-:W-:Y:S01]  /*3bf0*/  IABS R9, R10 ;  /* 0x0000000a00097213 */ /* 0x000fe20000000000 */
[----:B------:R-:W-:Y:S01]  /*3c00*/  IMAD R29, R28, R2, R29 ;  /* 0x000000021c1d7224 */ /* 0x000fe200078e021d */
[----:B------:R0:W-:Y:S01]  /*3c10*/  STL [R1+0x224], R6 ;  /* 0x0002240601007387 */ /* 0x0001e20000100800 */
[----:B------:R-:W-:Y:S02]  /*3c20*/  @!P3 IMAD.IADD R5, R5, 0x1, -R28 ;  /* 0x000000010505b824 */ /* 0x000fe400078e0a1c */
[----:B------:R-:W-:Y:S01]  /*3c30*/  IMAD.HI.U32 R0, R36, R9, RZ ;  /* 0x0000000924007227 */ /* 0x000fe200078e00ff */
[----:B------:R-:W-:-:S03]  /*3c40*/  ISETP.GT.U32.AND P3, PT, R28, R29, PT ;  /* 0x0000001d1c00720c */ /* 0x000fc60003f64070 */
[C---:B0-----:R-:W-:Y:S02]  /*3c50*/  VIADD R6, R92.reuse, 0x41 ;  /* 0x000000415c067836 */ /* 0x041fe40000000000 */
[----:B------:R-:W-:Y:S02]  /*3c60*/  @!P6 IMAD.IADD R31, R31, 0x1, -R28 ;  /* 0x000000011f1fe824 */ /* 0x000fe400078e0a1c */
[----:B------:R-:W-:Y:S01]  /*3c70*/  IMAD.MOV.U32 R30, RZ, RZ, R5 ;  /* 0x000000ffff1e7224 */ /* 0x000fe200078e0005 */
[----:B------:R-:W-:Y:S01]  /*3c80*/  IABS R27, R6 ;  /* 0x00000006001b7213 */ /* 0x000fe20000000000 */
[----:B------:R-:W-:Y:S02]  /*3c90*/  IMAD.MOV R0, RZ, RZ, -R0 ;  /* 0x000000ffff007224 */ /* 0x000fe400078e0a00 */
[----:B------:R-:W-:Y:S02]  /*3ca0*/  VIADD R26, R92, 0x42 ;  /* 0x000000425c1a7836 */ /* 0x000fe40000000000 */
[----:B------:R-:W-:-:S02]  /*3cb0*/  @!P1 IMAD.IADD R3, R3, 0x1, -R28 ;  /* 0x0000000103039824 */ /* 0x000fc400078e0a1c */
[----:B------:R-:W-:Y:S01]  /*3cc0*/  IMAD.MOV.U32 R2, RZ, RZ, R7 ;  /* 0x000000ffff027224 */ /* 0x000fe200078e0007 */
[C---:B------:R-:W-:Y:S01]  /*3cd0*/  ISETP.GT.U32.AND P6, PT, R28.reuse, R31, PT ;  /* 0x0000001f1c00720c */ /* 0x040fe20003fc4070 */
[----:B------:R-:W-:Y:S02]  /*3ce0*/  @!P0 IMAD.MOV R30, RZ, RZ, -R30 ;  /* 0x000000ffff1e8224 */ /* 0x000fe400078e0a1e */
[----:B------:R-:W-:Y:S01]  /*3cf0*/  IMAD R9, R28, R0, R9 ;  /* 0x000000001c097224 */ /* 0x000fe200078e0209 */
[----:B------:R-:W-:Y:S01]  /*3d00*/  IABS R11, R26 ;  /* 0x0000001a000b7213 */ /* 0x000fe20000000000 */
[----:B------:R-:W-:Y:S01]  /*3d10*/  IMAD.HI.U32 R0, R36, R27, RZ ;  /* 0x0000001b24007227 */ /* 0x000fe200078e00ff */
[----:B------:R-:W-:-:S03]  /*3d20*/  ISETP.GT.U32.AND P1, PT, R28, R3, PT ;  /* 0x000000031c00720c */ /* 0x000fc60003f24070 */
[----:B------:R-:W-:Y:S01]  /*3d30*/  @!P5 IMAD.MOV R2, RZ, RZ, -R2 ;  /* 0x000000ffff02d224 */ /* 0x000fe200078e0a02 */
[----:B------:R-:W-:Y:S01]  /*3d40*/  STL [R1+0x3e8], R30 ;  /* 0x0003e81e01007387 */ /* 0x000fe20000100800 */
[----:B------:R-:W-:-:S03]  /*3d50*/  IMAD.MOV R0, RZ, RZ, -R0 ;  /* 0x000000ffff007224 */ /* 0x000fc600078e0a00 */
[----:B------:R0:W-:Y:S01]  /*3d60*/  STL [R1+0x3e4], R2 ;  /* 0x0003e40201007387 */ /* 0x0001e20000100800 */
[----:B------:R-:W-:Y:S02]  /*3d70*/  @!P3 IMAD.IADD R29, R29, 0x1, -R28 ;  /* 0x000000011d1db824 */ /* 0x000fe400078e0a1c */
[----:B------:R-:W-:Y:S02]  /*3d80*/  IMAD R27, R28, R0, R27 ;  /* 0x000000001c1b7224 */ /* 0x000fe400078e021b */
[----:B0-----:R-:W-:Y:S01]  /*3d90*/  IMAD.HI.U32 R2, R36, R11, RZ ;  /* 0x0000000b24027227 */ /* 0x001fe200078e00ff */
[----:B------:R-:W-:-:S03]  /*3da0*/  ISETP.GT.U32.AND P0, PT, R28, R29, PT ;  /* 0x0000001d1c00720c */ /* 0x000fc60003f04070 */
[----:B------:R-:W-:Y:S02]  /*3db0*/  IMAD.MOV R2, RZ, RZ, -R2 ;  /* 0x000000ffff027224 */ /* 0x000fe400078e0a02 */
[--C-:B------:R-:W-:Y:S01]  /*3dc0*/  @!P6 IMAD.IADD R31, R31, 0x1, -R28.reuse ;  /* 0x000000011f1fe824 */ /* 0x100fe200078e0a1c */
[C---:B------:R-:W-:Y:S01]  /*3dd0*/  ISETP.GT.U32.AND P6, PT, R28.reuse, R27, PT ;  /* 0x0000001b1c00720c */ /* 0x040fe20003fc4070 */
[----:B------:R-:W-:Y:S02]  /*3de0*/  @!P1 IMAD.IADD R3, R3, 0x1, -R28 ;  /* 0x0000000103039824 */ /* 0x000fe400078e0a1c */
[----:B------:R-:W-:Y:S02]  /*3df0*/  IMAD R11, R28, R2, R11 ;  /* 0x000000021c0b7224 */ /* 0x000fe400078e020b */
[----:B------:R-:W-:Y:S01]  /*3e00*/  @!P2 IMAD.MOV R3, RZ, RZ, -R3 ;  /* 0x000000ffff03a224 */ /* 0x000fe200078e0a03 */
[----:B------:R-:W-:Y:S02]  /*3e10*/  ISETP.GE.AND P3, PT, R4, RZ, PT ;  /* 0x000000ff0400720c */ /* 0x000fe40003f66270 */
[----:B------:R-:W-:Y:S01]  /*3e20*/  ISETP.GT.U32.AND P2, PT, R28, R11, PT ;  /* 0x0000000b1c00720c */ /* 0x000fe20003f44070 */
[----:B------:R-:W-:-:S02]  /*3e30*/  VIADD R4, R92, 0x43 ;  /* 0x000000435c047836 */ /* 0x000fc40000000000 */
[--C-:B------:R-:W-:Y:S01]  /*3e40*/  @!P0 IMAD.IADD R29, R29, 0x1, -R28.reuse ;  /* 0x000000011d1d8824 */ /* 0x100fe200078e0a1c */
[----:B------:R-:W-:Y:S01]  /*3e50*/  ISETP.GE.AND P0, PT, R10, RZ, PT ;  /* 0x000000ff0a00720c */ /* 0x000fe20003f06270 */
[----:B------:R-:W-:Y:S01]  /*3e60*/  @!P6 IMAD.IADD R27, R27, 0x1, -R28 ;  /* 0x000000011b1be824 */ /* 0x000fe200078e0a1c */
[----:B------:R-:W-:Y:S01]  /*3e70*/  IABS R5, R4 ;  /* 0x0000000400057213 */ /* 0x000fe20000000000 */
[----:B------:R-:W-:Y:S01]  /*3e80*/  VIADD R10, R92, 0x44 ;  /* 0x000000445c0a7836 */ /* 0x000fe20000000000 */
[C---:B------:R-:W-:Y:S01]  /*3e90*/  ISETP.GT.U32.AND P1, PT, R28.reuse, R9, PT ;  /* 0x000000091c00720c */ /* 0x040fe20003f24070 */
[----:B------:R-:W-:Y:S01]  /*3ea0*/  IMAD.MOV.U32 R34, RZ, RZ, R29 ;  /* 0x000000ffff227224 */ /* 0x000fe200078e001d */
[----:B------:R-:W-:Y:S01]  /*3eb0*/  ISETP.GT.U32.AND P6, PT, R28, R27, PT ;  /* 0x0000001b1c00720c */ /* 0x000fe20003fc4070 */
[----:B------:R-:W-:Y:S01]  /*3ec0*/  IMAD.HI.U32 R0, R36, R5, RZ ;  /* 0x0000000524007227 */ /* 0x000fe200078e00ff */
[----:B------:R-:W-:-:S03]  /*3ed0*/  IABS R7, R10 ;  /* 0x0000000a00077213 */ /* 0x000fc60000000000 */
[----:B------:R-:W-:Y:S02]  /*3ee0*/  @!P2 IMAD.IADD R11, R11, 0x1, -R28 ;  /* 0x000000010b0ba824 */ /* 0x000fe400078e0a1c */
[----:B------:R-:W-:Y:S01]  /*3ef0*/  @!P3 IMAD.MOV R34, RZ, RZ, -R34 ;  /* 0x000000ffff22b224 */ /* 0x000fe200078e0a22 */
[----:B------:R-:W-:Y:S01]  /*3f00*/  ISETP.GE.AND P3, PT, R6, RZ, PT ;  /* 0x000000ff0600720c */ /* 0x000fe20003f66270 */
[----:B------:R-:W-:Y:S01]  /*3f10*/  IMAD.MOV R0, RZ, RZ, -R0 ;  /* 0x000000ffff007224 */ /* 0x000fe200078e0a00 */
[----:B------:R-:W-:Y:S01]  /*3f20*/  IADD3 R6, PT, PT, R92, 0x45, RZ ;  /* 0x000000455c067810 */ /* 0x000fe20007ffe0ff */
[----:B------:R-:W-:Y:S01]  /*3f30*/  IMAD.HI.U32 R2, R36, R7, RZ ;  /* 0x0000000724027227 */ /* 0x000fe200078e00ff */
[C---:B------:R-:W-:Y:S01]  /*3f40*/  ISETP.GT.U32.AND P2, PT, R28.reuse, R11, PT ;  /* 0x0000000b1c00720c */ /* 0x040fe20003f44070 */
[----:B------:R0:W-:Y:S02]  /*3f50*/  STL [R1+0x3e0], R3 ;  /* 0x0003e00301007387 */ /* 0x0001e40000100800 */
[----:B------:R-:W-:-:S02]  /*3f60*/  IMAD R5, R28, R0, R5 ;  /* 0x000000001c057224 */ /* 0x000fc400078e0205 */
[----:B------:R-:W-:Y:S02]  /*3f70*/  IMAD.MOV R2, RZ, RZ, -R2 ;  /* 0x000000ffff027224 */ /* 0x000fe400078e0a02 */
[--C-:B------:R-:W-:Y:S01]  /*3f80*/  @!P6 IMAD.IADD R27, R27, 0x1, -R28.reuse ;  /* 0x000000011b1be824 */ /* 0x100fe200078e0a1c */
[----:B0-----:R-:W-:Y:S01]  /*3f90*/  IABS R3, R6 ;  /* 0x0000000600037213 */ /* 0x001fe20000000000 */
[----:B------:R-:W-:Y:S01]  /*3fa0*/  @!P1 IMAD.IADD R9, R9, 0x1, -R28 ;  /* 0x0000000109099824 */ /* 0x000fe200078e0a1c */
[C---:B------:R-:W-:Y:S01]  /*3fb0*/  ISETP.GT.U32.AND P6, PT, R28.reuse, R5, PT ;  /* 0x000000051c00720c */ /* 0x040fe20003fc4070 */
[----:B------:R-:W-:Y:S02]  /*3fc0*/  IMAD R7, R28, R2, R7 ;  /* 0x000000021c077224 */ /* 0x000fe400078e0207 */
[----:B------:R-:W-:Y:S01]  /*3fd0*/  IMAD.HI.U32 R2, R36, R3, RZ ;  /* 0x0000000324027227 */ /* 0x000fe200078e00ff */
[----:B------:R-:W-:-:S03]  /*3fe0*/  ISETP.GT.U32.AND P1, PT, R28, R9, PT ;  /* 0x000000091c00720c */ /* 0x000fc60003f24070 */
[----:B------:R-:W-:Y:S02]  /*3ff0*/  IMAD.MOV R2, RZ, RZ, -R2 ;  /* 0x000000ffff027224 */ /* 0x000fe400078e0a02 */
[--C-:B------:R-:W-:Y:S01]  /*4000*/  @!P2 IMAD.IADD R11, R11, 0x1, -R28.reuse ;  /* 0x000000010b0ba824 */ /* 0x100fe200078e0a1c */
[C---:B------:R-:W-:Y:S01]  /*4010*/  ISETP.GT.U32.AND P2, PT, R28.reuse, R7, PT ;  /* 0x000000071c00720c */ /* 0x040fe20003f44070 */
[----:B------:R-:W-:Y:S01]  /*4020*/  IMAD R3, R28, R2, R3 ;  /* 0x000000021c037224 */ /* 0x000fe200078e0203 */
[----:B------:R-:W-:Y:S01]  /*4030*/  ISETP.GE.AND P5, PT, R8, RZ, PT ;  /* 0x000000ff0800720c */ /* 0x000fe20003fa6270 */
[----:B------:R-:W-:-:S03]  /*4040*/  @!P6 IMAD.IADD R5, R5, 0x1, -R28 ;  /* 0x000000010505e824 */ /* 0x000fc600078e0a1c */
[----:B------:R-:W-:Y:S01]  /*4050*/  ISETP.GT.U32.AND P6, PT, R28, R3, PT ;  /* 0x000000031c00720c */ /* 0x000fe20003fc4070 */
[----:B------:R-:W-:Y:S02]  /*4060*/  VIADD R8, R92, 0x46 ;  /* 0x000000465c087836 */ /* 0x000fe40000000000 */
[--C-:B------:R-:W-:Y:S01]  /*4070*/  @!P1 IMAD.IADD R9, R9, 0x1, -R28.reuse ;  /* 0x0000000109099824 */ /* 0x100fe200078e0a1c */
[----:B------:R-:W-:Y:S01]  /*4080*/  ISETP.GE.AND P1, PT, R4, RZ, PT ;  /* 0x000000ff0400720c */ /* 0x000fe20003f26270 */
[----:B------:R-:W-:Y:S02]  /*4090*/  VIADD R0, R92, 0x48 ;  /* 0x000000485c007836 */ /* 0x000fe40000000000 */
[----:B------:R-:W-:Y:S01]  /*40a0*/  @!P2 IMAD.IADD R7, R7, 0x1, -R28 ;  /* 0x000000010707a824 */ /* 0x000fe200078e0a1c */
[----:B------:R-:W-:Y:S01]  /*40b0*/  ISETP.GT.U32.AND P2, PT, R28, R5, PT ;  /* 0x000000051c00720c */ /* 0x000fe20003f44070 */
[----:B------:R-:W-:Y:S01]  /*40c0*/  IMAD.MOV.U32 R30, RZ, RZ, R31 ;  /* 0x000000ffff1e7224 */ /* 0x000fe200078e001f */
[----:B------:R-:W-:Y:S01]  /*40d0*/  IABS R31, R8 ;  /* 0x00000008001f7213 */ /* 0x000fe20000000000 */
[----:B------:R-:W-:Y:S01]  /*40e0*/  VIADD R4, R92, 0x47 ;  /* 0x000000475c047836 */ /* 0x000fe20000000000 */
[----:B------:R0:W-:Y:S01]  /*40f0*/  STL [R1+0x3ac], R34 ;  /* 0x0003ac2201007387 */ /* 0x0001e20000100800 */
[----:B------:R-:W-:Y:S01]  /*4100*/  @!P5 IMAD.MOV R30, RZ, RZ, -R30 ;  /* 0x000000ffff1ed224 */ /* 0x000fe200078e0a1e */
[----:B------:R-:W-:-:S02]  /*4110*/  IABS R29, R0 ;  /* 0x00000000001d7213 */ /* 0x000fc40000000000 */
[----:B------:R-:W-:Y:S01]  /*4120*/  ISETP.GE.AND P5, PT, R26, RZ, PT ;  /* 0x000000ff1a00720c */ /* 0x000fe20003fa6270 */
[----:B------:R-:W-:Y:S01]  /*4130*/  IMAD.HI.U32 R26, R36, R31, RZ ;  /* 0x0000001f241a7227 */ /* 0x000fe200078e00ff */
[----:B------:R-:W-:-:S03]  /*4140*/  IABS R35, R4 ;  /* 0x0000000400237213 */ /* 0x000fc60000000000 */
[----:B0-----:R-:W-:Y:S02]  /*4150*/  IMAD.MOV.U32 R34, RZ, RZ, R9 ;  /* 0x000000ffff227224 */ /* 0x001fe400078e0009 */
[----:B------:R-:W-:Y:S01]  /*4160*/  @!P6 IMAD.IADD R3, R3, 0x1, -R28 ;  /* 0x000000010303e824 */ /* 0x000fe200078e0a1c */
[----:B------:R-:W-:Y:S01]  /*4170*/  ISETP.GT.U32.AND P6, PT, R28, R7, PT ;  /* 0x000000071c00720c */ /* 0x000fe20003fc4070 */
[----:B------:R-:W-:Y:S01]  /*4180*/  @!P0 IMAD.MOV R34, RZ, RZ, -R34 ;  /* 0x000000ffff228224 */ /* 0x000fe200078e0a22 */
[----:B------:R-:W-:Y:S01]  /*4190*/  ISETP.GE.AND P0, PT, R10, RZ, PT ;  /* 0x000000ff0a00720c */ /* 0x000fe20003f06270 */
[----:B------:R0:W-:Y:S01]  /*41a0*/  STL [R1+0x3a8], R30 ;  /* 0x0003a81e01007387 */ /* 0x0001e20000100800 */
[----:B------:R-:W-:-:S04]  /*41b0*/  IMAD.HI.U32 R10, R36, R29, RZ ;  /* 0x0000001d240a7227 */ /* 0x000fc800078e00ff */
[----:B------:R-:W-:Y:S02]  /*41c0*/  IMAD.MOV R26, RZ, RZ, -R26 ;  /* 0x000000ffff1a7224 */ /* 0x000fe400078e0a1a */
[----:B------:R-:W-:Y:S02]  /*41d0*/  VIADD R2, R92, 0x49 ;  /* 0x000000495c027836 */ /* 0x000fe40000000000 */
[----:B0-----:R-:W-:-:S04]  /*41e0*/  IMAD.HI.U32 R30, R36, R35, RZ ;  /* 0x00000023241e7227 */ /* 0x001fc800078e00ff */
[----:B------:R-:W-:Y:S02]  /*41f0*/  IMAD.MOV R10, RZ, RZ, -R10 ;  /* 0x000000ffff0a7224 */ /* 0x000fe400078e0a0a */
[----:B------:R-:W-:Y:S02]  /*4200*/  @!P2 IMAD.IADD R5, R5, 0x1, -R28 ;  /* 0x000000010505a824 */ /* 0x000fe400078e0a1c */
[----:B------:R-:W-:Y:S02]  /*4210*/  IMAD.MOV R30, RZ, RZ, -R30 ;  /* 0x000000ffff1e7224 */ /* 0x000fe400078e0a1e */
[C---:B------:R-:W-:Y:S02]  /*4220*/  IMAD R31, R28.reuse, R26, R31 ;  /* 0x0000001a1c1f7224 */ /* 0x040fe400078e021f */
[----:B------:R-:W-:Y:S01]  /*4230*/  @!P3 IMAD.MOV R27, RZ, RZ, -R27 ;  /* 0x000000ffff1bb224 */ /* 0x000fe200078e0a1b */
[C---:B------:R-:W-:Y:S01]  /*4240*/  ISETP.GT.U32.AND P3, PT, R28.reuse, R3, PT ;  /* 0x000000031c00720c */ /* 0x040fe20003f64070 */
[C---:B------:R-:W-:Y:S01]  /*4250*/  IMAD R29, R28.reuse, R10, R29 ;  /* 0x0000000a1c1d7224 */ /* 0x040fe200078e021d */
[----:B------:R-:W-:Y:S01]  /*4260*/  IABS R9, R2 ;  /* 0x0000000200097213 */ /* 0x000fe20000000000 */
[----:B------:R-:W-:Y:S01]  /*4270*/  IMAD.MOV.U32 R26, RZ, RZ, R5 ;  /* 0x000000ffff1a7224 */ /* 0x000fe200078e0005 */
[C---:B------:R-:W-:Y:S01]  /*4280*/  ISETP.GT.U32.AND P2, PT, R28.reuse, R31, PT ;  /* 0x0000001f1c00720c */ /* 0x040fe20003f44070 */
[----:B------:R-:W-:-:S02]  /*4290*/  IMAD R30, R28, R30, R35 ;  /* 0x0000001e1c1e7224 */ /* 0x000fc400078e0223 */
[----:B------:R-:W-:Y:S02]  /*42a0*/  @!P5 IMAD.MOV R11, RZ, RZ, -R11 ;  /* 0x000000ffff0bd224 */ /* 0x000fe400078e0a0b */
[----:B------:R-:W-:Y:S02]  /*42b0*/  @!P1 IMAD.MOV R26, RZ, RZ, -R26 ;  /* 0x000000ffff1a9224 */ /* 0x000fe400078e0a1a */
[--C-:B------:R-:W-:Y:S01]  /*42c0*/  @!P6 IMAD.IADD R7, R7, 0x1, -R28.reuse ;  /* 0x000000010707e824 */ /* 0x100fe200078e0a1c */
[----:B------:R-:W-:Y:S01]  /*42d0*/  ISETP.GT.U32.AND P6, PT, R28, R29, PT ;  /* 0x0000001d1c00720c */ /* 0x000fe20003fc4070 */
[----:B------:R-:W-:Y:S01]  /*42e0*/  STL [R1+0x220], R34 ;  /* 0x0002202201007387 */ /* 0x000fe20000100800 */
[----:B------:R-:W-:Y:S01]  /*42f0*/  IMAD.HI.U32 R5, R36, R9, RZ ;  /* 0x0000000924057227 */ /* 0x000fe200078e00ff */
[----:B------:R-:W-:Y:S02]  /*4300*/  ISETP.GT.U32.AND P5, PT, R28, R30, PT ;  /* 0x0000001e1c00720c */ /* 0x000fe40003fa4070 */
[----:B------:R-:W-:Y:S04]  /*4310*/  STL [R1+0x23c], R27 ;  /* 0x00023c1b01007387 */ /* 0x000fe80000100800 */
[----:B------:R-:W-:Y:S04]  /*4320*/  STL [R1+0x238], R11 ;  /* 0x0002380b01007387 */ /* 0x000fe80000100800 */
[----:B------:R0:W-:Y:S01]  /*4330*/  STL [R1+0x3a4], R26 ;  /* 0x0003a41a01007387 */ /* 0x0001e20000100800 */
[--C-:B------:R-:W-:Y:S01]  /*4340*/  @!P3 IMAD.IADD R3, R3, 0x1, -R28.reuse ;  /* 0x000000010303b824 */ /* 0x100fe200078e0a1c */
[----:B------:R-:W-:Y:S01]  /*4350*/  ISETP.GE.AND P3, PT, R8, RZ, PT ;  /* 0x000000ff0800720c */ /* 0x000fe20003f66270 */
[----:B------:R-:W-:Y:S01]  /*4360*/  @!P2 IMAD.IADD R31, R31, 0x1, -R28 ;  /* 0x000000011f1fa824 */ /* 0x000fe200078e0a1c */
[----:B------:R-:W-:Y:S01]  /*4370*/  ISETP.GE.AND P2, PT, R4, RZ, PT ;  /* 0x000000ff0400720c */ /* 0x000fe20003f46270 */
[----:B0-----:R-:W-:Y:S01]  /*4380*/  IMAD.MOV R26, RZ, RZ, -R5 ;  /* 0x000000ffff1a7224 */ /* 0x001fe200078e0a05 */
[C---:B------:R-:W-:Y:S01]  /*4390*/  IADD3 R5, PT, PT, R92.reuse, 0x4a, RZ ;  /* 0x0000004a5c057810 */ /* 0x040fe20007ffe0ff */
[----:B------:R-:W-:-:S03]  /*43a0*/  VIADD R4, R92, 0x4b ;  /* 0x0000004b5c047836 */ /* 0x000fc60000000000 */
[----:B------:R-:W-:Y:S01]  /*43b0*/  IABS R8, R5 ;  /* 0x0000000500087213 */ /* 0x000fe20000000000 */
[--C-:B------:R-:W-:Y:S01]  /*43c0*/  @!P6 IMAD.IADD R29, R29, 0x1, -R28.reuse ;  /* 0x000000011d1de824 */ /* 0x100fe200078e0a1c */
[----:B------:R-:W-:Y:S01]  /*43d0*/  ISETP.GE.AND P1, PT, R6, RZ, PT ;  /* 0x000000ff0600720c */ /* 0x000fe20003f26270 */
[----:B------:R-:W-:Y:S01]  /*43e0*/  @!P5 IMAD.IADD R30, R30, 0x1, -R28 ;  /* 0x000000011e1ed824 */ /* 0x000fe200078e0a1c */
[C---:B------:R-:W-:Y:S01]  /*43f0*/  ISETP.GT.U32.AND P5, PT, R28.reuse, R31, PT ;  /* 0x0000001f1c00720c */ /* 0x040fe20003fa4070 */
[----:B------:R-:W-:Y:S02]  /*4400*/  IMAD.MOV.U32 R10, RZ, RZ, R7 ;  /* 0x000000ffff0a7224 */ /* 0x000fe400078e0007 */
[----:B------:R-:W-:Y:S01]  /*4410*/  IMAD.MOV.U32 R7, RZ, RZ, R8 ;  /* 0x000000ffff077224 */ /* 0x000fe200078e0008 */
[----:B------:R-:W-:Y:S02]  /*4420*/  IABS R6, R4 ;  /* 0x0000000400067213 */ /* 0x000fe40000000000 */
[----:B------:R-:W-:Y:S01]  /*4430*/  ISETP.GT.U32.AND P6, PT, R28, R29, PT ;  /* 0x0000001d1c00720c */ /* 0x000fe20003fc4070 */
[----:B------:R-:W-:-:S04]  /*4440*/  IMAD.HI.U32 R8, R36, R7, RZ ;  /* 0x0000000724087227 */ /* 0x000fc800078e00ff */
[C---:B------:R-:W-:Y:S02]  /*4450*/  IMAD R26, R28.reuse, R26, R9 ;  /* 0x0000001a1c1a7224 */ /* 0x040fe400078e0209 */
[----:B------:R-:W-:Y:S01]  /*4460*/  @!P0 IMAD.MOV R10, RZ, RZ, -R10 ;  /* 0x000000ffff0a8224 */ /* 0x000fe200078e0a0a */
[C---:B------:R-:W-:Y:S01]  /*4470*/  ISETP.GT.U32.AND P0, PT, R28.reuse, R30, PT ;  /* 0x0000001e1c00720c */ /* 0x040fe20003f04070 */
[----:B------:R-:W-:Y:S02]  /*4480*/  IMAD.MOV.U32 R9, RZ, RZ, R3 ;  /* 0x000000ffff097224 */ /* 0x000fe400078e0003 */
[----:B------:R-:W-:Y:S02]  /*4490*/  IMAD.MOV.U32 R3, RZ, RZ, R6 ;  /* 0x000000ffff037224 */ /* 0x000fe400078e0006 */
[----:B------:R-:W-:Y:S02]  /*44a0*/  IMAD.MOV R6, RZ, RZ, -R8 ;  /* 0x000000ffff067224 */ /* 0x000fe400078e0a08 */
[----:B------:R-:W-:Y:S01]  /*44b0*/  @!P1 IMAD.MOV R9, RZ, RZ, -R9 ;  /* 0x000000ffff099224 */ /* 0x000fe200078e0a09 */
[C---:B------:R-:W-:Y:S01]  /*44c0*/  ISETP.GT.U32.AND P1, PT, R28.reuse, R26, PT ;  /* 0x0000001a1c00720c */ /* 0x040fe20003f24070 */
[----:B------:R-:W-:-:S02]  /*44d0*/  IMAD R7, R28, R6, R7 ;  /* 0x000000061c077224 */ /* 0x000fc400078e0207 */
[----:B------:R-:W-:Y:S01]  /*44e0*/  @!P5 IMAD.IADD R31, R31, 0x1, -R28 ;  /* 0x000000011f1fd824 */ /* 0x000fe200078e0a1c */
[----:B------:R-:W-:Y:S01]  /*44f0*/  ISETP.GE.AND P5, PT, R0, RZ, PT ;  /* 0x000000ff0000720c */ /* 0x000fe20003fa6270 */
[----:B------:R-:W-:-:S04]  /*4500*/  IMAD.HI.U32 R0, R36, R3, RZ ;  /* 0x0000000324007227 */ /* 0x000fc800078e00ff */
[--C-:B------:R-:W-:Y:S01]  /*4510*/  @!P6 IMAD.IADD R29, R29, 0x1, -R28.reuse ;  /* 0x000000011d1de824 */ /* 0x100fe200078e0a1c */
[----:B------:R-:W-:Y:S01]  /*4520*/  ISETP.GT.U32.AND P6, PT, R28, R7, PT ;  /* 0x000000071c00720c */ /* 0x000fe20003fc4070 */
[----:B------:R-:W-:Y:S02]  /*4530*/  @!P0 IMAD.IADD R30, R30, 0x1, -R28 ;  /* 0x000000011e1e8824 */ /* 0x000fe400078e0a1c */
[----:B------:R-:W-:Y:S01]  /*4540*/  IMAD.MOV R0, RZ, RZ, -R0 ;  /* 0x000000ffff007224 */ /* 0x000fe200078e0a00 */
[----:B------:R0:W-:Y:S01]  /*4550*/  STL [R1+0x3a0], R10 ;  /* 0x0003a00a01007387 */ /* 0x0001e20000100800 */
[----:B------:R-:W-:Y:S02]  /*4560*/  IMAD.MOV.U32 R34, RZ, RZ, R30 ;  /* 0x000000ffff227224 */ /* 0x000fe400078e001e */
[----:B------:R-:W-:Y:S02]  /*4570*/  IMAD R8, R28, R0, R3 ;  /* 0x000000001c087224 */ /* 0x000fe400078e0203 */
[----:B------:R-:W-:-:S02]  /*4580*/  @!P1 IMAD.IADD R26, R26, 0x1, -R28 ;  /* 0x000000011a1a9824 */ /* 0x000fc400078e0a1c */
[----:B0-----:R-:W-:Y:S02]  /*4590*/  VIADD R10, R92, 0x4c ;  /* 0x0000004c5c0a7836 */ /* 0x001fe40000000000 */
[----:B------:R-:W-:Y:S01]  /*45a0*/  @!P2 IMAD.MOV R34, RZ, RZ, -R34 ;  /* 0x000000ffff22a224 */ /* 0x000fe200078e0a22 */
[C---:B------:R-:W-:Y:S02]  /*45b0*/  ISETP.GT.U32.AND P2, PT, R28.reuse, R8, PT ;  /* 0x000000081c00720c */ /* 0x040fe40003f44070 */
[----:B------:R-:W-:Y:S01]  /*45c0*/  IABS R6, R10 ;  /* 0x0000000a00067213 */ /* 0x000fe20000000000 */
[----:B------:R-:W-:Y:S01]  /*45d0*/  @!P6 IMAD.IADD R7, R7, 0x1, -R28 ;  /* 0x000000010707e824 */ /* 0x000fe200078e0a1c */
[----:B------:R-:W-:-:S03]  /*45e0*/  ISETP.GT.U32.AND P6, PT, R28, R26, PT ;  /* 0x0000001a1c00720c */ /* 0x000fc60003fc4070 */
[----:B------:R-:W-:Y:S01]  /*45f0*/  IMAD.HI.U32 R11, R36, R6, RZ ;  /* 0x00000006240b7227 */ /* 0x000fe200078e00ff */
[----:B------:R-:W-:-:S03]  /*4600*/  @!P5 IADD3 R29, PT, PT, -R29, RZ, RZ ;  /* 0x000000ff1d1dd210 */ /* 0x000fc60007ffe1ff */
[----:B------:R-:W-:Y:S01]  /*4610*/  IMAD.MOV R11, RZ, RZ, -R11 ;  /* 0x000000ffff0b7224 */ /* 0x000fe200078e0a0b */
[----:B------:R-:W-:Y:S01]  /*4620*/  ISETP.GE.AND P5, PT, R4, RZ, PT ;  /* 0x000000ff0400720c */ /* 0x000fe20003fa6270 */
[----:B------:R-:W-:Y:S02]  /*4630*/  VIADD R3, R92, 0x4e ;  /* 0x0000004e5c037836 */ /* 0x000fe40000000000 */
[----:B------:R-:W-:Y:S02]  /*4640*/  IMAD R4, R28, R11, R6 ;  /* 0x0000000b1c047224 */ /* 0x000fe400078e0206 */
[----:B------:R-:W-:Y:S01]  /*4650*/  @!P2 IMAD.IADD R8, R8, 0x1, -R28 ;  /* 0x000000010808a824 */ /* 0x000fe200078e0a1c */
[----:B------:R-:W-:Y:S01]  /*4660*/  ISETP.GE.AND P0, PT, R2, RZ, PT ;  /* 0x000000ff0200720c */ /* 0x000fe20003f06270 */
[----:B------:R-:W-:Y:S01]  /*4670*/  IMAD.MOV.U32 R35, RZ, RZ, R31 ;  /* 0x000000ffff237224 */ /* 0x000fe200078e001f */
[----:B------:R-:W-:Y:S01]  /*4680*/  ISETP.GE.AND P1, PT, R5, RZ, PT ;  /* 0x000000ff0500720c */ /* 0x000fe20003f26270 */
[C---:B------:R-:W-:Y:S01]  /*4690*/  VIADD R2, R92.reuse, 0x4d ;  /* 0x0000004d5c027836 */ /* 0x040fe20000000000 */
[----:B------:R0:W-:Y:S01]  /*46a0*/  STL [R1+0x39c], R9 ;  /* 0x00039c0901007387 */ /* 0x0001e20000100800 */
[----:B------:R-:W-:-:S02]  /*46b0*/  VIADD R5, R92, 0x4f ;  /* 0x0000004f5c057836 */ /* 0x000fc40000000000 */
[----:B------:R-:W-:Y:S01]  /*46c0*/  @!P6 IMAD.IADD R26, R26, 0x1, -R28 ;  /* 0x000000011a1ae824 */ /* 0x000fe200078e0a1c */
[C---:B------:R-:W-:Y:S01]  /*46d0*/  ISETP.GT.U32.AND P6, PT, R28.reuse, R4, PT ;  /* 0x000000041c00720c */ /* 0x040fe20003fc4070 */
[----:B------:R-:W-:Y:S01]  /*46e0*/  @!P3 IMAD.MOV R35, RZ, RZ, -R35 ;  /* 0x000000ffff23b224 */ /* 0x000fe200078e0a23 */
[C---:B------:R-:W-:Y:S02]  /*46f0*/  ISETP.GT.U32.AND P2, PT, R28.reuse, R8, PT ;  /* 0x000000081c00720c */ /* 0x040fe40003f44070 */
[----:B0-----:R-:W-:Y:S02]  /*4700*/  IABS R9, R3 ;  /* 0x0000000300097213 */ /* 0x001fe40000000000 */
[----:B------:R-:W-:Y:S02]  /*4710*/  IABS R27, R2 ;  /* 0x00000002001b7213 */ /* 0x000fe40000000000 */
[----:B------:R-:W-:Y:S01]  /*4720*/  IABS R0, R5 ;  /* 0x0000000500007213 */ /* 0x000fe20000000000 */
[----:B------:R-:W-:Y:S01]  /*4730*/  STL [R1+0x398], R35 ;  /* 0x0003982301007387 */ /* 0x000fe20000100800 */
[----:B------:R-:W-:Y:S01]  /*4740*/  ISETP.GT.U32.AND P3, PT, R28, R7, PT ;  /* 0x000000071c00720c */ /* 0x000fe20003f64070 */
[----:B------:R-:W-:-:S02]  /*4750*/  IMAD.HI.U32 R6, R36, R9, RZ ;  /* 0x0000000924067227 */ /* 0x000fc400078e00ff */
[----:B------:R-:W-:Y:S02]  /*4760*/  STL [R1+0x394], R34 ;  /* 0x0003942201007387 */ /* 0x000fe40000100800 */
[----:B------:R-:W-:Y:S02]  /*4770*/  IMAD.HI.U32 R11, R36, R0, RZ ;  /* 0x00000000240b7227 */ /* 0x000fe400078e00ff */
[----:B------:R0:W-:Y:S02]  /*4780*/  STL [R1+0x258], R29 ;  /* 0x0002581d01007387 */ /* 0x0001e40000100800 */
[----:B------:R-:W-:Y:S02]  /*4790*/  IMAD.MOV R6, RZ, RZ, -R6 ;  /* 0x000000ffff067224 */ /* 0x000fe400078e0a06 */
[----:B------:R-:W-:Y:S02]  /*47a0*/  IMAD.MOV R11, RZ, RZ, -R11 ;  /* 0x000000ffff0b7224 */ /* 0x000fe400078e0a0b */
[----:B------:R-:W-:-:S02]  /*47b0*/  IMAD.MOV.U32 R30, RZ, RZ, R26 ;  /* 0x000000ffff1e7224 */ /* 0x000fc400078e001a */
[----:B0-----:R-:W-:-:S04]  /*47c0*/  IMAD.HI.U32 R29, R36, R27, RZ ;  /* 0x0000001b241d7227 */ /* 0x001fc800078e00ff */
[----:B------:R-:W-:Y:S02]  /*47d0*/  IMAD.MOV R29, RZ, RZ, -R29 ;  /* 0x000000ffff1d7224 */ /* 0x000fe400078e0a1d */
[--C-:B------:R-:W-:Y:S02]  /*47e0*/  @!P6 IMAD.IADD R4, R4, 0x1, -R28.reuse ;  /* 0x000000010404e824 */ /* 0x100fe400078e0a1c */
[----:B------:R-:W-:Y:S02]  /*47f0*/  IMAD R9, R28, R6, R9 ;  /* 0x000000061c097224 */ /* 0x000fe400078e0209 */
[----:B------:R-:W-:Y:S02]  /*4800*/  @!P2 IMAD.IADD R8, R8, 0x1, -R28 ;  /* 0x000000010808a824 */ /* 0x000fe400078e0a1c */
[C---:B------:R-:W-:Y:S02]  /*4810*/  IMAD R27, R28.reuse, R29, R27 ;  /* 0x0000001d1c1b7224 */ /* 0x040fe400078e021b */
[----:B------:R-:W-:-:S02]  /*4820*/  IMAD R0, R28, R11, R0 ;  /* 0x0000000b1c007224 */ /* 0x000fc400078e0200 */
[----:B------:R-:W-:Y:S01]  /*4830*/  @!P0 IMAD.MOV R30, RZ, RZ, -R30 ;  /* 0x000000ffff1e8224 */ /* 0x000fe200078e0a1e */
[C---:B------:R-:W-:Y:S01]  /*4840*/  ISETP.GT.U32.AND P0, PT, R28.reuse, R4, PT ;  /* 0x000000041c00720c */ /* 0x040fe20003f04070 */
[----:B------:R-:W-:Y:S01]  /*4850*/  @!P3 IMAD.IADD R7, R7, 0x1, -R28 ;  /* 0x000000010707b824 */ /* 0x000fe200078e0a1c */
[C---:B------:R-:W-:Y:S01]  /*4860*/  ISETP.GT.U32.AND P2, PT, R28.reuse, R9, PT ;  /* 0x000000091c00720c */ /* 0x040fe20003f44070 */
[----:B------:R-:W-:Y:S01]  /*4870*/  IMAD.MOV.U32 R11, RZ, RZ, R8 ;  /* 0x000000ffff0b7224 */ /* 0x000fe200078e0008 */
[C---:B------:R-:W-:Y:S01]  /*4880*/  ISETP.GT.U32.AND P6, PT, R28.reuse, R27, PT ;  /* 0x0000001b1c00720c */ /* 0x040fe20003fc4070 */
[----:B------:R-:W-:Y:S02]  /*4890*/  IMAD.MOV.U32 R26, RZ, RZ, R7 ;  /* 0x000000ffff1a7224 */ /* 0x000fe400078e0007 */
[----:B------:R-:W-:Y:S01]  /*48a0*/  @!P5 IMAD.MOV R11, RZ, RZ, -R11 ;  /* 0x000000ffff0bd224 */ /* 0x000fe200078e0a0b */
[----:B------:R-:W-:Y:S01]  /*48b0*/  ISETP.GT.U32.AND P5, PT, R28, R0, PT ;  /* 0x000000001c00720c */ /* 0x000fe20003fa4070 */
[----:B------:R-:W-:Y:S01]  /*48c0*/  @!P1 IMAD.MOV R26, RZ, RZ, -R26 ;  /* 0x000000ffff1a9224 */ /* 0x000fe200078e0a1a */
[----:B------:R-:W-:Y:S01]  /*48d0*/  ISETP.GE.AND P1, PT, R2, RZ, PT ;  /* 0x000000ff0200720c */ /* 0x000fe20003f26270 */
[----:B------:R-:W-:Y:S01]  /*48e0*/  VIADD R2, R92, 0x51 ;  /* 0x000000515c027836 */ /* 0x000fe20000000000 */
[----:B------:R-:W-:Y:S01]  /*48f0*/  ISETP.GE.AND P3, PT, R10, RZ, PT ;  /* 0x000000ff0a00720c */ /* 0x000fe20003f66270 */
[----:B------:R-:W-:-:S02]  /*4900*/  VIADD R10, R92, 0x50 ;  /* 0x000000505c0a7836 */ /* 0x000fc40000000000 */
[--C-:B------:R-:W-:Y:S01]  /*4910*/  @!P0 IMAD.IADD R4, R4, 0x1, -R28.reuse ;  /* 0x0000000104048824 */ /* 0x100fe200078e0a1c */
[----:B------:R-:W-:Y:S01]  /*4920*/  ISETP.GE.AND P0, PT, R3, RZ, PT ;  /* 0x000000ff0300720c */ /* 0x000fe20003f06270 */
[--C-:B------:R-:W-:Y:S01]  /*4930*/  @!P2 IMAD.IADD R9, R9, 0x1, -R28.reuse ;  /* 0x000000010909a824 */ /* 0x100fe200078e0a1c */
[----:B------:R-:W-:Y:S01]  /*4940*/  IABS R3, R2 ;  /* 0x0000000200037213 */ /* 0x000fe20000000000 */
[----:B------:R-:W-:Y:S01]  /*4950*/  STL [R1+0x254], R30 ;  /* 0x0002541e01007387 */ /* 0x000fe20000100800 */
[--C-:B------:R-:W-:Y:S01]  /*4960*/  @!P6 IMAD.IADD R27, R27, 0x1, -R28.reuse ;  /* 0x000000011b1be824 */ /* 0x100fe200078e0a1c */
[----:B------:R-:W-:Y:S01]  /*4970*/  IABS R6, R10 ;  /* 0x0000000a00067213 */ /* 0x000fe20000000000 */
[----:B------:R-:W-:Y:S01]  /*4980*/  @!P5 IMAD.IADD R0, R0, 0x1, -R28 ;  /* 0x000000010000d824 */ /* 0x000fe200078e0a1c */
[----:B------:R-:W-:Y:S01]  /*4990*/  STL [R1+0x260], R26 ;  /* 0x0002601a01007387 */ /* 0x000fe20000100800 */
[----:B------:R-:W-:-:S03]  /*49a0*/  ISETP.GT.U32.AND P5, PT, R28, R9, PT ;  /* 0x000000091c00720c */ /* 0x000fc60003fa4070 */
[----:B------:R0:W-:Y:S01]  /*49b0*/  STL [R1+0x390], R11 ;  /* 0x0003900b01007387 */ /* 0x0001e20000100800 */
[----:B------:R-:W-:Y:S01]  /*49c0*/  ISETP.GT.U32.AND P2, PT, R28, R27, PT ;  /* 0x0000001b1c00720c */ /* 0x000fe20003f44070 */
[----:B------:R-:W-:-:S04]  /*49d0*/  IMAD.HI.U32 R7, R36, R6, RZ ;  /* 0x0000000624077227 */ /* 0x000fc800078e00ff */
[----:B0-----:R-:W-:-:S04]  /*49e0*/  IMAD.HI.U32 R11, R36, R3, RZ ;  /* 0x00000003240b7227 */ /* 0x001fc800078e00ff */
[----:B------:R-:W-:Y:S02]  /*49f0*/  IMAD.MOV R11, RZ, RZ, -R11 ;  /* 0x000000ffff0b7224 */ /* 0x000fe400078e0a0b */
[----:B------:R-:W-:Y:S02]  /*4a00*/  IMAD.MOV R7, RZ, RZ, -R7 ;  /* 0x000000ffff077224 */ /* 0x000fe400078e0a07 */
[----:B------:R-:W-:Y:S02]  /*4a10*/  IMAD.MOV.U32 R8, RZ, RZ, R4 ;  /* 0x000000ffff087224 */ /* 0x000fe400078e0004 */
[C---:B------:R-:W-:Y:S01]  /*4a20*/  IMAD R3, R28.reuse, R11, R3 ;  /* 0x0000000b1c037224 */ /* 0x040fe200078e0203 */
[----:B------:R-:W-:Y:S01]  /*4a30*/  ISETP.GE.AND P6, PT, R5, RZ, PT ;  /* 0x000000ff0500720c */ /* 0x000fe20003fc6270 */
[----:B------:R-:W-:Y:S02]  /*4a40*/  IMAD R5, R28, R7, R6 ;  /* 0x000000071c057224 */ /* 0x000fe400078e0206 */
[----:B------:R-:W-:-:S02]  /*4a50*/  @!P3 IMAD.MOV R8, RZ, RZ, -R8 ;  /* 0x000000ffff08b224 */ /* 0x000fc400078e0a08 */
[--C-:B------:R-:W-:Y:S01]  /*4a60*/  @!P5 IMAD.IADD R9, R9, 0x1, -R28.reuse ;  /* 0x000000010909d824 */ /* 0x100fe200078e0a1c */
[----:B------:R-:W-:Y:S01]  /*4a70*/  ISETP.GT.U32.AND P5, PT, R28, R3, PT ;  /* 0x000000031c00720c */ /* 0x000fe20003fa4070 */
[----:B------:R-:W-:Y:S02]  /*4a80*/  VIADD R7, R92, 0x52 ;  /* 0x000000525c077836 */ /* 0x000fe40000000000 */
[----:B------:R-:W-:Y:S01]  /*4a90*/  @!P2 IMAD.IADD R27, R27, 0x1, -R28 ;  /* 0x000000011b1ba824 */ /* 0x000fe200078e0a1c */
[----:B------:R-:W-:Y:S01]  /*4aa0*/  ISETP.GT.U32.AND P2, PT, R28, R5, PT ;  /* 0x000000051c00720c */ /* 0x000fe20003f44070 */
[----:B------:R0:W-:Y:S01]  /*4ab0*/  STL [R1+0x38c], R8 ;  /* 0x00038c0801007387 */ /* 0x0001e20000100800 */
[----:B------:R-:W-:Y:S02]  /*4ac0*/  IADD3 R4, PT, PT, R92, 0x54, RZ ;  /* 0x000000545c047810 */ /* 0x000fe40007ffe0ff */
[----:B0-----:R-:W-:-:S05]  /*4ad0*/  IABS R8, R7 ;  /* 0x0000000700087213 */ /* 0x001fca0000000000 */
[----:B------:R-:W-:Y:S02]  /*4ae0*/  @!P5 IMAD.IADD R3, R3, 0x1, -R28 ;  /* 0x000000010303d824 */ /* 0x000fe400078e0a1c */
[----:B------:R-:W-:Y:S01]  /*4af0*/  IMAD.HI.U32 R29, R36, R8, RZ ;  /* 0x00000008241d7227 */ /* 0x000fe200078e00ff */
[----:B------:R-:W-:-:S03]  /*4b00*/  IABS R11, R4 ;  /* 0x00000004000b7213 */ /* 0x000fc60000000000 */
[----:B------:R-:W-:Y:S01]  /*4b10*/  IMAD.MOV R29, RZ, RZ, -R29 ;  /* 0x000000ffff1d7224 */ /* 0x000fe200078e0a1d */
[----:B------:R-:W-:Y:S01]  /*4b20*/  ISETP.GT.U32.AND P3, PT, R28, R0, PT ;  /* 0x000000001c00720c */ /* 0x000fe20003f64070 */
[----:B------:R-:W-:Y:S01]  /*4b30*/  @!P2 IMAD.IADD R5, R5, 0x1, -R28 ;  /* 0x000000010505a824 */ /* 0x000fe200078e0a1c */
[----:B------:R-:W-:Y:S01]  /*4b40*/  ISETP.GE.AND P2, PT, R2, RZ, PT ;  /* 0x000000ff0200720c */ /* 0x000fe20003f46270 */
[C---:B------:R-:W-:Y:S01]  /*4b50*/  IMAD R2, R28.reuse, R29, R8 ;  /* 0x0000001d1c027224 */ /* 0x040fe200078e0208 */
[----:B------:R-:W-:Y:S01]  /*4b60*/  ISETP.GT.U32.AND P5, PT, R28, R3, PT ;  /* 0x000000031c00720c */ /* 0x000fe20003fa4070 */
[----:B------:R-:W-:-:S04]  /*4b70*/  IMAD.HI.U32 R8, R36, R11, RZ ;  /* 0x0000000b24087227 */ /* 0x000fc800078e00ff */
[----:B------:R-:W-:Y:S02]  /*4b80*/  VIADD R6, R92, 0x53 ;  /* 0x000000535c067836 */ /* 0x000fe40000000000 */
[----:B------:R-:W-:-:S03]  /*4b90*/  IMAD.MOV R8, RZ, RZ, -R8 ;  /* 0x000000ffff087224 */ /* 0x000fc600078e0a08 */
[----:B------:R-:W-:Y:S01]  /*4ba0*/  IABS R26, R6 ;  /* 0x00000006001a7213 */ /* 0x000fe20000000000 */
[----:B------:R-:W-:Y:S02]  /*4bb0*/  IMAD R11, R28, R8, R11 ;  /* 0x000000081c0b7224 */ /* 0x000fe400078e020b */
[----:B------:R-:W-:Y:S01]  /*4bc0*/  @!P3 IMAD.IADD R0, R0, 0x1, -R28 ;  /* 0x000000010000b824 */ /* 0x000fe200078e0a1c */
[----:B------:R-:W-:Y:S01]  /*4bd0*/  ISETP.GE.AND P3, PT, R10, RZ, PT ;  /* 0x000000ff0a00720c */ /* 0x000fe20003f66270 */
[----:B------:R-:W-:Y:S02]  /*4be0*/  IMAD.MOV.U32 R31, RZ, RZ, R27 ;  /* 0x000000ffff1f7224 */ /* 0x000fe400078e001b */
[----:B------:R-:W-:-:S04]  /*4bf0*/  IMAD.HI.U32 R10, R36, R26, RZ ;  /* 0x0000001a240a7227 */ /* 0x000fc800078e00ff */
[----:B------:R-:W-:Y:S01]  /*4c00*/  @!P5 IMAD.IADD R3, R3, 0x1, -R28 ;  /* 0x000000010303d824 */ /* 0x000fe200078e0a1c */
[C---:B------:R-:W-:Y:S01]  /*4c10*/  ISETP.GT.U32.AND P5, PT, R28.reuse, R11, PT ;  /* 0x0000000b1c00720c */ /* 0x040fe20003fa4070 */
[----:B------:R-:W-:Y:S01]  /*4c20*/  @!P1 IMAD.MOV R31, RZ, RZ, -R31 ;  /* 0x000000ffff1f9224 */ /* 0x000fe200078e0a1f */
[C---:B------:R-:W-:Y:S01]  /*4c30*/  ISETP.GT.U32.AND P1, PT, R28.reuse, R5, PT ;  /* 0x000000051c00720c */ /* 0x040fe20003f24070 */
[----:B------:R-:W-:Y:S02]  /*4c40*/  IMAD.MOV R10, RZ, RZ, -R10 ;  /* 0x000000ffff0a7224 */ /* 0x000fe400078e0a0a */
[----:B------:R-:W-:Y:S02]  /*4c50*/  IMAD.MOV.U32 R30, RZ, RZ, R9 ;  /* 0x000000ffff1e7224 */ /* 0x000fe400078e0009 */
[C---:B------:R-:W-:Y:S02]  /*4c60*/  IMAD R26, R28.reuse, R10, R26 ;  /* 0x0000000a1c1a7224 */ /* 0x040fe400078e021a */
[----:B------:R-:W-:Y:S01]  /*4c70*/  @!P0 IMAD.MOV R30, RZ, RZ, -R30 ;  /* 0x000000ffff1e8224 */ /* 0x000fe200078e0a1e */
[----:B------:R-:W-:Y:S01]  /*4c80*/  ISETP.GT.U32.AND P0, PT, R28, R2, PT ;  /* 0x000000021c00720c */ /* 0x000fe20003f04070 */
[----:B------:R-:W-:-:S02]  /*4c90*/  IMAD.MOV.U32 R9, RZ, RZ, R0 ;  /* 0x000000ffff097224 */ /* 0x000fc400078e0000 */
[----:B------:R-:W-:Y:S02]  /*4ca0*/  VIADD R27, R92, 0x56 ;  /* 0x000000565c1b7836 */ /* 0x000fe40000000000 */
[----:B------:R-:W-:Y:S01]  /*4cb0*/  @!P6 IMAD.MOV R9, RZ, RZ, -R9 ;  /* 0x000000ffff09e224 */ /* 0x000fe200078e0a09 */
[----:B------:R-:W-:Y:S01]  /*4cc0*/  ISETP.GT.U32.AND P6, PT, R28, R26, PT ;  /* 0x0000001a1c00720c */ /* 0x000fe20003fc4070 */
[--C-:B------:R-:W-:Y:S01]  /*4cd0*/  @!P5 IMAD.IADD R11, R11, 0x1, -R28.reuse ;  /* 0x000000010b0bd824 */ /* 0x100fe200078e0a1c */
[----:B------:R-:W-:Y:S01]  /*4ce0*/  IABS R29, R27 ;  /* 0x0000001b001d7213 */ /* 0x000fe20000000000 */
[----:B------:R-:W-:Y:S01]  /*4cf0*/  @!P1 IMAD.IADD R5, R5, 0x1, -R28 ;  /* 0x0000000105059824 */ /* 0x000fe200078e0a1c */
[----:B------:R-:W-:Y:S01]  /*4d00*/  ISETP.GE.AND P1, PT, R7, RZ, PT ;  /* 0x000000ff0700720c */ /* 0x000fe20003f26270 */
[----:B------:R-:W-:Y:S01]  /*4d10*/  VIADD R0, R92, 0x55 ;  /* 0x000000555c007836 */ /* 0x000fe20000000000 */
[----:B------:R-:W-:Y:S01]  /*4d20*/  ISETP.GT.U32.AND P5, PT, R28, R11, PT ;  /* 0x0000000b1c00720c */ /* 0x000fe20003fa4070 */
[----:B------:R-:W-:-:S02]  /*4d30*/  IMAD.MOV.U32 R7, RZ, RZ, R3 ;  /* 0x000000ffff077224 */ /* 0x000fc400078e0003 */
[----:B------:R-:W-:Y:S01]  /*4d40*/  IMAD.HI.U32 R3, R36, R29, RZ ;  /* 0x0000001d24037227 */ /* 0x000fe200078e00ff */
[----:B------:R-:W-:-:S03]  /*4d50*/  IABS R10, R0 ;  /* 0x00000000000a7213 */ /* 0x000fc60000000000 */
[--C-:B------:R-:W-:Y:S02]  /*4d60*/  @!P0 IMAD.IADD R2, R2, 0x1, -R28.reuse ;  /* 0x0000000102028824 */ /* 0x100fe400078e0a1c */
[----:B------:R-:W-:Y:S01]  /*4d70*/  IMAD.MOV R3, RZ, RZ, -R3 ;  /* 0x000000ffff037224 */ /* 0x000fe200078e0a03 */
[----:B------:R-:W-:Y:S01]  /*4d80*/  ISETP.GE.AND P0, PT, R6, RZ, PT ;  /* 0x000000ff0600720c */ /* 0x000fe20003f06270 */
[----:B------:R-:W-:Y:S01]  /*4d90*/  @!P6 IMAD.IADD R26, R26, 0x1, -R28 ;  /* 0x000000011a1ae824 */ /* 0x000fe200078e0a1c */
[----:B------:R-:W-:Y:S01]  /*4da0*/  ISETP.GT.U32.AND P6, PT, R28, R2, PT ;  /* 0x000000021c00720c */ /* 0x000fe20003fc4070 */
[----:B------:R-:W-:-:S04]  /*4db0*/  IMAD.HI.U32 R6, R36, R10, RZ ;  /* 0x0000000a24067227 */ /* 0x000fc800078e00ff */
[C---:B------:R-:W-:Y:S02]  /*4dc0*/  IMAD R29, R28.reuse, R3, R29 ;  /* 0x000000031c1d7224 */ /* 0x040fe400078e021d */
[----:B------:R-:W-:Y:S02]  /*4dd0*/  IMAD.MOV R6, RZ, RZ, -R6 ;  /* 0x000000ffff067224 */ /* 0x000fe400078e0a06 */
[----:B------:R-:W-:Y:S01]  /*4de0*/  @!P5 IMAD.IADD R11, R11, 0x1, -R28 ;  /* 0x000000010b0bd824 */ /* 0x000fe200078e0a1c */
[C---:B------:R-:W-:Y:S01]  /*4df0*/  ISETP.GT.U32.AND P5, PT, R28.reuse, R29, PT ;  /* 0x0000001d1c00720c */ /* 0x040fe20003fa4070 */
[----:B------:R-:W-:Y:S02]  /*4e00*/  IMAD.MOV.U32 R8, RZ, RZ, R5 ;  /* 0x000000ffff087224 */ /* 0x000fe400078e0005 */
[----:B------:R-:W-:Y:S01]  /*4e10*/  IMAD R10, R28, R6, R10 ;  /* 0x000000061c0a7224 */ /* 0x000fe200078e020a */
[----:B------:R-:W-:Y:S01]  /*4e20*/  @!P2 IADD3 R7, PT, PT, -R7, RZ, RZ ;  /* 0x000000ff0707a210 */ /* 0x000fe20007ffe1ff */
[----:B------:R-:W-:-:S02]  /*4e30*/  @!P3 IMAD.MOV R8, RZ, RZ, -R8 ;  /* 0x000000ffff08b224 */ /* 0x000fc400078e0a08 */
[----:B------:R-:W-:Y:S01]  /*4e40*/  @!P6 IMAD.IADD R2, R2, 0x1, -R28 ;  /* 0x000000010202e824 */ /* 0x000fe200078e0a1c */
[----:B------:R-:W-:Y:S01]  /*4e50*/  ISETP.GT.U32.AND P6, PT, R28, R10, PT ;  /* 0x0000000a1c00720c */ /* 0x000fe20003fc4070 */
[C---:B------:R-:W-:Y:S01]  /*4e60*/  VIADD R5, R92.reuse, 0x57 ;  /* 0x000000575c057836 */ /* 0x040fe20000000000 */
[----:B------:R-:W-:Y:S01]  /*4e70*/  STL [R1+0x388], R31 ;  /* 0x0003881f01007387 */ /* 0x000fe20000100800 */
[----:B------:R-:W-:-:S03]  /*4e80*/  VIADD R3, R92, 0x59 ;  /* 0x000000595c037836 */ /* 0x000fc60000000000 */
[----:B------:R-:W-:Y:S01]  /*4e90*/  STL [R1+0x384], R30 ;  /* 0x0003841e01007387 */ /* 0x000fe20000100800 */
[----:B------:R-:W-:-:S03]  /*4ea0*/  @!P5 IMAD.IADD R29, R29, 0x1, -R28 ;  /* 0x000000011d1dd824 */ /* 0x000fc600078e0a1c */
[----:B------:R0:W-:Y:S04]  /*4eb0*/  STL [R1+0x380], R9 ;  /* 0x0003800901007387 */ /* 0x0001e80000100800 */
[----:B------:R-:W-:Y:S01]  /*4ec0*/  STL [R1+0x25c], R8 ;  /* 0x00025c0801007387 */ /* 0x000fe20000100800 */
[----:B------:R-:W-:-:S03]  /*4ed0*/  ISETP.GE.AND P2, PT, R4, RZ, PT ;  /* 0x000000ff0400720c */ /* 0x000fc60003f46270 */
[----:B------:R1:W-:Y:S01]  /*4ee0*/  STL [R1+0x268], R7 ;  /* 0x0002680701007387 */ /* 0x0003e20000100800 */
[----:B0-----:R-:W-:Y:S01]  /*4ef0*/  IABS R9, R5 ;  /* 0x0000000500097213 */ /* 0x001fe20000000000 */
[----:B------:R-:W-:Y:S01]  /*4f00*/  VIADD R4, R92, 0x58 ;  /* 0x000000585c047836 */ /* 0x000fe20000000000 */
[----:B------:R-:W-:Y:S01]  /*4f10*/  ISETP.GT.U32.AND P5, PT, R28, R29, PT ;  /* 0x0000001d1c00720c */ /* 0x000fe20003fa4070 */
[----:B------:R-:W-:Y:S01]  /*4f20*/  IMAD.MOV.U32 R30, RZ, RZ, R2 ;  /* 0x000000ffff1e7224 */ /* 0x000fe200078e0002 */
[----:B-1----:R-:W-:Y:S01]  /*4f30*/  IABS R7, R3 ;  /* 0x0000000300077213 */ /* 0x002fe20000000000 */
[----:B------:R-:W-:Y:S01]  /*4f40*/  IMAD.HI.U32 R6, R36, R9, RZ ;  /* 0x0000000924067227 */ /* 0x000fe200078e00ff */
[----:B------:R-:W-:-:S03]  /*4f50*/  IABS R8, R4 ;  /* 0x0000000400087213 */ /* 0x000fc60000000000 */
[----:B------:R-:W-:-:S04]  /*4f60*/  IMAD.HI.U32 R2, R36, R7, RZ ;  /* 0x0000000724027227 */ /* 0x000fc800078e00ff */
[----:B------:R-:W-:Y:S02]  /*4f70*/  @!P6 IMAD.IADD R10, R10, 0x1, -R28 ;  /* 0x000000010a0ae824 */ /* 0x000fe400078e0a1c */
[----:B------:R-:W-:Y:S02]  /*4f80*/  IMAD.MOV R6, RZ, RZ, -R6 ;  /* 0x000000ffff067224 */ /* 0x000fe400078e0a06 */
[----:B------:R-:W-:Y:S01]  /*4f90*/  IMAD.MOV R2, RZ, RZ, -R2 ;  /* 0x000000ffff027224 */ /* 0x000fe200078e0a02 */
[C---:B------:R-:W-:Y:S01]  /*4fa0*/  ISETP.GT.U32.AND P3, PT, R28.reuse, R26, PT ;  /* 0x0000001a1c00720c */ /* 0x040fe20003f64070 */
[----:B------:R-:W-:Y:S01]  /*4fb0*/  @!P1 IMAD.MOV R30, RZ, RZ, -R30 ;  /* 0x000000ffff1e9224 */ /* 0x000fe200078e0a1e */
[C---:B------:R-:W-:Y:S01]  /*4fc0*/  ISETP.GT.U32.AND P1, PT, R28.reuse, R10, PT ;  /* 0x0000000a1c00720c */ /* 0x040fe20003f24070 */
[----:B------:R-:W-:Y:S02]  /*4fd0*/  IMAD R9, R28, R6, R9 ;  /* 0x000000061c097224 */ /* 0x000fe400078e0209 */
[----:B------:R-:W-:-:S04]  /*4fe0*/  IMAD.HI.U32 R6, R36, R8, RZ ;  /* 0x0000000824067227 */ /* 0x000fc800078e00ff */
[C---:B------:R-:W-:Y:S02]  /*4ff0*/  IMAD R7, R28.reuse, R2, R7 ;  /* 0x000000021c077224 */ /* 0x040fe400078e0207 */
[----:B------:R-:W-:Y:S02]  /*5000*/  IMAD.MOV R6, RZ, RZ, -R6 ;  /* 0x000000ffff067224 */ /* 0x000fe400078e0a06 */
[----:B------:R-:W-:Y:S01]  /*5010*/  @!P5 IMAD.IADD R29, R29, 0x1, -R28 ;  /* 0x000000011d1dd824 */ /* 0x000fe200078e0a1c */
[C---:B------:R-:W-:Y:S01]  /*5020*/  ISETP.GT.U32.AND P5, PT, R28.reuse, R7, PT ;  /* 0x000000071c00720c */ /* 0x040fe20003fa4070 */
[----:B------:R-:W-:Y:S02]  /*5030*/  IMAD R8, R28, R6, R8 ;  /* 0x000000061c087224 */ /* 0x000fe400078e0208 */
[--C-:B------:R-:W-:Y:S02]  /*5040*/  @!P3 IMAD.IADD R26, R26, 0x1, -R28.reuse ;  /* 0x000000011a1ab824 */ /* 0x100fe400078e0a1c */
[----:B------:R-:W-:Y:S01]  /*5050*/  @!P1 IMAD.IADD R10, R10, 0x1, -R28 ;  /* 0x000000010a0a9824 */ /* 0x000fe200078e0a1c */
[----:B------:R-:W-:Y:S01]  /*5060*/  ISETP.GT.U32.AND P1, PT, R28, R8, PT ;  /* 0x000000081c00720c */ /* 0x000fe20003f24070 */
[----:B------:R-:W-:-:S02]  /*5070*/  VIADD R2, R92, 0x5b ;  /* 0x0000005b5c027836 */ /* 0x000fc40000000000 */
[----:B------:R-:W-:Y:S01]  /*5080*/  @!P0 IMAD.MOV R26, RZ, RZ, -R26 ;  /* 0x000000ffff1a8224 */ /* 0x000fe200078e0a1a */
[----:B------:R-:W-:Y:S02]  /*5090*/  ISETP.GT.U32.AND P0, PT, R28, R9, PT ;  /* 0x000000091c00720c */ /* 0x000fe40003f04070 */
[----:B------:R-:W-:Y:S01]  /*50a0*/  ISETP.GE.AND P3, PT, R0, RZ, PT ;  /* 0x000000ff0000720c */ /* 0x000fe20003f66270 */
[----:B------:R-:W-:Y:S01]  /*50b0*/  VIADD R0, R92, 0x5a ;  /* 0x0000005a5c007836 */ /* 0x000fe20000000000 */
[----:B------:R-:W-:Y:S01]  /*50c0*/  IABS R6, R2 ;  /* 0x0000000200067213 */ /* 0x000fe20000000000 */
[--C-:B------:R-:W-:Y:S01]  /*50d0*/  @!P5 IMAD.IADD R7, R7, 0x1, -R28.reuse ;  /* 0x000000010707d824 */ /* 0x100fe200078e0a1c */
[----:B------:R-:W-:Y:S01]  /*50e0*/  ISETP.GE.AND P6, PT, R27, RZ, PT ;  /* 0x000000ff1b00720c */ /* 0x000fe20003fc6270 */
[----:B------:R0:W-:Y:S01]  /*50f0*/  STL [R1+0x264], R30 ;  /* 0x0002641e01007387 */ /* 0x0001e20000100800 */
[----:B------:R-:W-:Y:S02]  /*5100*/  IABS R27, R0 ;  /* 0x00000000001b7213 */ /* 0x000fe40000000000 */
[----:B------:R-:W-:Y:S01]  /*5110*/  ISETP.GT.U32.AND P5, PT, R28, R7, PT ;  /* 0x000000071c00720c */ /* 0x000fe20003fa4070 */
[----:B------:R-:W-:Y:S01]  /*5120*/  @!P2 IMAD.MOV R11, RZ, RZ, -R11 ;  /* 0x000000ffff0ba224 */ /* 0x000fe200078e0a0b */
[----:B------:R-:W-:Y:S01]  /*5130*/  ISETP.GE.AND P2, PT, R5, RZ, PT ;  /* 0x000000ff0500720c */ /* 0x000fe20003f46270 */
[----:B------:R-:W-:-:S02]  /*5140*/  @!P1 IMAD.IADD R8, R8, 0x1, -R28 ;  /* 0x0000000108089824 */ /* 0x000fc400078e0a1c */
[----:B0-----:R-:W-:Y:S02]  /*5150*/  IMAD.MOV.U32 R30, RZ, RZ, R10 ;  /* 0x000000ffff1e7224 */ /* 0x001fe400078e000a */
[----:B------:R-:W-:-:S04]  /*5160*/  IMAD.HI.U32 R10, R36, R6, RZ ;  /* 0x00000006240a7227 */ /* 0x000fc800078e00ff */
[----:B------:R-:W-:Y:S01]  /*5170*/  IMAD.HI.U32 R5, R36, R27, RZ ;  /* 0x0000001b24057227 */ /* 0x000fe200078e00ff */
[----:B------:R-:W-:-:S03]  /*5180*/  @!P3 IADD3 R30, PT, PT, -R30, RZ, RZ ;  /* 0x000000ff1e1eb210 */ /* 0x000fc60007ffe1ff */
[----:B------:R-:W-:Y:S02]  /*5190*/  IMAD.MOV R10, RZ, RZ, -R10 ;  /* 0x000000ffff0a7224 */ /* 0x000fe400078e0a0a */
[----:B------:R-:W-:Y:S01]  /*51a0*/  @!P0 IMAD.IADD R9, R9, 0x1, -R28 ;  /* 0x0000000109098824 */ /* 0x000fe200078e0a1c */
[----:B------:R-:W-:Y:S01]  /*51b0*/  ISETP.GE.AND P0, PT, R4, RZ, PT ;  /* 0x000000ff0400720c */ /* 0x000fe20003f06270 */
[----:B------:R-:W-:Y:S01]  /*51c0*/  IMAD.MOV R5, RZ, RZ, -R5 ;  /* 0x000000ffff057224 */ /* 0x000fe200078e0a05 */
[----:B------:R-:W-:Y:S01]  /*51d0*/  ISETP.GT.U32.AND P3, PT, R28, R8, PT ;  /* 0x000000081c00720c */ /* 0x000fe20003f64070 */
[----:B------:R-:W-:Y:S02]  /*51e0*/  VIADD R4, R92, 0x5c ;  /* 0x0000005c5c047836 */ /* 0x000fe40000000000 */
[C---:B------:R-:W-:Y:S01]  /*51f0*/  IMAD R6, R28.reuse, R10, R6 ;  /* 0x0000000a1c067224 */ /* 0x040fe200078e0206 */
[C---:B------:R-:W-:Y:S01]  /*5200*/  ISETP.GT.U32.AND P1, PT, R28.reuse, R9, PT ;  /* 0x000000091c00720c */ /* 0x040fe20003f24070 */
[C---:B------:R-:W-:Y:S01]  /*5210*/  IMAD R27, R28.reuse, R5, R27 ;  /* 0x000000051c1b7224 */ /* 0x040fe200078e021b */
[----:B------:R-:W-:Y:S01]  /*5220*/  IABS R5, R4 ;  /* 0x0000000400057213 */ /* 0x000fe20000000000 */
[----:B------:R-:W-:Y:S01]  /*5230*/  @!P5 IMAD.IADD R7, R7, 0x1, -R28 ;  /* 0x000000010707d824 */ /* 0x000fe200078e0a1c */
[----:B------:R-:W-:Y:S01]  /*5240*/  ISETP.GT.U32.AND P5, PT, R28, R6, PT ;  /* 0x000000061c00720c */ /* 0x000fe20003fa4070 */
[----:B------:R0:W-:Y:S02]  /*5250*/  STL [R1+0x37c], R26 ;  /* 0x00037c1a01007387 */ /* 0x0001e40000100800 */
[----:B------:R-:W-:-:S04]  /*5260*/  IMAD.HI.U32 R10, R36, R5, RZ ;  /* 0x00000005240a7227 */ /* 0x000fc800078e00ff */
[----:B------:R-:W-:Y:S02]  /*5270*/  @!P6 IMAD.MOV R29, RZ, RZ, -R29 ;  /* 0x000000ffff1de224 */ /* 0x000fe400078e0a1d */
[----:B------:R-:W-:Y:S01]  /*5280*/  @!P3 IMAD.IADD R8, R8, 0x1, -R28 ;  /* 0x000000010808b824 */ /* 0x000fe200078e0a1c */
[----:B------:R-:W-:Y:S01]  /*5290*/  ISETP.GE.AND P3, PT, R0, RZ, PT ;  /* 0x000000ff0000720c */ /* 0x000fe20003f66270 */
[----:B0-----:R-:W-:Y:S01]  /*52a0*/  VIADD R26, R92, 0x5d ;  /* 0x0000005d5c1a7836 */ /* 0x001fe20000000000 */
[----:B------:R0:W-:Y:S01]  /*52b0*/  STL [R1+0x378], R11 ;  /* 0x0003780b01007387 */ /* 0x0001e20000100800 */
[----:B------:R-:W-:Y:S01]  /*52c0*/  IMAD.MOV R10, RZ, RZ, -R10 ;  /* 0x000000ffff0a7224 */ /* 0x000fe200078e0a0a */
[----:B------:R-:W-:Y:S01]  /*52d0*/  ISETP.GT.U32.AND P6, PT, R28, R27, PT ;  /* 0x0000001b1c00720c */ /* 0x000fe20003fc4070 */
[----:B------:R-:W-:Y:S01]  /*52e0*/  VIADD R0, R92, 0x5e ;  /* 0x0000005e5c007836 */ /* 0x000fe20000000000 */
[----:B------:R1:W-:Y:S01]  /*52f0*/  STL [R1+0x374], R30 ;  /* 0x0003741e01007387 */ /* 0x0003e20000100800 */
[----:B------:R-:W-:-:S02]  /*5300*/  @!P1 IMAD.IADD R9, R9, 0x1, -R28 ;  /* 0x0000000109099824 */ /* 0x000fc400078e0a1c */
[----:B------:R-:W-:Y:S01]  /*5310*/  IMAD R5, R28, R10, R5 ;  /* 0x0000000a1c057224 */ /* 0x000fe200078e0205 */
[----:B------:R2:W-:Y:S01]  /*5320*/  STL [R1+0x370], R29 ;  /* 0x0003701d01007387 */ /* 0x0005e20000100800 */
[----:B------:R-:W-:Y:S01]  /*5330*/  @!P5 IMAD.IADD R6, R6, 0x1, -R28 ;  /* 0x000000010606d824 */ /* 0x000fe200078e0a1c */
[----:B0-----:R-:W-:Y:S02]  /*5340*/  IABS R11, R26 ;  /* 0x0000001a000b7213 */ /* 0x001fe40000000000 */
[----:B------:R-:W-:Y:S01]  /*5350*/  IABS R10, R0 ;  /* 0x00000000000a7213 */ /* 0x000fe20000000000 */
[----:B-1----:R-:W-:Y:S01]  /*5360*/  IMAD.MOV.U32 R30, RZ, RZ, R9 ;  /* 0x000000ffff1e7224 */ /* 0x002fe200078e0009 */
[----:B------:R-:W-:Y:S01]  /*5370*/  ISETP.GE.AND P1, PT, R3, RZ, PT ;  /* 0x000000ff0300720c */ /* 0x000fe20003f26270 */
[----:B--2---:R-:W-:Y:S01]  /*5380*/  IMAD.MOV.U32 R29, RZ, RZ, R8 ;  /* 0x000000ffff1d7224 */ /* 0x004fe200078e0008 */
[----:B------:R-:W-:Y:S01]  /*5390*/  ISETP.GT.U32.AND P5, PT, R28, R6, PT ;  /* 0x000000061c00720c */ /* 0x000fe20003fa4070 */
[----:B------:R-:W-:-:S04]  /*53a0*/  IMAD.HI.U32 R3, R36, R11, RZ ;  /* 0x0000000b24037227 */ /* 0x000fc800078e00ff */
[----:B------:R-:W-:Y:S01]  /*53b0*/  @!P0 IMAD.MOV R29, RZ, RZ, -R29 ;  /* 0x000000ffff1d8224 */ /* 0x000fe200078e0a1d */
[----:B------:R-:W-:Y:S01]  /*53c0*/  ISETP.GT.U32.AND P0, PT, R28, R5, PT ;  /* 0x000000051c00720c */ /* 0x000fe20003f04070 */
[----:B------:R-:W-:Y:S02]  /*53d0*/  @!P2 IMAD.MOV R30, RZ, RZ, -R30 ;  /* 0x000000ffff1ea224 */ /* 0x000fe400078e0a1e */
[----:B------:R-:W-:-:S04]  /*53e0*/  IMAD.HI.U32 R9, R36, R10, RZ ;  /* 0x0000000a24097227 */ /* 0x000fc800078e00ff */
[----:B------:R-:W-:Y:S01]  /*53f0*/  IMAD.MOV R3, RZ, RZ, -R3 ;  /* 0x000000ffff037224 */ /* 0x000fe200078e0a03 */
[----:B------:R-:W-:Y:S01]  /*5400*/  STL [R1+0x36c], R30 ;  /* 0x00036c1e01007387 */ /* 0x000fe20000100800 */
[----:B------:R-:W-:Y:S02]  /*5410*/  @!P6 IMAD.IADD R27, R27, 0x1, -R28 ;  /* 0x000000011b1be824 */ /* 0x000fe400078e0a1c */
[----:B------:R-:W-:Y:S01]  /*5420*/  IMAD.MOV R9, RZ, RZ, -R9 ;  /* 0x000000ffff097224 */ /* 0x000fe200078e0a09 */
[----:B------:R0:W-:Y:S01]  /*5430*/  STL [R1+0x270], R29 ;  /* 0x0002701d01007387 */ /* 0x0001e20000100800 */
[C---:B------:R-:W-:Y:S01]  /*5440*/  IMAD R11, R28.reuse, R3, R11 ;  /* 0x000000031c0b7224 */ /* 0x040fe200078e020b */
[C---:B------:R-:W-:Y:S01]  /*5450*/  ISETP.GT.U32.AND P2, PT, R28.reuse, R27, PT ;  /* 0x0000001b1c00720c */ /* 0x040fe20003f44070 */
[----:B------:R-:W-:Y:S02]  /*5460*/  IMAD R10, R28, R9, R10 ;  /* 0x000000091c0a7224 */ /* 0x000fe400078e020a */
[----:B0-----:R-:W-:-:S02]  /*5470*/  IMAD.MOV.U32 R29, RZ, RZ, R7 ;  /* 0x000000ffff1d7224 */ /* 0x001fc400078e0007 */
[--C-:B------:R-:W-:Y:S02]  /*5480*/  @!P5 IMAD.IADD R6, R6, 0x1, -R28.reuse ;  /* 0x000000010606d824 */ /* 0x100fe400078e0a1c */
[----:B------:R-:W-:Y:S01]  /*5490*/  @!P1 IMAD.MOV R29, RZ, RZ, -R29 ;  /* 0x000000ffff1d9224 */ /* 0x000fe200078e0a1d */
[C---:B------:R-:W-:Y:S01]  /*54a0*/  ISETP.GT.U32.AND P1, PT, R28.reuse, R11, PT ;  /* 0x0000000b1c00720c */ /* 0x040fe20003f24070 */
[--C-:B------:R-:W-:Y:S01]  /*54b0*/  @!P0 IMAD.IADD R5, R5, 0x1, -R28.reuse ;  /* 0x0000000105058824 */ /* 0x100fe200078e0a1c */
[----:B------:R-:W-:Y:S01]  /*54c0*/  ISETP.GT.U32.AND P5, PT, R28, R10, PT ;  /* 0x0000000a1c00720c */ /* 0x000fe20003fa4070 */
[----:B------:R-:W-:Y:S01]  /*54d0*/  VIADD R3, R92, 0x60 ;  /* 0x000000605c037836 */ /* 0x000fe20000000000 */
[----:B------:R-:W-:Y:S01]  /*54e0*/  ISETP.GE.AND P6, PT, R2, RZ, PT ;  /* 0x000000ff0200720c */ /* 0x000fe20003fc6270 */
[----:B------:R-:W-:Y:S01]  /*54f0*/  VIADD R2, R92, 0x5f ;  /* 0x0000005f5c027836 */ /* 0x000fe20000000000 */
[----:B------:R-:W-:Y:S02]  /*5500*/  ISETP.GT.U32.AND P0, PT, R28, R5, PT ;  /* 0x000000051c00720c */ /* 0x000fe40003f04070 */
[----:B------:R-:W-:Y:S01]  /*5510*/  IABS R7, R3 ;  /* 0x0000000300077213 */ /* 0x000fe20000000000 */
[--C-:B------:R-:W-:Y:S01]  /*5520*/  @!P2 IMAD.IADD R27, R27, 0x1, -R28.reuse ;  /* 0x000000011b1ba824 */ /* 0x100fe200078e0a1c */
[----:B------:R-:W-:Y:S01]  /*5530*/  IABS R8, R2 ;  /* 0x0000000200087213 */ /* 0x000fe20000000000 */
[----:B------:R-:W-:Y:S01]  /*5540*/  VIADD R9, R92, 0x61 ;  /* 0x000000615c097836 */ /* 0x000fe20000000000 */
[----:B------:R-:W-:Y:S01]  /*5550*/  ISETP.GE.AND P2, PT, R4, RZ, PT ;  /* 0x000000ff0400720c */ /* 0x000fe20003f46270 */
[----:B------:R-:W-:Y:S01]  /*5560*/  IMAD.HI.U32 R4, R36, R7, RZ ;  /* 0x0000000724047227 */ /* 0x000fe200078e00ff */
[----:B------:R0:W-:Y:S03]  /*5570*/  STL [R1+0x26c], R29 ;  /* 0x00026c1d01007387 */ /* 0x0001e60000100800 */
[----:B------:R-:W-:Y:S01]  /*5580*/  @!P1 IMAD.IADD R11, R11, 0x1, -R28 ;  /* 0x000000010b0b9824 */ /* 0x000fe200078e0a1c */
[----:B------:R-:W-:Y:S01]  /*5590*/  ISETP.GE.AND P1, PT, R26, RZ, PT ;  /* 0x000000ff1a00720c */ /* 0x000fe20003f26270 */
[----:B------:R-:W-:-:S02]  /*55a0*/  IMAD.MOV.U32 R30, RZ, RZ, R27 ;  /* 0x000000ffff1e7224 */ /* 0x000fc400078e001b */
[----:B------:R-:W-:Y:S01]  /*55b0*/  @!P5 IMAD.IADD R10, R10, 0x1, -R28 ;  /* 0x000000010a0ad824 */ /* 0x000fe200078e0a1c */
[----:B------:R-:W-:Y:S01]  /*55c0*/  IABS R26, R9 ;  /* 0x00000009001a7213 */ /* 0x000fe20000000000 */
[----:B0-----:R-:W-:Y:S01]  /*55d0*/  IMAD.HI.U32 R29, R36, R8, RZ ;  /* 0x00000008241d7227 */ /* 0x001fe200078e00ff */
[----:B------:R-:W-:Y:S02]  /*55e0*/  IADD3 R27, PT, PT, -R4, RZ, RZ ;  /* 0x000000ff041b7210 */ /* 0x000fe40007ffe1ff */
[C---:B------:R-:W-:Y:S01]  /*55f0*/  ISETP.GT.U32.AND P5, PT, R28.reuse, R11, PT ;  /* 0x0000000b1c00720c */ /* 0x040fe20003fa4070 */
[----:B------:R-:W-:Y:S01]  /*5600*/  @!P3 IMAD.MOV R30, RZ, RZ, -R30 ;  /* 0x000000ffff1eb224 */ /* 0x000fe200078e0a1e */
[----:B------:R-:W-:Y:S01]  /*5610*/  ISETP.GT.U32.AND P3, PT, R28, R10, PT ;  /* 0x0000000a1c00720c */ /* 0x000fe20003f64070 */
[----:B------:R-:W-:Y:S02]  /*5620*/  @!P0 IMAD.IADD R5, R5, 0x1, -R28 ;  /* 0x0000000105058824 */ /* 0x000fe400078e0a1c */
[----:B------:R-:W-:-:S02]  /*5630*/  IMAD.MOV R29, RZ, RZ, -R29 ;  /* 0x000000ffff1d7224 */ /* 0x000fc400078e0a1d */
[----:B------:R-:W-:Y:S02]  /*5640*/  IMAD.MOV.U32 R4, RZ, RZ, R26 ;  /* 0x000000ffff047224 */ /* 0x000fe400078e001a */
[C---:B------:R-:W-:Y:S02]  /*5650*/  IMAD R7, R28.reuse, R27, R7 ;  /* 0x0000001b1c077224 */ /* 0x040fe400078e0207 */
[----:B------:R-:W-:Y:S02]  /*5660*/  IMAD.MOV.U32 R26, RZ, RZ, R5 ;  /* 0x000000ffff1a7224 */ /* 0x000fe400078e0005 */
[----:B------:R-:W-:Y:S02]  /*5670*/  IMAD R8, R28, R29, R8 ;  /* 0x0000001d1c087224 */ /* 0x000fe400078e0208 */
[----:B------:R-:W-:Y:S02]  /*5680*/  IMAD.MOV.U32 R29, RZ, RZ, R6 ;  /* 0x000000ffff1d7224 */ /* 0x000fe400078e0006 */
[----:B------:R-:W-:Y:S01]  /*5690*/  IMAD.HI.U32 R6, R36, R4, RZ ;  /* 0x0000000424067227 */ /* 0x000fe200078e00ff */
[----:B------:R-:W-:-:S03]  /*56a0*/  ISETP.GT.U32.AND P0, PT, R28, R8, PT ;  /* 0x000000081c00720c */ /* 0x000fc60003f04070 */
[----:B------:R-:W-:Y:S01]  /*56b0*/  @!P2 IMAD.MOV R26, RZ, RZ, -R26 ;  /* 0x000000ffff1aa224 */ /* 0x000fe200078e0a1a */
[----:B------:R-:W-:Y:S01]  /*56c0*/  ISETP.GT.U32.AND P2, PT, R28, R7, PT ;  /* 0x000000071c00720c */ /* 0x000fe20003f44070 */
[----:B------:R-:W-:Y:S02]  /*56d0*/  IMAD.MOV R6, RZ, RZ, -R6 ;  /* 0x000000ffff067224 */ /* 0x000fe400078e0a06 */
[--C-:B------:R-:W-:Y:S02]  /*56e0*/  @!P5 IMAD.IADD R11, R11, 0x1, -R28.reuse ;  /* 0x000000010b0bd824 */ /* 0x100fe400078e0a1c */
[----:B------:R-:W-:Y:S01]  /*56f0*/  @!P3 IMAD.IADD R10, R10, 0x1, -R28 ;  /* 0x000000010a0ab824 */ /* 0x000fe200078e0a1c */
[----:B------:R-:W-:Y:S01]  /*5700*/  ISETP.GE.AND P3, PT, R3, RZ, PT ;  /* 0x000000ff0300720c */ /* 0x000fe20003f66270 */
[----:B------:R-:W-:Y:S02]  /*5710*/  IMAD R3, R28, R6, R4 ;  /* 0x000000061c037224 */ /* 0x000fe400078e0204 */
[----:B------:R-:W-:-:S02]  /*5720*/  IMAD.MOV.U32 R27, RZ, RZ, R11 ;  /* 0x000000ffff1b7224 */ /* 0x000fc400078e000b */
[----:B------:R-:W-:Y:S02]  /*5730*/  @!P6 IMAD.MOV R29, RZ, RZ, -R29 ;  /* 0x000000ffff1de224 */ /* 0x000fe400078e0a1d */
[----:B------:R-:W-:Y:S01]  /*5740*/  @!P1 IMAD.MOV R27, RZ, RZ, -R27 ;  /* 0x000000ffff1b9224 */ /* 0x000fe200078e0a1b */
[----:B------:R-:W-:Y:S01]  /*5750*/  ISETP.GT.U32.AND P1, PT, R28, R3, PT ;  /* 0x000000031c00720c */ /* 0x000fe20003f24070 */
[--C-:B------:R-:W-:Y:S01]  /*5760*/  @!P2 IMAD.IADD R7, R7, 0x1, -R28.reuse ;  /* 0x000000010707a824 */ /* 0x100fe200078e0a1c */
[----:B------:R-:W-:Y:S01]  /*5770*/  ISETP.GE.AND P6, PT, R0, RZ, PT ;  /* 0x000000ff0000720c */ /* 0x000fe20003fc6270 */
[----:B------:R-:W-:Y:S01]  /*5780*/  @!P0 IMAD.IADD R8, R8, 0x1, -R28 ;  /* 0x0000000108088824 */ /* 0x000fe200078e0a1c */
[----:B------:R-:W-:Y:S01]  /*5790*/  STL [R1+0x274], R30 ;  /* 0x0002741e01007387 */ /* 0x000fe20000100800 */
[----:B------:R-:W-:Y:S01]  /*57a0*/  VIADD R6, R92, 0x62 ;  /* 0x000000625c067836 */ /* 0x000fe20000000000 */
[C---:B------:R-:W-:Y:S02]  /*57b0*/  ISETP.GT.U32.AND P2, PT, R28.reuse, R7, PT ;  /* 0x000000071c00720c */ /* 0x040fe40003f44070 */
[----:B------:R-:W-:Y:S01]  /*57c0*/  ISETP.GT.U32.AND P0, PT, R28, R8, PT ;  /* 0x000000081c00720c */ /* 0x000fe20003f04070 */
[----:B------:R-:W-:Y:S01]  /*57d0*/  STL [R1+0x368], R29 ;  /* 0x0003681d01007387 */ /* 0x000fe20000100800 */
[----:B------:R-:W-:-:S03]  /*57e0*/  IABS R5, R6 ;  /* 0x0000000600057213 */ /* 0x000fc60000000000 */
[----:B------:R0:W-:Y:S01]  /*57f0*/  STL [R1+0x364], R26 ;  /* 0x0003641a01007387 */ /* 0x0001e20000100800 */
[----:B------:R-:W-:Y:S01]  /*5800*/  @!P1 IMAD.IADD R3, R3, 0x1, -R28 ;  /* 0x0000000103039824 */ /* 0x000fe200078e0a1c */
[----:B------:R-:W-:Y:S01]  /*5810*/  ISETP.GE.AND P5, PT, R2, RZ, PT ;  /* 0x000000ff0200720c */ /* 0x000fe20003fa6270 */
[----:B------:R-:W-:Y:S02]  /*5820*/  VIADD R4, R92, 0x63 ;  /* 0x000000635c047836 */ /* 0x000fe40000000000 */
[----:B0-----:R-:W-:Y:S01]  /*5830*/  IMAD.MOV.U32 R26, RZ, RZ, R10 ;  /* 0x000000ffff1a7224 */ /* 0x001fe200078e000a */
[----:B------:R-:W-:-:S03]  /*5840*/  ISETP.GT.U32.AND P1, PT, R28, R3, PT ;  /* 0x000000031c00720c */ /* 0x000fc60003f24070 */
[----:B------:R-:W-:Y:S01]  /*5850*/  @!P6 IMAD.MOV R26, RZ, RZ, -R26 ;  /* 0x000000ffff1ae224 */ /* 0x000fe200078e0a1a */
[----:B------:R-:W-:Y:S01]  /*5860*/  ISETP.GE.AND P6, PT, R9, RZ, PT ;  /* 0x000000ff0900720c */ /* 0x000fe20003fc6270 */
[----:B------:R-:W-:Y:S01]  /*5870*/  IMAD.HI.U32 R9, R36, R5, RZ ;  /* 0x0000000524097227 */ /* 0x000fe200078e00ff */
[----:B------:R-:W-:-:S03]  /*5880*/  IABS R2, R4 ;  /* 0x0000000400027213 */ /* 0x000fc60000000000 */
[--C-:B------:R-:W-:Y:S02]  /*5890*/  @!P2 IMAD.IADD R7, R7, 0x1, -R28.reuse ;  /* 0x000000010707a824 */ /* 0x100fe400078e0a1c */
[----:B------:R-:W-:Y:S02]  /*58a0*/  @!P0 IMAD.IADD R8, R8, 0x1, -R28 ;  /* 0x0000000108088824 */ /* 0x000fe400078e0a1c */
[----:B------:R-:W-:Y:S01]  /*58b0*/  IMAD.MOV R9, RZ, RZ, -R9 ;  /* 0x000000ffff097224 */ /* 0x000fe200078e0a09 */
[----:B------:R-:W-:Y:S01]  /*58c0*/  MOV R10, R7 ;  /* 0x00000007000a7202 */ /* 0x000fe20000000f00 */
[----:B------:R-:W-:Y:S01]  /*58d0*/  IMAD.MOV.U32 R11, RZ, RZ, R8 ;  /* 0x000000ffff0b7224 */ /* 0x000fe200078e0008 */
[----:B------:R-:W-:Y:S01]  /*58e0*/  ISETP.GE.AND P0, PT, R6, RZ, PT ;  /* 0x000000ff0600720c */ /* 0x000fe20003f06270 */
[----:B------:R-:W-:Y:S02]  /*58f0*/  IMAD R5, R28, R9, R5 ;  /* 0x000000091c057224 */ /* 0x000fe400078e0205 */
[----:B------:R-:W-:Y:S01]  /*5900*/  IMAD.HI.U32 R6, R36, R2, RZ ;  /* 0x0000000224067227 */ /* 0x000fe200078e00ff */
[----:B------:R-:W-:Y:S03]  /*5910*/  STL [R1+0x360], R27 ;  /* 0x0003601b01007387 */ /* 0x000fe60000100800 */
[----:B------:R-:W-:Y:S01]  /*5920*/  @!P5 IMAD.MOV R11, RZ, RZ, -R11 ;  /* 0x000000ffff0bd224 */ /* 0x000fe200078e0a0b */
[----:B------:R-:W-:Y:S01]  /*5930*/  ISETP.GT.U32.AND P5, PT, R28, R5, PT ;  /* 0x000000051c00720c */ /* 0x000fe20003fa4070 */
[----:B------:R-:W-:-:S02]  /*5940*/  @!P3 IMAD.MOV R10, RZ, RZ, -R10 ;  /* 0x000000ffff0ab224 */ /* 0x000fc400078e0a0a */
[----:B------:R-:W-:Y:S01]  /*5950*/  VIADD R31, R92, 0x65 ;  /* 0x000000655c1f7836 */ /* 0x000fe20000000000 */
[----:B------:R-:W-:Y:S01]  /*5960*/  STL [R1+0x32c], R26 ;  /* 0x00032c1a01007387 */ /* 0x000fe20000100800 */
[----:B------:R-:W-:Y:S02]  /*5970*/  IMAD.MOV R6, RZ, RZ, -R6 ;  /* 0x000000ffff067224 */ /* 0x000fe400078e0a06 */
[----:B------:R-:W-:Y:S01]  /*5980*/  @!P1 IMAD.IADD R3, R3, 0x1, -R28 ;  /* 0x0000000103039824 */ /* 0x000fe200078e0a1c */
[----:B------:R-:W-:Y:S01]  /*5990*/  STL [R1+0x328], R11 ;  /* 0x0003280b01007387 */ /* 0x000fe20000100800 */
[----:B------:R-:W-:Y:S01]  /*59a0*/  IMAD R2, R28, R6, R2 ;  /* 0x000000061c027224 */ /* 0x000fe200078e0202 */
[----:B------:R-:W-:Y:S02]  /*59b0*/  ISETP.GE.AND P1, PT, R31, RZ, PT ;  /* 0x000000ff1f00720c */ /* 0x000fe40003f26270 */
[----:B------:R0:W-:Y:S01]  /*59c0*/  STL [R1+0x27c], R10 ;  /* 0x00027c0a01007387 */ /* 0x0001e20000100800 */
[----:B------:R-:W-:Y:S01]  /*59d0*/  IABS R31, R31 ;  /* 0x0000001f001f7213 */ /* 0x000fe20000000000 */
[----:B------:R-:W-:-:S02]  /*59e0*/  VIADD R0, R92, 0x64 ;  /* 0x000000645c007836 */ /* 0x000fc40000000000 */
[----:B0-----:R-:W-:Y:S02]  /*59f0*/  IMAD.MOV.U32 R10, RZ, RZ, R3 ;  /* 0x000000ffff0a7224 */ /* 0x001fe400078e0003 */
[----:B------:R-:W-:-:S04]  /*5a00*/  IMAD.HI.U32 R9, R36, R31, RZ ;  /* 0x0000001f24097227 */ /* 0x000fc800078e00ff */
[----:B------:R-:W-:Y:S01]  /*5a10*/  @!P6 IMAD.MOV R10, RZ, RZ, -R10 ;  /* 0x000000ffff0ae224 */ /* 0x000fe200078e0a0a */
[----:B------:R-:W-:Y:S01]  /*5a20*/  ISETP.GT.U32.AND P6, PT, R28, R2, PT ;  /* 0x000000021c00720c */ /* 0x000fe20003fc4070 */
[----:B------:R-:W-:Y:S01]  /*5a30*/  @!P5 IMAD.IADD R5, R5, 0x1, -R28 ;  /* 0x000000010505d824 */ /* 0x000fe200078e0a1c */
[----:B------:R-:W-:Y:S01]  /*5a40*/  IABS R34, R0 ;  /* 0x0000000000227213 */ /* 0x000fe20000000000 */
[----:B------:R-:W-:Y:S01]  /*5a50*/  IMAD.MOV R9, RZ, RZ, -R9 ;  /* 0x000000ffff097224 */ /* 0x000fe200078e0a09 */
[----:B------:R-:W-:Y:S02]  /*5a60*/  ISETP.GE.AND P2, PT, R4, RZ, PT ;  /* 0x000000ff0400720c */ /* 0x000fe40003f46270 */
[----:B------:R-:W-:Y:S01]  /*5a70*/  ISETP.GT.U32.AND P5, PT, R28, R5, PT ;  /* 0x000000051c00720c */ /* 0x000fe20003fa4070 */
[----:B------:R-:W-:-:S04]  /*5a80*/  IMAD.HI.U32 R4, R36, R34, RZ ;  /* 0x0000002224047227 */ /* 0x000fc800078e00ff */
[----:B------:R-:W-:Y:S02]  /*5a90*/  IMAD R31, R28, R9, R31 ;  /* 0x000000091c1f7224 */ /* 0x000fe400078e021f */
[----:B------:R-:W-:Y:S02]  /*5aa0*/  IMAD.MOV R4, RZ, RZ, -R4 ;  /* 0x000000ffff047224 */ /* 0x000fe400078e0a04 */
[----:B------:R-:W-:Y:S01]  /*5ab0*/  @!P6 IMAD.IADD R2, R2, 0x1, -R28 ;  /* 0x000000010202e824 */ /* 0x000fe200078e0a1c */
[----:B------:R-:W-:Y:S01]  /*5ac0*/  ISETP.GT.U32.AND P6, PT, R28, R31, PT ;  /* 0x0000001f1c00720c */ /* 0x000fe20003fc4070 */
[----:B------:R-:W-:Y:S02]  /*5ad0*/  VIADD R6, R92, 0x66 ;  /* 0x000000665c067836 */ /* 0x000fe40000000000 */
[----:B------:R-:W-:-:S03]  /*5ae0*/  IMAD R34, R28, R4, R34 ;  /* 0x000000041c227224 */ /* 0x000fc600078e0222 */
[----:B------:R-:W-:Y:S01]  /*5af0*/  IABS R30, R6 ;  /* 0x00000006001e7213 */ /* 0x000fe20000000000 */
[----:B------:R-:W-:Y:S01]  /*5b00*/  @!P5 IMAD.IADD R5, R5, 0x1, -R28 ;  /* 0x000000010505d824 */ /* 0x000fe200078e0a1c */
[----:B------:R-:W-:Y:S01]  /*5b10*/  ISETP.GT.U32.AND P5, PT, R28, R34, PT ;  /* 0x000000221c00720c */ /* 0x000fe20003fa4070 */
[----:B------:R-:W-:Y:S02]  /*5b20*/  VIADD R4, R92, 0x69 ;  /* 0x000000695c047836 */ /* 0x000fe40000000000 */
[----:B------:R-:W-:-:S03]  /*5b30*/  IMAD.HI.U32 R8, R36, R30, RZ ;  /* 0x0000001e24087227 */ /* 0x000fc600078e00ff */
[----:B------:R-:W-:Y:S01]  /*5b40*/  IABS R26, R4 ;  /* 0x00000004001a7213 */ /* 0x000fe20000000000 */
[----:B------:R-:W-:Y:S02]  /*5b50*/  @!P6 IMAD.IADD R31, R31, 0x1, -R28 ;  /* 0x000000011f1fe824 */ /* 0x000fe400078e0a1c */
[----:B------:R-:W-:Y:S01]  /*5b60*/  IMAD.MOV R8, RZ, RZ, -R8 ;  /* 0x000000ffff087224 */ /* 0x000fe200078e0a08 */
[----:B------:R-:W-:Y:S01]  /*5b70*/  ISETP.GE.AND P3, PT, R0, RZ, PT ;  /* 0x000000ff0000720c */ /* 0x000fe20003f66270 */
[----:B------:R-:W-:Y:S01]  /*5b80*/  VIADD R0, R92, 0x68 ;  /* 0x000000685c007836 */ /* 0x000fe20000000000 */
[C---:B------:R-:W-:Y:S01]  /*5b90*/  ISETP.GT.U32.AND P6, PT, R28.reuse, R31, PT ;  /* 0x0000001f1c00720c */ /* 0x040fe20003fc4070 */
[----:B------:R-:W-:Y:S02]  /*5ba0*/  IMAD R30, R28, R8, R30 ;  /* 0x000000081c1e7224 */ /* 0x000fe400078e021e */
[----:B------:R-:W-:Y:S01]  /*5bb0*/  IMAD.HI.U32 R8, R36, R26, RZ ;  /* 0x0000001a24087227 */ /* 0x000fe200078e00ff */
[----:B------:R-:W-:-:S03]  /*5bc0*/  IABS R11, R0 ;  /* 0x00000000000b7213 */ /* 0x000fc60000000000 */
[----:B------:R-:W-:Y:S01]  /*5bd0*/  @!P5 IMAD.IADD R34, R34, 0x1, -R28 ;  /* 0x000000012222d824 */ /* 0x000fe200078e0a1c */
[----:B------:R-:W-:Y:S01]  /*5be0*/  ISETP.GT.U32.AND P5, PT, R28, R2, PT ;  /* 0x000000021c00720c */ /* 0x000fe20003fa4070 */
[----:B------:R-:W-:Y:S02]  /*5bf0*/  VIADD R7, R92, 0x67 ;  /* 0x000000675c077836 */ /* 0x000fe40000000000 */
[----:B------:R-:W-:Y:S02]  /*5c00*/  IMAD.MOV R8, RZ, RZ, -R8 ;  /* 0x000000ffff087224 */ /* 0x000fe400078e0a08 */
[----:B------:R-:W-:Y:S01]  /*5c10*/  IMAD.MOV.U32 R35, RZ, RZ, R5 ;  /* 0x000000ffff237224 */ /* 0x000fe200078e0005 */
[----:B------:R-:W-:Y:S01]  /*5c20*/  IABS R27, R7 ;  /* 0x00000007001b7213 */ /* 0x000fe20000000000 */
[C---:B------:R-:W-:Y:S02]  /*5c30*/  IMAD R26, R28.reuse, R8, R26 ;  /* 0x000000081c1a7224 */ /* 0x040fe400078e021a */
[----:B------:R-:W-:Y:S01]  /*5c40*/  @!P0 IMAD.MOV R35, RZ, RZ, -R35 ;  /* 0x000000ffff238224 */ /* 0x000fe200078e0a23 */
[----:B------:R-:W-:Y:S01]  /*5c50*/  ISETP.GT.U32.AND P0, PT, R28, R34, PT ;  /* 0x000000221c00720c */ /* 0x000fe20003f04070 */
[----:B------:R-:W-:-:S04]  /*5c60*/  IMAD.HI.U32 R9, R36, R11, RZ ;  /* 0x0000000b24097227 */ /* 0x000fc800078e00ff */
[----:B------:R-:W-:Y:S01]  /*5c70*/  @!P6 IMAD.IADD R31, R31, 0x1, -R28 ;  /* 0x000000011f1fe824 */ /* 0x000fe200078e0a1c */
[----:B------:R-:W-:Y:S01]  /*5c80*/  ISETP.GT.U32.AND P6, PT, R28, R26, PT ;  /* 0x0000001a1c00720c */ /* 0x000fe20003fc4070 */
[----:B------:R-:W-:-:S04]  /*5c90*/  IMAD.HI.U32 R3, R36, R27, RZ ;  /* 0x0000001b24037227 */ /* 0x000fc800078e00ff */
[----:B------:R-:W-:Y:S02]  /*5ca0*/  IMAD.MOV R9, RZ, RZ, -R9 ;  /* 0x000000ffff097224 */ /* 0x000fe400078e0a09 */
[----:B------:R-:W-:Y:S01]  /*5cb0*/  @!P5 IMAD.IADD R2, R2, 0x1, -R28 ;  /* 0x000000010202d824 */ /* 0x000fe200078e0a1c */
[----:B------:R-:W-:Y:S01]  /*5cc0*/  ISETP.GT.U32.AND P5, PT, R28, R30, PT ;  /* 0x0000001e1c00720c */ /* 0x000fe20003fa4070 */
[----:B------:R-:W-:Y:S02]  /*5cd0*/  IMAD.MOV R3, RZ, RZ, -R3 ;  /* 0x000000ffff037224 */ /* 0x000fe400078e0a03 */
[----:B------:R-:W-:Y:S02]  /*5ce0*/  VIADD R29, R92, 0x6a ;  /* 0x0000006a5c1d7836 */ /* 0x000fe40000000000 */
[C---:B------:R-:W-:Y:S01]  /*5cf0*/  IMAD R11, R28.reuse, R9, R11 ;  /* 0x000000091c0b7224 */ /* 0x040fe200078e020b */
[----:B------:R0:W-:Y:S01]  /*5d00*/  STL [R1+0x278], R10 ;  /* 0x0002780a01007387 */ /* 0x0001e20000100800 */
[----:B------:R-:W-:Y:S01]  /*5d10*/  IMAD R27, R28, R3, R27 ;  /* 0x000000031c1b7224 */ /* 0x000fe200078e021b */
[----:B------:R-:W-:Y:S01]  /*5d20*/  IADD3 R5, PT, PT, R92, 0x6c, RZ ;  /* 0x0000006c5c057810 */ /* 0x000fe20007ffe0ff */
[----:B------:R-:W-:-:S02]  /*5d30*/  IMAD.MOV.U32 R37, RZ, RZ, R2 ;  /* 0x000000ffff257224 */ /* 0x000fc400078e0002 */
[--C-:B------:R-:W-:Y:S01]  /*5d40*/  @!P0 IMAD.IADD R34, R34, 0x1, -R28.reuse ;  /* 0x0000000122228824 */ /* 0x100fe200078e0a1c */
[----:B------:R-:W-:Y:S01]  /*5d50*/  ISETP.GT.U32.AND P0, PT, R28, R11, PT ;  /* 0x0000000b1c00720c */ /* 0x000fe20003f04070 */
[----:B------:R-:W-:Y:S01]  /*5d60*/  @!P2 IMAD.MOV R37, RZ, RZ, -R37 ;  /* 0x000000ffff25a224 */ /* 0x000fe200078e0a25 */
[----:B0-----:R-:W-:Y:S01]  /*5d70*/  IABS R10, R29 ;  /* 0x0000001d000a7213 */ /* 0x001fe20000000000 */
[--C-:B------:R-:W-:Y:S01]  /*5d80*/  @!P6 IMAD.IADD R26, R26, 0x1, -R28.reuse ;  /* 0x000000011a1ae824 */ /* 0x100fe200078e0a1c */
[----:B------:R0:W-:Y:S01]  /*5d90*/  STL [R1+0x288], R35 ;  /* 0x0002882301007387 */ /* 0x0001e20000100800 */
[----:B------:R-:W-:Y:S01]  /*5da0*/  VIADD R3, R92, 0x6b ;  /* 0x0000006b5c037836 */ /* 0x000fe20000000000 */
[----:B------:R-:W-:Y:S02]  /*5db0*/  IABS R9, R5 ;  /* 0x0000000500097213 */ /* 0x000fe40000000000 */
[----:B------:R-:W-:Y:S01]  /*5dc0*/  ISETP.GT.U32.AND P2, PT, R28, R27, PT ;  /* 0x0000001b1c00720c */ /* 0x000fe20003f44070 */
[----:B------:R-:W-:Y:S01]  /*5dd0*/  @!P5 IMAD.IADD R30, R30, 0x1, -R28 ;  /* 0x000000011e1ed824 */ /* 0x000fe200078e0a1c */
[----:B------:R-:W-:Y:S01]  /*5de0*/  ISETP.GE.AND P5, PT, R6, RZ, PT ;  /* 0x000000ff0600720c */ /* 0x000fe20003fa6270 */
[----:B0-----:R-:W-:Y:S01]  /*5df0*/  IMAD.HI.U32 R35, R36, R10, RZ ;  /* 0x0000000a24237227 */ /* 0x001fe200078e00ff */
[----:B------:R-:W-:-:S02]  /*5e00*/  ISETP.GT.U32.AND P6, PT, R28, R26, PT ;  /* 0x0000001a1c00720c */ /* 0x000fc40003fc4070 */
[----:B------:R-:W-:Y:S01]  /*5e10*/  IABS R8, R3 ;  /* 0x0000000300087213 */ /* 0x000fe20000000000 */
[----:B------:R-:W-:Y:S02]  /*5e20*/  IMAD.MOV R35, RZ, RZ, -R35 ;  /* 0x000000ffff237224 */ /* 0x000fe400078e0a23 */
[----:B------:R-:W-:Y:S01]  /*5e30*/  IMAD.HI.U32 R6, R36, R9, RZ ;  /* 0x0000000924067227 */ /* 0x000fe200078e00ff */
[----:B------:R0:W-:Y:S03]  /*5e40*/  STL [R1+0x324], R37 ;  /* 0x0003242501007387 */ /* 0x0001e60000100800 */
[----:B------:R-:W-:Y:S02]  /*5e50*/  IMAD R10, R28, R35, R10 ;  /* 0x000000231c0a7224 */ /* 0x000fe400078e020a */
[----:B------:R-:W-:Y:S02]  /*5e60*/  @!P0 IMAD.IADD R11, R11, 0x1, -R28 ;  /* 0x000000010b0b8824 */ /* 0x000fe400078e0a1c */
[----:B------:R-:W-:-:S02]  /*5e70*/  IMAD.MOV R6, RZ, RZ, -R6 ;  /* 0x000000ffff067224 */ /* 0x000fc400078e0a06 */
[----:B0-----:R-:W-:Y:S02]  /*5e80*/  IMAD.MOV.U32 R37, RZ, RZ, R34 ;  /* 0x000000ffff257224 */ /* 0x001fe400078e0022 */
[----:B------:R-:W-:Y:S02]  /*5e90*/  IMAD.MOV.U32 R34, RZ, RZ, R31 ;  /* 0x000000ffff227224 */ /* 0x000fe400078e001f */
[----:B------:R-:W-:-:S04]  /*5ea0*/  IMAD.HI.U32 R2, R36, R8, RZ ;  /* 0x0000000824027227 */ /* 0x000fc800078e00ff */
[----:B------:R-:W-:Y:S01]  /*5eb0*/  @!P2 IMAD.IADD R27, R27, 0x1, -R28 ;  /* 0x000000011b1ba824 */ /* 0x000fe200078e0a1c */
[C---:B------:R-:W-:Y:S01]  /*5ec0*/  ISETP.GT.U32.AND P2, PT, R28.reuse, R30, PT ;  /* 0x0000001e1c00720c */ /* 0x040fe20003f44070 */
[----:B------:R-:W-:Y:S01]  /*5ed0*/  @!P3 IMAD.MOV R37, RZ, RZ, -R37 ;  /* 0x000000ffff25b224 */ /* 0x000fe200078e0a25 */
[C---:B------:R-:W-:Y:S01]  /*5ee0*/  ISETP.GT.U32.AND P3, PT, R28.reuse, R11, PT ;  /* 0x0000000b1c00720c */ /* 0x040fe20003f64070 */
[----:B------:R-:W-:Y:S01]  /*5ef0*/  @!P1 IMAD.MOV R34, RZ, RZ, -R34 ;  /* 0x000000ffff229224 */ /* 0x000fe200078e0a22 */
[C---:B------:R-:W-:Y:S01]  /*5f00*/  ISETP.GT.U32.AND P1, PT, R28.reuse, R10, PT ;  /* 0x0000000a1c00720c */ /* 0x040fe20003f24070 */
[----:B------:R-:W-:Y:S02]  /*5f10*/  IMAD R9, R28, R6, R9 ;  /* 0x000000061c097224 */ /* 0x000fe400078e0209 */
[----:B------:R-:W-:Y:S02]  /*5f20*/  IMAD.MOV R2, RZ, RZ, -R2 ;  /* 0x000000ffff027224 */ /* 0x000fe400078e0a02 */
[----:B------:R-:W-:Y:S01]  /*5f30*/  @!P6 IMAD.IADD R26, R26, 0x1, -R28 ;  /* 0x000000011a1ae824 */ /* 0x000fe200078e0a1c */
[C---:B------:R-:W-:Y:S01]  /*5f40*/  ISETP.GT.U32.AND P6, PT, R28.reuse, R9, PT ;  /* 0x000000091c00720c */ /* 0x040fe20003fc4070 */
[C---:B------:R-:W-:Y:S01]  /*5f50*/  IMAD R8, R28.reuse, R2, R8 ;  /* 0x000000021c087224 */ /* 0x040fe200078e0208 */
[----:B------:R-:W-:Y:S01]  /*5f60*/  ISETP.GT.U32.AND P0, PT, R28, R27, PT ;  /* 0x0000001b1c00720c */ /* 0x000fe20003f04070 */
[----:B------:R-:W-:-:S02]  /*5f70*/  VIADD R2, R92, 0x6d ;  /* 0x0000006d5c027836 */ /* 0x000fc40000000000 */
[----:B------:R-:W-:-:S03]  /*5f80*/  @!P2 IMAD.IADD R30, R30, 0x1, -R28 ;  /* 0x000000011e1ea824 */ /* 0x000fc600078e0a1c */
[----:B------:R-:W-:Y:S01]  /*5f90*/  IABS R31, R2 ;  /* 0x00000002001f7213 */ /* 0x000fe20000000000 */
[--C-:B------:R-:W-:Y:S01]  /*5fa0*/  @!P3 IMAD.IADD R11, R11, 0x1, -R28.reuse ;  /* 0x000000010b0bb824 */ /* 0x100fe200078e0a1c */
[----:B------:R-:W-:Y:S01]  /*5fb0*/  ISETP.GE.AND P2, PT, R7, RZ, PT ;  /* 0x000000ff0700720c */ /* 0x000fe20003f46270 */
[--C-:B------:R-:W-:Y:S01]  /*5fc0*/  @!P1 IMAD.IADD R10, R10, 0x1, -R28.reuse ;  /* 0x000000010a0a9824 */ /* 0x100fe200078e0a1c */
[----:B------:R-:W-:Y:S01]  /*5fd0*/  ISETP.GE.AND P3, PT, R0, RZ, PT ;  /* 0x000000ff0000720c */ /* 0x000fe20003f66270 */
[----:B------:R-:W-:Y:S02]  /*5fe0*/  IMAD.MOV.U32 R7, RZ, RZ, R31 ;  /* 0x000000ffff077224 */ /* 0x000fe400078e001f */
[----:B------:R-:W-:Y:S01]  /*5ff0*/  VIADD R0, R92, 0x6e ;  /* 0x0000006e5c007836 */ /* 0x000fe20000000000 */
[----:B------:R-:W-:Y:S01]  /*6000*/  MOV R35, R30 ;  /* 0x0000001e00237202 */ /* 0x000fe20000000f00 */
[--C-:B------:R-:W-:Y:S01]  /*6010*/  @!P6 IMAD.IADD R9, R9, 0x1, -R28.reuse ;  /* 0x000000010909e824 */ /* 0x100fe200078e0a1c */
[----:B------:R-:W-:Y:S01]  /*6020*/  ISETP.GT.U32.AND P6, PT, R28, R10, PT ;  /* 0x0000000a1c00720c */ /* 0x000fe20003fc4070 */
[----:B------:R-:W-:Y:S01]  /*6030*/  @!P0 IMAD.IADD R27, R27, 0x1, -R28 ;  /* 0x000000011b1b8824 */ /* 0x000fe200078e0a1c */
[----:B------:R-:W-:Y:S01]  /*6040*/  IABS R6, R0 ;  /* 0x0000000000067213 */ /* 0x000fe20000000000 */
[----:B------:R-:W-:Y:S01]  /*6050*/  IMAD.HI.U32 R31, R36, R7, RZ ;  /* 0x00000007241f7227 */ /* 0x000fe200078e00ff */
[----:B------:R-:W-:Y:S01]  /*6060*/  STL [R1+0x320], R37 ;  /* 0x0003202501007387 */ /* 0x000fe20000100800 */
[----:B------:R-:W-:-:S02]  /*6070*/  ISETP.GT.U32.AND P0, PT, R28, R8, PT ;  /* 0x000000081c00720c */ /* 0x000fc40003f04070 */
[----:B------:R-:W-:Y:S01]  /*6080*/  IMAD.MOV R31, RZ, RZ, -R31 ;  /* 0x000000ffff1f7224 */ /* 0x000fe200078e0a1f */
[----:B------:R0:W-:Y:S01]  /*6090*/  STL [R1+0x31c], R34 ;  /* 0x00031c2201007387 */ /* 0x0001e20000100800 */
[----:B------:R-:W-:Y:S01]  /*60a0*/  @!P5 IMAD.MOV R35, RZ, RZ, -R35 ;  /* 0x000000ffff23d224 */ /* 0x000fe200078e0a23 */
[C---:B------:R-:W-:Y:S01]  /*60b0*/  ISETP.GT.U32.AND P5, PT, R28.reuse, R9, PT ;  /* 0x000000091c00720c */ /* 0x040fe20003fa4070 */
[----:B------:R-:W-:Y:S02]  /*60c0*/  IMAD R7, R28, R31, R7 ;  /* 0x0000001f1c077224 */ /* 0x000fe400078e0207 */
[----:B0-----:R-:W-:Y:S02]  /*60d0*/  IMAD.MOV.U32 R34, RZ, RZ, R27 ;  /* 0x000000ffff227224 */ /* 0x001fe400078e001b */
[----:B------:R-:W-:Y:S02]  /*60e0*/  IMAD.MOV.U32 R27, RZ, RZ, R11 ;  /* 0x000000ffff1b7224 */ /* 0x000fe400078e000b */
[----:B------:R-:W-:-:S04]  /*60f0*/  IMAD.HI.U32 R11, R36, R6, RZ ;  /* 0x00000006240b7227 */ /* 0x000fc800078e00ff */
[----:B------:R-:W-:Y:S02]  /*6100*/  IMAD.MOV R11, RZ, RZ, -R11 ;  /* 0x000000ffff0b7224 */ /* 0x000fe400078e0a0b */
[----:B------:R-:W-:Y:S01]  /*6110*/  @!P3 IMAD.MOV R27, RZ, RZ, -R27 ;  /* 0x000000ffff1bb224 */ /* 0x000fe200078e0a1b */
[----:B------:R-:W-:Y:S01]  /*6120*/  ISETP.GT.U32.AND P3, PT, R28, R7, PT ;  /* 0x000000071c00720c */ /* 0x000fe20003f64070 */
[----:B------:R-:W-:Y:S01]  /*6130*/  @!P6 IMAD.IADD R10, R10, 0x1, -R28 ;  /* 0x000000010a0ae824 */ /* 0x000fe200078e0a1c */
[----:B------:R-:W-:Y:S01]  /*6140*/  ISETP.GE.AND P6, PT, R5, RZ, PT ;  /* 0x000000ff0500720c */ /* 0x000fe20003fc6270 */
[----:B------:R-:W-:Y:S01]  /*6150*/  IMAD R5, R28, R11, R6 ;  /* 0x0000000b1c057224 */ /* 0x000fe200078e0206 */
[----:B------:R-:W-:Y:S01]  /*6160*/  ISETP.GE.AND P1, PT, R4, RZ, PT ;  /* 0x000000ff0400720c */ /* 0x000fe20003f26270 */
[--C-:B------:R-:W-:Y:S02]  /*6170*/  @!P0 IMAD.IADD R8, R8, 0x1, -R28.reuse ;  /* 0x0000000108088824 */ /* 0x100fe400078e0a1c */
[----:B------:R-:W-:Y:S01]  /*6180*/  @!P5 IMAD.IADD R9, R9, 0x1, -R28 ;  /* 0x000000010909d824 */ /* 0x000fe200078e0a1c */
[C---:B------:R-:W-:Y:S01]  /*6190*/  ISETP.GT.U32.AND P5, PT, R28.reuse, R5, PT ;  /* 0x000000051c00720c */ /* 0x040fe20003fa4070 */
[----:B------:R-:W-:Y:S01]  /*61a0*/  @!P2 IMAD.MOV R34, RZ, RZ, -R34 ;  /* 0x000000ffff22a224 */ /* 0x000fe200078e0a22 */
[----:B------:R-:W-:Y:S01]  /*61b0*/  ISETP.GT.U32.AND P2, PT, R28, R8, PT ;  /* 0x000000081c00720c */ /* 0x000fe20003f44070 */
[----:B------:R-:W-:-:S02]  /*61c0*/  VIADD R4, R92, 0x6f ;  /* 0x0000006f5c047836 */ /* 0x000fc40000000000 */
[----:B------:R-:W-:Y:S01]  /*61d0*/  @!P3 IMAD.IADD R7, R7, 0x1, -R28 ;  /* 0x000000010707b824 */ /* 0x000fe200078e0a1c */
[----:B------:R-:W-:Y:S01]  /*61e0*/  ISETP.GE.AND P3, PT, R0, RZ, PT ;  /* 0x000000ff0000720c */ /* 0x000fe20003f66270 */
[----:B------:R-:W-:Y:S02]  /*61f0*/  VIADD R0, R92, 0x70 ;  /* 0x000000705c007836 */ /* 0x000fe40000000000 */
[----:B------:R-:W-:Y:S01]  /*6200*/  @!P1 IMAD.MOV R26, RZ, RZ, -R26 ;  /* 0x000000ffff1a9224 */ /* 0x000fe200078e0a1a */
[----:B------:R-:W-:Y:S01]  /*6210*/  STL [R1+0x318], R35 ;  /* 0x0003182301007387 */ /* 0x000fe20000100800 */
[----:B------:R-:W-:Y:S02]  /*6220*/  ISETP.GE.AND P0, PT, R29, RZ, PT ;  /* 0x000000ff1d00720c */ /* 0x000fe40003f06270 */
[----:B------:R-:W-:Y:S01]  /*6230*/  IABS R29, R4 ;  /* 0x00000004001d7213 */ /* 0x000fe20000000000 */
[----:B------:R-:W-:Y:S01]  /*6240*/  STL [R1+0x314], R34 ;  /* 0x0003142201007387 */ /* 0x000fe20000100800 */
[----:B------:R-:W-:-:S03]  /*6250*/  @!P5 IMAD.IADD R5, R5, 0x1, -R28 ;  /* 0x000000010505d824 */ /* 0x000fc600078e0a1c */
[----:B------:R0:W-:Y:S01]  /*6260*/  STL [R1+0x284], R27 ;  /* 0x0002841b01007387 */ /* 0x0001e20000100800 */
[----:B------:R-:W-:-:S03]  /*6270*/  @!P2 IMAD.IADD R8, R8, 0x1, -R28 ;  /* 0x000000010808a824 */ /* 0x000fc600078e0a1c */
[----:B------:R1:W-:Y:S01]  /*6280*/  STL [R1+0x280], R26 ;  /* 0x0002801a01007387 */ /* 0x0003e20000100800 */
[----:B------:R-:W-:Y:S01]  /*6290*/  ISETP.GE.AND P1, PT, R3, RZ, PT ;  /* 0x000000ff0300720c */ /* 0x000fe20003f26270 */
[----:B------:R-:W-:Y:S01]  /*62a0*/  IMAD.HI.U32 R3, R36, R29, RZ ;  /* 0x0000001d24037227 */ /* 0x000fe200078e00ff */
[----:B------:R-:W-:-:S03]  /*62b0*/  ISETP.GT.U32.AND P5, PT, R28, R5, PT ;  /* 0x000000051c00720c */ /* 0x000fc60003fa4070 */
[----:B0-----:R-:W-:Y:S01]  /*62c0*/  IMAD.MOV.U32 R27, RZ, RZ, R10 ;  /* 0x000000ffff1b7224 */ /* 0x001fe200078e000a */
[----:B-1----:R-:W-:Y:S01]  /*62d0*/  IABS R26, R0 ;  /* 0x00000000001a7213 */ /* 0x002fe20000000000 */
[----:B------:R-:W-:Y:S02]  /*62e0*/  IMAD.MOV.U32 R10, RZ, RZ, R8 ;  /* 0x000000ffff0a7224 */ /* 0x000fe400078e0008 */
[----:B------:R-:W-:Y:S02]  /*62f0*/  IMAD.MOV R6, RZ, RZ, -R3 ;  /* 0x000000ffff067224 */ /* 0x000fe400078e0a03 */
[----:B------:R-:W-:-:S04]  /*6300*/  IMAD.HI.U32 R8, R36, R26, RZ ;  /* 0x0000001a24087227 */ /* 0x000fc800078e00ff */
[----:B------:R-:W-:Y:S02]  /*6310*/  IMAD.MOV R8, RZ, RZ, -R8 ;  /* 0x000000ffff087224 */ /* 0x000fe400078e0a08 */
[C---:B------:R-:W-:Y:S02]  /*6320*/  IMAD R29, R28.reuse, R6, R29 ;  /* 0x000000061c1d7224 */ /* 0x040fe400078e021d */
[C---:B------:R-:W-:Y:S02]  /*6330*/  IMAD R26, R28.reuse, R8, R26 ;  /* 0x000000081c1a7224 */ /* 0x040fe400078e021a */
[----:B------:R-:W-:Y:S01]  /*6340*/  @!P1 IMAD.MOV R10, RZ, RZ, -R10 ;  /* 0x000000ffff0a9224 */ /* 0x000fe200078e0a0a */
[C---:B------:R-:W-:Y:S01]  /*6350*/  ISETP.GT.U32.AND P1, PT, R28.reuse, R29, PT ;  /* 0x0000001d1c00720c */ /* 0x040fe20003f24070 */
[----:B------:R-:W-:Y:S01]  /*6360*/  @!P5 IMAD.IADD R5, R5, 0x1, -R28 ;  /* 0x000000010505d824 */ /* 0x000fe200078e0a1c */
[C---:B------:R-:W-:Y:S01]  /*6370*/  ISETP.GT.U32.AND P5, PT, R28.reuse, R26, PT ;  /* 0x0000001a1c00720c */ /* 0x040fe20003fa4070 */
[----:B------:R-:W-:Y:S01]  /*6380*/  @!P0 IMAD.MOV R27, RZ, RZ, -R27 ;  /* 0x000000ffff1b8224 */ /* 0x000fe200078e0a1b */
[----:B------:R-:W-:-:S02]  /*6390*/  ISETP.GT.U32.AND P0, PT, R28, R7, PT ;  /* 0x000000071c00720c */ /* 0x000fc40003f04070 */
[----:B------:R-:W-:Y:S01]  /*63a0*/  ISETP.GE.AND P2, PT, R2, RZ, PT ;  /* 0x000000ff0200720c */ /* 0x000fe20003f46270 */
[C---:B------:R-:W-:Y:S02]  /*63b0*/  VIADD R2, R92.reuse, 0x71 ;  /* 0x000000715c027836 */ /* 0x040fe40000000000 */
[----:B------:R-:W-:-:S03]  /*63c0*/  VIADD R3, R92, 0x72 ;  /* 0x000000725c037836 */ /* 0x000fc60000000000 */
[----:B------:R-:W-:Y:S02]  /*63d0*/  IABS R11, R2 ;  /* 0x00000002000b7213 */ /* 0x000fe40000000000 */
[----:B------:R-:W-:Y:S01]  /*63e0*/  @!P1 IADD3 R29, PT, PT, R29, -R28, RZ ;  /* 0x8000001c1d1d9210 */ /* 0x000fe20007ffe0ff */
[--C-:B------:R-:W-:Y:S01]  /*63f0*/  @!P5 IMAD.IADD R26, R26, 0x1, -R28.reuse ;  /* 0x000000011a1ad824 */ /* 0x100fe200078e0a1c */
[----:B------:R-:W-:Y:S01]  /*6400*/  IABS R6, R3 ;  /* 0x0000000300067213 */ /* 0x000fe20000000000 */
[----:B------:R-:W-:Y:S01]  /*6410*/  @!P6 IMAD.MOV R9, RZ, RZ, -R9 ;  /* 0x000000ffff09e224 */ /* 0x000fe200078e0a09 */
[----:B------:R-:W-:Y:S01]  /*6420*/  ISETP.GE.AND P6, PT, R4, RZ, PT ;  /* 0x000000ff0400720c */ /* 0x000fe20003fc6270 */
[----:B------:R-:W-:Y:S01]  /*6430*/  IMAD.HI.U32 R4, R36, R11, RZ ;  /* 0x0000000b24047227 */ /* 0x000fe200078e00ff */
[C---:B------:R-:W-:Y:S02]  /*6440*/  ISETP.GT.U32.AND P1, PT, R28.reuse, R29, PT ;  /* 0x0000001d1c00720c */ /* 0x040fe40003f24070 */
[----:B------:R-:W-:Y:S01]  /*6450*/  ISETP.GT.U32.AND P5, PT, R28, R26, PT ;  /* 0x0000001a1c00720c */ /* 0x000fe20003fa4070 */
[----:B------:R-:W-:Y:S01]  /*6460*/  @!P0 IMAD.IADD R7, R7, 0x1, -R28 ;  /* 0x0000000107078824 */ /* 0x000fe200078e0a1c */
[----:B------:R-:W-:Y:S01]  /*6470*/  ISETP.GE.AND P0, PT, R0, RZ, PT ;  /* 0x000000ff0000720c */ /* 0x000fe20003f06270 */
[----:B------:R-:W-:-:S04]  /*6480*/  IMAD.HI.U32 R0, R36, R6, RZ ;  /* 0x0000000624007227 */ /* 0x000fc800078e00ff */
[----:B------:R-:W-:Y:S02]  /*6490*/  IMAD.MOV R4, RZ, RZ, -R4 ;  /* 0x000000ffff047224 */ /* 0x000fe400078e0a04 */
[----:B------:R-:W-:Y:S02]  /*64a0*/  IMAD.MOV R0, RZ, RZ, -R0 ;  /* 0x000000ffff007224 */ /* 0x000fe400078e0a00 */
[C---:B------:R-:W-:Y:S02]  /*64b0*/  IMAD R11, R28.reuse, R4, R11 ;  /* 0x000000041c0b7224 */ /* 0x040fe400078e020b */
[C---:B------:R-:W-:Y:S02]  /*64c0*/  IMAD R6, R28.reuse, R0, R6 ;  /* 0x000000001c067224 */ /* 0x040fe400078e0206 */
[--C-:B------:R-:W-:Y:S01]  /*64d0*/  @!P1 IMAD.IADD R29, R29, 0x1, -R28.reuse ;  /* 0x000000011d1d9824 */ /* 0x100fe200078e0a1c */
[----:B------:R-:W-:Y:S01]  /*64e0*/  ISETP.GT.U32.AND P1, PT, R28, R11, PT ;  /* 0x0000000b1c00720c */ /* 0x000fe20003f24070 */
[----:B------:R-:W-:Y:S01]  /*64f0*/  @!P5 IMAD.IADD R26, R26, 0x1, -R28 ;  /* 0x000000011a1ad824 */ /* 0x000fe200078e0a1c */
[----:B------:R-:W-:Y:S01]  /*6500*/  STL [R1+0x310], R27 ;  /* 0x0003101b01007387 */ /* 0x000fe20000100800 */
[----:B------:R-:W-:-:S03]  /*6510*/  ISETP.GT.U32.AND P5, PT, R28, R6, PT ;  /* 0x000000061c00720c */ /* 0x000fc60003fa4070 */
[----:B------:R0:W-:Y:S04]  /*6520*/  STL [R1+0x30c], R10 ;  /* 0x00030c0a01007387 */ /* 0x0001e80000100800 */
[----:B------:R1:W-:Y:S01]  /*6530*/  STL [R1+0x308], R9 ;  /* 0x0003080901007387 */ /* 0x0003e20000100800 */
[C---:B------:R-:W-:Y:S02]  /*6540*/  VIADD R4, R92.reuse, 0x75 ;  /* 0x000000755c047836 */ /* 0x040fe40000000000 */
[----:B0-----:R-:W-:Y:S02]  /*6550*/  IMAD.MOV.U32 R10, RZ, RZ, R7 ;  /* 0x000000ffff0a7224 */ /* 0x001fe400078e0007 */
[----:B------:R-:W-:Y:S02]  /*6560*/  VIADD R7, R92, 0x74 ;  /* 0x000000745c077836 */ /* 0x000fe40000000000 */
[----:B-1----:R-:W-:-:S02]  /*6570*/  IMAD.MOV.U32 R9, RZ, RZ, R5 ;  /* 0x000000ffff097224 */ /* 0x002fc400078e0005 */
[----:B------:R-:W-:Y:S01]  /*6580*/  @!P2 IMAD.MOV R10, RZ, RZ, -R10 ;  /* 0x000000ffff0aa224 */ /* 0x000fe200078e0a0a */
[----:B------:R-:W-:Y:S01]  /*6590*/  IABS R39, R7 ;  /* 0x0000000700277213 */ /* 0x000fe20000000000 */
[----:B------:R-:W-:Y:S01]  /*65a0*/  @!P3 IMAD.MOV R9, RZ, RZ, -R9 ;  /* 0x000000ffff09b224 */ /* 0x000fe200078e0a09 */
[----:B------:R-:W-:Y:S01]  /*65b0*/  ISETP.GE.AND P3, PT, R3, RZ, PT ;  /* 0x000000ff0300720c */ /* 0x000fe20003f66270 */
[----:B------:R-:W-:Y:S01]  /*65c0*/  VIADD R3, R92, 0x76 ;  /* 0x000000765c037836 */ /* 0x000fe20000000000 */
[----:B------:R-:W-:Y:S01]  /*65d0*/  ISETP.GE.AND P2, PT, R2, RZ, PT ;  /* 0x000000ff0200720c */ /* 0x000fe20003f46270 */
[----:B------:R-:W-:Y:S01]  /*65e0*/  @!P1 IMAD.IADD R11, R11, 0x1, -R28 ;  /* 0x000000010b0b9824 */ /* 0x000fe200078e0a1c */
[----:B------:R-:W-:Y:S01]  /*65f0*/  IABS R2, R4 ;  /* 0x0000000400027213 */ /* 0x000fe20000000000 */
[----:B------:R0:W-:Y:S01]  /*6600*/  STL [R1+0x2fc], R10 ;  /* 0x0002fc0a01007387 */ /* 0x0001e20000100800 */
[----:B------:R-:W-:Y:S01]  /*6610*/  IMAD.HI.U32 R31, R36, R39, RZ ;  /* 0x00000027241f7227 */ /* 0x000fe200078e00ff */
[----:B------:R-:W-:-:S03]  /*6620*/  IABS R0, R3 ;  /* 0x0000000300007213 */ /* 0x000fc60000000000 */
[----:B------:R-:W-:Y:S01]  /*6630*/  @!P5 IMAD.IADD R6, R6, 0x1, -R28 ;  /* 0x000000010606d824 */ /* 0x000fe200078e0a1c */
[----:B------:R-:W-:Y:S01]  /*6640*/  ISETP.GT.U32.AND P1, PT, R28, R11, PT ;  /* 0x0000000b1c00720c */ /* 0x000fe20003f24070 */
[----:B------:R-:W-:-:S04]  /*6650*/  IMAD.HI.U32 R30, R36, R2, RZ ;  /* 0x00000002241e7227 */ /* 0x000fc800078e00ff */
[----:B0-----:R-:W-:Y:S01]  /*6660*/  VIADD R10, R92, 0x73 ;  /* 0x000000735c0a7836 */ /* 0x001fe20000000000 */
[----:B------:R-:W-:Y:S01]  /*6670*/  ISETP.GT.U32.AND P5, PT, R28, R6, PT ;  /* 0x000000061c00720c */ /* 0x000fe20003fa4070 */
[----:B------:R-:W-:Y:S02]  /*6680*/  IMAD.MOV R31, RZ, RZ, -R31 ;  /* 0x000000ffff1f7224 */ /* 0x000fe400078e0a1f */
[----:B------:R-:W-:Y:S01]  /*6690*/  IMAD.HI.U32 R8, R36, R0, RZ ;  /* 0x0000000024087227 */ /* 0x000fe200078e00ff */
[----:B------:R-:W-:-:S03]  /*66a0*/  IABS R27, R10 ;  /* 0x0000000a001b7213 */ /* 0x000fc60000000000 */
[----:B------:R-:W-:Y:S02]  /*66b0*/  IMAD.MOV R30, RZ, RZ, -R30 ;  /* 0x000000ffff1e7224 */ /* 0x000fe400078e0a1e */
[----:B------:R-:W-:Y:S02]  /*66c0*/  IMAD R39, R28, R31, R39 ;  /* 0x0000001f1c277224 */ /* 0x000fe400078e0227 */
[----:B------:R-:W-:Y:S02]  /*66d0*/  IMAD.MOV.U32 R38, RZ, RZ, R29 ;  /* 0x000000ffff267224 */ /* 0x000fe400078e001d */
[----:B------:R-:W-:Y:S02]  /*66e0*/  IMAD.MOV R8, RZ, RZ, -R8 ;  /* 0x000000ffff087224 */ /* 0x000fe400078e0a08 */
[----:B------:R-:W-:-:S04]  /*66f0*/  IMAD.HI.U32 R34, R36, R27, RZ ;  /* 0x0000001b24227227 */ /* 0x000fc800078e00ff */
[C---:B------:R-:W-:Y:S02]  /*6700*/  IMAD R2, R28.reuse, R30, R2 ;  /* 0x0000001e1c027224 */ /* 0x040fe400078e0202 */
[----:B------:R-:W-:Y:S02]  /*6710*/  IMAD.MOV.U32 R37, RZ, RZ, R26 ;  /* 0x000000ffff257224 */ /* 0x000fe400078e001a */
[----:B------:R-:W-:Y:S01]  /*6720*/  @!P6 IMAD.MOV R38, RZ, RZ, -R38 ;  /* 0x000000ffff26e224 */ /* 0x000fe200078e0a26 */
[C---:B------:R-:W-:Y:S01]  /*6730*/  ISETP.GT.U32.AND P6, PT, R28.reuse, R39, PT ;  /* 0x000000271c00720c */ /* 0x040fe20003fc4070 */
[----:B------:R-:W-:Y:S02]  /*6740*/  IMAD R0, R28, R8, R0 ;  /* 0x000000081c007224 */ /* 0x000fe400078e0200 */
[----:B------:R-:W-:Y:S02]  /*6750*/  IMAD.MOV R34, RZ, RZ, -R34 ;  /* 0x000000ffff227224 */ /* 0x000fe400078e0a22 */
[----:B------:R-:W-:-:S02]  /*6760*/  @!P1 IMAD.IADD R11, R11, 0x1, -R28 ;  /* 0x000000010b0b9824 */ /* 0x000fc400078e0a1c */
[----:B------:R-:W-:Y:S01]  /*6770*/  @!P0 IMAD.MOV R37, RZ, RZ, -R37 ;  /* 0x000000ffff258224 */ /* 0x000fe200078e0a25 */
[----:B------:R-:W-:Y:S01]  /*6780*/  ISETP.GT.U32.AND P0, PT, R28, R2, PT ;  /* 0x000000021c00720c */ /* 0x000fe20003f04070 */
[----:B------:R-:W-:Y:S02]  /*6790*/  VIADD R5, R92, 0x77 ;  /* 0x000000775c057836 */ /* 0x000fe40000000000 */
[--C-:B------:R-:W-:Y:S01]  /*67a0*/  @!P5 IMAD.IADD R6, R6, 0x1, -R28.reuse ;  /* 0x000000010606d824 */ /* 0x100fe200078e0a1c */
[C---:B------:R-:W-:Y:S01]  /*67b0*/  ISETP.GT.U32.AND P5, PT, R28.reuse, R0, PT ;  /* 0x000000001c00720c */ /* 0x040fe20003fa4070 */
[C---:B------:R-:W-:Y:S02]  /*67c0*/  IMAD R27, R28.reuse, R34, R27 ;  /* 0x000000221c1b7224 */ /* 0x040fe400078e021b */
[----:B------:R-:W-:Y:S01]  /*67d0*/  IMAD.MOV.U32 R35, RZ, RZ, R11 ;  /* 0x000000ffff237224 */ /* 0x000fe200078e000b */
[----:B------:R0:W-:Y:S02]  /*67e0*/  STL [R1+0x2f8], R9 ;  /* 0x0002f80901007387 */ /* 0x0001e40000100800 */
[----:B------:R-:W-:Y:S01]  /*67f0*/  ISETP.GT.U32.AND P1, PT, R28, R27, PT ;  /* 0x0000001b1c00720c */ /* 0x000fe20003f24070 */
[----:B------:R-:W-:Y:S01]  /*6800*/  @!P2 IMAD.MOV R35, RZ, RZ, -R35 ;  /* 0x000000ffff23a224 */ /* 0x000fe200078e0a23 */
[----:B------:R-:W-:Y:S01]  /*6810*/  STL [R1+0x2f4], R38 ;  /* 0x0002f42601007387 */ /* 0x000fe20000100800 */
[----:B------:R-:W-:Y:S01]  /*6820*/  @!P6 IMAD.IADD R39, R39, 0x1, -R28 ;  /* 0x000000012727e824 */ /* 0x000fe200078e0a1c */
[----:B0-----:R-:W-:-:S02]  /*6830*/  IABS R9, R5 ;  /* 0x0000000500097213 */ /* 0x001fc40000000000 */
[----:B------:R-:W-:Y:S01]  /*6840*/  STL [R1+0x294], R37 ;  /* 0x0002942501007387 */ /* 0x000fe20000100800 */
[----:B------:R-:W-:Y:S02]  /*6850*/  @!P0 IMAD.IADD R2, R2, 0x1, -R28 ;  /* 0x0000000102028824 */ /* 0x000fe400078e0a1c */
[----:B------:R-:W-:Y:S01]  /*6860*/  IMAD.HI.U32 R8, R36, R9, RZ ;  /* 0x0000000924087227 */ /* 0x000fe200078e00ff */
[----:B------:R0:W-:Y:S01]  /*6870*/  STL [R1+0x290], R35 ;  /* 0x0002902301007387 */ /* 0x0001e20000100800 */
[----:B------:R-:W-:Y:S02]  /*6880*/  ISETP.GE.AND P2, PT, R10, RZ, PT ;  /* 0x000000ff0a00720c */ /* 0x000fe40003f46270 */
[----:B------:R-:W-:Y:S01]  /*6890*/  ISETP.GT.U32.AND P0, PT, R28, R39, PT ;  /* 0x000000271c00720c */ /* 0x000fe20003f04070 */
[----:B------:R-:W-:Y:S02]  /*68a0*/  IMAD.MOV R10, RZ, RZ, -R8 ;  /* 0x000000ffff0a7224 */ /* 0x000fe400078e0a08 */
[----:B------:R-:W-:Y:S01]  /*68b0*/  @!P5 IMAD.IADD R0, R0, 0x1, -R28 ;  /* 0x000000010000d824 */ /* 0x000fe200078e0a1c */
[----:B0-----:R-:W-:Y:S01]  /*68c0*/  IADD3 R35, PT, PT, R92, 0x78, RZ ;  /* 0x000000785c237810 */ /* 0x001fe20007ffe0ff */
[----:B------:R-:W-:-:S03]  /*68d0*/  IMAD.MOV.U32 R11, RZ, RZ, R6 ;  /* 0x000000ffff0b7224 */ /* 0x000fc600078e0006 */
[----:B------:R-:W-:Y:S01]  /*68e0*/  IABS R8, R35 ;  /* 0x0000002300087213 */ /* 0x000fe20000000000 */
[----:B------:R-:W-:Y:S01]  /*68f0*/  @!P1 IMAD.IADD R27, R27, 0x1, -R28 ;  /* 0x000000011b1b9824 */ /* 0x000fe200078e0a1c */
[C---:B------:R-:W-:Y:S01]  /*6900*/  ISETP.GT.U32.AND P5, PT, R28.reuse, R0, PT ;  /* 0x000000001c00720c */ /* 0x040fe20003fa4070 */
[----:B------:R-:W-:Y:S02]  /*6910*/  IMAD R9, R28, R10, R9 ;  /* 0x0000000a1c097224 */ /* 0x000fe400078e0209 */
[----:B------:R-:W-:Y:S01]  /*6920*/  IMAD.HI.U32 R10, R36, R8, RZ ;  /* 0x00000008240a7227 */ /* 0x000fe200078e00ff */
[----:B------:R-:W-:-:S03]  /*6930*/  ISETP.GE.AND P1, PT, R7, RZ, PT ;  /* 0x000000ff0700720c */ /* 0x000fc60003f26270 */
[----:B------:R-:W-:Y:S01]  /*6940*/  @!P3 IMAD.MOV R11, RZ, RZ, -R11 ;  /* 0x000000ffff0bb224 */ /* 0x000fe200078e0a0b */
[----:B------:R-:W-:Y:S01]  /*6950*/  ISETP.GT.U32.AND P3, PT, R28, R2, PT ;  /* 0x000000021c00720c */ /* 0x000fe20003f64070 */
[----:B------:R-:W-:Y:S01]  /*6960*/  VIADD R7, R92, 0x79 ;  /* 0x000000795c077836 */ /* 0x000fe20000000000 */
[----:B------:R-:W-:Y:S01]  /*6970*/  ISETP.GT.U32.AND P6, PT, R28, R27, PT ;  /* 0x0000001b1c00720c */ /* 0x000fe20003fc4070 */
[----:B------:R-:W-:Y:S02]  /*6980*/  IMAD.MOV R10, RZ, RZ, -R10 ;  /* 0x000000ffff0a7224 */ /* 0x000fe400078e0a0a */
[----:B------:R-:W-:Y:S01]  /*6990*/  @!P0 IMAD.IADD R39, R39, 0x1, -R28 ;  /* 0x0000000127278824 */ /* 0x000fe200078e0a1c */
[----:B------:R-:W-:Y:S01]  /*69a0*/  ISETP.GE.AND P0, PT, R4, RZ, PT ;  /* 0x000000ff0400720c */ /* 0x000fe20003f06270 */
[----:B------:R-:W-:Y:S01]  /*69b0*/  IMAD R4, R28, R10, R8 ;  /* 0x0000000a1c047224 */ /* 0x000fe200078e0208 */
[----:B------:R-:W-:Y:S01]  /*69c0*/  IABS R34, R7 ;  /* 0x0000000700227213 */ /* 0x000fe20000000000 */
[----:B------:R-:W-:-:S03]  /*69d0*/  @!P5 IMAD.IADD R0, R0, 0x1, -R28 ;  /* 0x000000010000d824 */ /* 0x000fc600078e0a1c */
[----:B------:R-:W-:Y:S01]  /*69e0*/  ISETP.GT.U32.AND P5, PT, R28, R4, PT ;  /* 0x000000041c00720c */ /* 0x000fe20003fa4070 */
[----:B------:R-:W-:-:S04]  /*69f0*/  IMAD.HI.U32 R8, R36, R34, RZ ;  /* 0x0000002224087227 */ /* 0x000fc800078e00ff */
[--C-:B------:R-:W-:Y:S01]  /*6a00*/  @!P3 IMAD.IADD R2, R2, 0x1, -R28.reuse ;  /* 0x000000010202b824 */ /* 0x100fe200078e0a1c */
[----:B------:R-:W-:Y:S01]  /*6a10*/  ISETP.GE.AND P3, PT, R3, RZ, PT ;  /* 0x000000ff0300720c */ /* 0x000fe20003f66270 */
[----:B------:R-:W-:Y:S01]  /*6a20*/  @!P6 IMAD.IADD R27, R27, 0x1, -R28 ;  /* 0x000000011b1be824 */ /* 0x000fe200078e0a1c */
[----:B------:R-:W-:Y:S01]  /*6a30*/  ISETP.GT.U32.AND P6, PT, R28, R9, PT ;  /* 0x000000091c00720c */ /* 0x000fe20003fc4070 */
[----:B------:R-:W-:Y:S02]  /*6a40*/  IMAD.MOV R3, RZ, RZ, -R8 ;  /* 0x000000ffff037224 */ /* 0x000fe400078e0a08 */
[----:B------:R-:W-:Y:S02]  /*6a50*/  VIADD R6, R92, 0x7a ;  /* 0x0000007a5c067836 */ /* 0x000fe40000000000 */
[----:B------:R-:W-:Y:S02]  /*6a60*/  IMAD R34, R28, R3, R34 ;  /* 0x000000031c227224 */ /* 0x000fe400078e0222 */
[----:B------:R-:W-:Y:S01]  /*6a70*/  @!P5 IMAD.IADD R4, R4, 0x1, -R28 ;  /* 0x000000010404d824 */ /* 0x000fe200078e0a1c */
[----:B------:R-:W-:Y:S01]  /*6a80*/  IABS R29, R6 ;  /* 0x00000006001d7213 */ /* 0x000fe20000000000 */
[----:B------:R-:W-:Y:S01]  /*6a90*/  VIADD R30, R92, 0x7c ;  /* 0x0000007c5c1e7836 */ /* 0x000fe20000000000 */
[----:B------:R-:W-:Y:S01]  /*6aa0*/  ISETP.GT.U32.AND P5, PT, R28, R34, PT ;  /* 0x000000221c00720c */ /* 0x000fe20003fa4070 */
[----:B------:R-:W-:-:S02]  /*6ab0*/  IMAD.MOV.U32 R42, RZ, RZ, R27 ;  /* 0x000000ffff2a7224 */ /* 0x000fc400078e001b */
[----:B------:R-:W-:Y:S01]  /*6ac0*/  @!P6 IMAD.IADD R9, R9, 0x1, -R28 ;  /* 0x000000010909e824 */ /* 0x000fe200078e0a1c */
[----:B------:R-:W-:Y:S01]  /*6ad0*/  IABS R3, R30 ;  /* 0x0000001e00037213 */ /* 0x000fe20000000000 */
[----:B------:R-:W-:Y:S01]  /*6ae0*/  IMAD.HI.U32 R10, R36, R29, RZ ;  /* 0x0000001d240a7227 */ /* 0x000fe200078e00ff */
[----:B------:R-:W-:Y:S02]  /*6af0*/  ISETP.GE.AND P6, PT, R5, RZ, PT ;  /* 0x000000ff0500720c */ /* 0x000fe40003fc6270 */
[----:B------:R-:W-:Y:S01]  /*6b00*/  @!P2 IADD3 R42, PT, PT, -R42, RZ, RZ ;  /* 0x000000ff2a2aa210 */ /* 0x000fe20007ffe1ff */
[----:B------:R-:W-:Y:S01]  /*6b10*/  VIADD R5, R92, 0x7b ;  /* 0x0000007b5c057836 */ /* 0x000fe20000000000 */
[----:B------:R-:W-:Y:S01]  /*6b20*/  ISETP.GT.U32.AND P2, PT, R28, R9, PT ;  /* 0x000000091c00720c */ /* 0x000fe20003f44070 */
[----:B------:R-:W-:Y:S02]  /*6b30*/  IMAD.MOV R10, RZ, RZ, -R10 ;  /* 0x000000ffff0a7224 */ /* 0x000fe400078e0a0a */
[----:B------:R-:W-:-:S02]  /*6b40*/  VIADD R8, R92, 0x7e ;  /* 0x0000007e5c087836 */ /* 0x000fc40000000000 */
[----:B------:R-:W-:Y:S01]  /*6b50*/  IMAD.HI.U32 R37, R36, R3, RZ ;  /* 0x0000000324257227 */ /* 0x000fe200078e00ff */
[----:B------:R-:W-:-:S03]  /*6b60*/  IABS R26, R5 ;  /* 0x00000005001a7213 */ /* 0x000fc60000000000 */
[----:B------:R-:W-:Y:S02]  /*6b70*/  IMAD.MOV.U32 R41, RZ, RZ, R39 ;  /* 0x000000ffff297224 */ /* 0x000fe400078e0027 */
[----:B------:R-:W-:Y:S02]  /*6b80*/  @!P5 IMAD.IADD R34, R34, 0x1, -R28 ;  /* 0x000000012222d824 */ /* 0x000fe400078e0a1c */
[----:B------:R-:W-:Y:S02]  /*6b90*/  VIADD R31, R92, 0x7d ;  /* 0x0000007d5c1f7836 */ /* 0x000fe40000000000 */
[C---:B------:R-:W-:Y:S01]  /*6ba0*/  IMAD R29, R28.reuse, R10, R29 ;  /* 0x0000000a1c1d7224 */ /* 0x040fe200078e021d */
[----:B------:R-:W-:Y:S01]  /*6bb0*/  IABS R10, R8 ;  /* 0x00000008000a7213 */ /* 0x000fe20000000000 */
[----:B------:R-:W-:Y:S01]  /*6bc0*/  IMAD.MOV R37, RZ, RZ, -R37 ;  /* 0x000000ffff257224 */ /* 0x000fe200078e0a25 */
[----:B------:R0:W-:Y:S01]  /*6bd0*/  STL [R1+0x2f0], R11 ;  /* 0x0002f00b01007387 */ /* 0x0001e20000100800 */
[----:B------:R-:W-:Y:S01]  /*6be0*/  @!P1 IMAD.MOV R41, RZ, RZ, -R41 ;  /* 0x000000ffff299224 */ /* 0x000fe200078e0a29 */
[----:B------:R-:W-:Y:S01]  /*6bf0*/  ISETP.GT.U32.AND P1, PT, R28, R4, PT ;  /* 0x000000041c00720c */ /* 0x000fe20003f24070 */
[----:B------:R-:W-:Y:S01]  /*6c00*/  IMAD.HI.U32 R38, R36, R26, RZ ;  /* 0x0000001a24267227 */ /* 0x000fe200078e00ff */
[----:B------:R-:W-:-:S03]  /*6c10*/  ISETP.GT.U32.AND P5, PT, R28, R34, PT ;  /* 0x000000221c00720c */ /* 0x000fc60003fa4070 */
[----:B------:R-:W-:Y:S02]  /*6c20*/  IMAD R3, R28, R37, R3 ;  /* 0x000000251c037224 */ /* 0x000fe400078e0203 */
[----:B------:R-:W-:Y:S01]  /*6c30*/  IMAD.HI.U32 R37, R36, R10, RZ ;  /* 0x0000000a24257227 */ /* 0x000fe200078e00ff */
[----:B0-----:R-:W-:-:S03]  /*6c40*/  IABS R11, R31 ;  /* 0x0000001f000b7213 */ /* 0x001fc60000000000 */
[----:B------:R-:W-:Y:S01]  /*6c50*/  @!P2 IMAD.IADD R9, R9, 0x1, -R28 ;  /* 0x000000010909a824 */ /* 0x000fe200078e0a1c */
[----:B------:R-:W-:Y:S01]  /*6c60*/  ISETP.GT.U32.AND P2, PT, R28, R29, PT ;  /* 0x0000001d1c00720c */ /* 0x000fe20003f44070 */
[----:B------:R-:W-:Y:S02]  /*6c70*/  IMAD.MOV R38, RZ, RZ, -R38 ;  /* 0x000000ffff267224 */ /* 0x000fe400078e0a26 */
[----:B------:R-:W-:-:S04]  /*6c80*/  IMAD.HI.U32 R27, R36, R11, RZ ;  /* 0x0000000b241b7227 */ /* 0x000fc800078e00ff */
[----:B------:R-:W-:Y:S02]  /*6c90*/  IMAD.MOV R37, RZ, RZ, -R37 ;  /* 0x000000ffff257224 */ /* 0x000fe400078e0a25 */
[----:B------:R-:W-:Y:S02]  /*6ca0*/  IMAD.SHL.U32 R39, R40, 0x2, RZ ;  /* 0x0000000228277824 */ /* 0x000fe400078e00ff */
[----:B------:R-:W-:Y:S01]  /*6cb0*/  IMAD R26, R28, R38, R26 ;  /* 0x000000261c1a7224 */ /* 0x000fe200078e021a */
[----:B------:R-:W-:Y:S01]  /*6cc0*/  LOP3.LUT R38, R40, 0x40, RZ, 0xc0, !PT ;  /* 0x0000004028267812 */ /* 0x000fe200078ec0ff */
[----:B------:R-:W-:Y:S01]  /*6cd0*/  IMAD.MOV R27, RZ, RZ, -R27 ;  /* 0x000000ffff1b7224 */ /* 0x000fe200078e0a1b */
[----:B------:R-:W0:Y:S01]  /*6ce0*/  LDC R40, c[0x0][0x3a4] ;  /* 0x0000e900ff287b82 */ /* 0x000e220000000800 */
[----:B------:R-:W-:Y:S01]  /*6cf0*/  IMAD R10, R28, R37, R10 ;  /* 0x000000251c0a7224 */ /* 0x000fe200078e020a */
[----:B------:R-:W-:Y:S01]  /*6d00*/  LOP3.LUT R37, R39, 0x7e, RZ, 0xc0, !PT ;  /* 0x0000007e27257812 */ /* 0x000fe200078ec0ff */
[--C-:B------:R-:W-:Y:S01]  /*6d10*/  @!P1 IMAD.IADD R4, R4, 0x1, -R28.reuse ;  /* 0x0000000104049824 */ /* 0x100fe200078e0a1c */
[----:B------:R-:W1:Y:S01]  /*6d20*/  S2R R39, SR_CgaCtaId ;  /* 0x0000000000277919 */ /* 0x000e620000008800 */
[--C-:B------:R-:W-:Y:S01]  /*6d30*/  @!P5 IMAD.IADD R34, R34, 0x1, -R28.reuse ;  /* 0x000000012222d824 */ /* 0x100fe200078e0a1c */
[C---:B------:R-:W-:Y:S01]  /*6d40*/  ISETP.GT.U32.AND P1, PT, R28.reuse, R26, PT ;  /* 0x0000001a1c00720c */ /* 0x040fe20003f24070 */
[C---:B------:R-:W-:Y:S01]  /*6d50*/  IMAD R11, R28.reuse, R27, R11 ;  /* 0x0000001b1c0b7224 */ /* 0x040fe200078e020b */
[----:B------:R-:W-:Y:S01]  /*6d60*/  ISETP.GT.U32.AND P5, PT, R28, R3, PT ;  /* 0x000000031c00720c */ /* 0x000fe20003fa4070 */
[----:B------:R-:W-:-:S03]  /*6d70*/  @!P2 IMAD.IADD R29, R29, 0x1, -R28 ;  /* 0x000000011d1da824 */ /* 0x000fc600078e0a1c */
[----:B------:R-:W-:Y:S02]  /*6d80*/  ISETP.GT.U32.AND P2, PT, R28, R11, PT ;  /* 0x0000000b1c00720c */ /* 0x000fe40003f44070 */
[----:B------:R-:W-:Y:S01]  /*6d90*/  IABS R27, R92 ;  /* 0x0000005c001b7213 */ /* 0x000fe20000000000 */
[----:B------:R-:W-:Y:S02]  /*6da0*/  @!P0 IMAD.MOV R2, RZ, RZ, -R2 ;  /* 0x000000ffff028224 */ /* 0x000fe400078e0a02 */
[----:B------:R-:W-:Y:S01]  /*6db0*/  @!P3 IMAD.MOV R0, RZ, RZ, -R0 ;  /* 0x000000ffff00b224 */ /* 0x000fe200078e0a00 */
[----:B------:R-:W-:Y:S01]  /*6dc0*/  STL [R1+0x2ec], R42 ;  /* 0x0002ec2a01007387 */ /* 0x000fe20000100800 */
[--C-:B------:R-:W-:Y:S02]  /*6dd0*/  @!P1 IMAD.IADD R26, R26, 0x1, -R28.reuse ;  /* 0x000000011a1a9824 */ /* 0x100fe400078e0a1c */
[----:B------:R-:W-:Y:S01]  /*6de0*/  @!P5 IMAD.IADD R3, R3, 0x1, -R28 ;  /* 0x000000010303d824 */ /* 0x000fe200078e0a1c */
[----:B------:R-:W-:Y:S01]  /*6df0*/  STL [R1+0x2e8], R41 ;  /* 0x0002e82901007387 */ /* 0x000fe20000100800 */
[----:B------:R-:W-:Y:S01]  /*6e00*/  IMAD.HI.U32 R36, R36, R27, RZ ;  /* 0x0000001b24247227 */ /* 0x000fe200078e00ff */
[----:B------:R-:W-:-:S02]  /*6e10*/  ISETP.GT.U32.AND P1, PT, R28, R10, PT ;  /* 0x0000000a1c00720c */ /* 0x000fc40003f24070 */
[----:B------:R2:W-:Y:S01]  /*6e20*/  STL [R1+0x2e4], R2 ;  /* 0x0002e40201007387 */ /* 0x0005e20000100800 */
[C---:B------:R-:W-:Y:S01]  /*6e30*/  ISETP.GT.U32.AND P0, PT, R28.reuse, R29, PT ;  /* 0x0000001d1c00720c */ /* 0x040fe20003f04070 */
[----:B------:R-:W-:Y:S01]  /*6e40*/  IMAD.MOV R36, RZ, RZ, -R36 ;  /* 0x000000ffff247224 */ /* 0x000fe200078e0a24 */
[C---:B------:R-:W-:Y:S01]  /*6e50*/  ISETP.GT.U32.AND P3, PT, R28.reuse, R26, PT ;  /* 0x0000001a1c00720c */ /* 0x040fe20003f64070 */
[----:B------:R3:W-:Y:S01]  /*6e60*/  STL [R1+0x2e0], R0 ;  /* 0x0002e00001007387 */ /* 0x0007e20000100800 */
[----:B------:R-:W-:Y:S01]  /*6e70*/  ISETP.GT.U32.AND P5, PT, R28, R3, PT ;  /* 0x000000031c00720c */ /* 0x000fe20003fa4070 */
[----:B------:R-:W-:Y:S02]  /*6e80*/  @!P2 IMAD.IADD R11, R11, 0x1, -R28 ;  /* 0x000000010b0ba824 */ /* 0x000fe400078e0a1c */
[C-C-:B--2---:R-:W-:Y:S02]  /*6e90*/  IMAD R2, R38.reuse, 0x200, R37.reuse ;  /* 0x0000020026027824 */ /* 0x144fe400078e0225 */
[----:B---3--:R-:W-:Y:S01]  /*6ea0*/  IMAD R0, R38, 0x100, R37 ;  /* 0x0000010026007824 */ /* 0x008fe200078e0225 */
[----:B-1----:R-:W-:Y:S07]  /*6eb0*/  @P4 BRA `(.L_x_5) ;  /* 0x0000000000184947 */ /* 0x002fee0003800000 */
[----:B------:R-:W-:Y:S01]  /*6ec0*/  ELECT P2, URZ, PT ;  /* 0x0000000000ff782f */ /* 0x000fe20003840000 */
[----:B------:R-:W-:Y:S01]  /*6ed0*/  IMAD.MOV.U32 R37, RZ, RZ, 0x1 ;  /* 0x00000001ff257424 */ /* 0x000fe200078e00ff */
[----:B------:R-:W-:Y:S11]  /*6ee0*/  UVIRTCOUNT.DEALLOC.SMPOOL 0x80 ;  /* 0x000000800000784c */ /* 0x000ff60000000000 */
[----:B------:R-:W-:-:S04]  /*6ef0*/  @P2 MOV R38, 0x40 ;  /* 0x0000004000262802 */ /* 0x000fc80000000f00 */
[----:B------:R-:W-:-:S05]  /*6f00*/  @P2 LEA R38, R39, R38, 0x18 ;  /* 0x0000002627262211 */ /* 0x000fca00078ec0ff */
[----:B------:R1:W-:Y:S02]  /*6f10*/  @P2 STS.U8 [R38], R37 ;  /* 0x0000002526002388 */ /* 0x0003e40000000000 */
.L_x_5:
[----:B------:R-:W-:Y:S01]  /*6f20*/  STL [R1+0x3100], R2 ;  /* 0x0031000201007387 */ /* 0x000fe20000100800 */
[--C-:B------:R-:W-:Y:S01]  /*6f30*/  @!P5 IMAD.IADD R3, R3, 0x1, -R28.reuse ;  /* 0x000000010303d824 */ /* 0x100fe200078e0a1c */
[----:B------:R-:W-:Y:S01]  /*6f40*/  ISETP.GE.AND P5, PT, R7, RZ, PT ;  /* 0x000000ff0700720c */ /* 0x000fe20003fa6270 */
[----:B------:R-:W-:Y:S01]  /*6f50*/  IMAD R27, R28, R36, R27 ;  /* 0x000000241c1b7224 */ /* 0x000fe200078e021b */
[----:B------:R-:W-:Y:S01]  /*6f60*/  STL.64 [R1+0x3008], R66 ;  /* 0x0030084201007387 */ /* 0x000fe20000100a00 */
[--C-:B------:R-:W-:Y:S01]  /*6f70*/  @!P3 IMAD.IADD R26, R26, 0x1, -R28.reuse ;  /* 0x000000011a1ab824 */ /* 0x100fe200078e0a1c */
[C---:B------:R-:W-:Y:S01]  /*6f80*/  ISETP.GT.U32.AND P2, PT, R28.reuse, R11, PT ;  /* 0x0000000b1c00720c */ /* 0x040fe20003f44070 */
[----:B------:R-:W2:Y:S01]  /*6f90*/  LDC.64 R86, c[0x0][0x380] ;  /* 0x0000e000ff567b82 */ /* 0x000ea20000000a00 */
[----:B------:R-:W-:Y:S01]  /*6fa0*/  STL.64 [R1+0x3030], R66 ;  /* 0x0030304201007387 */ /* 0x000fe20000100a00 */
[----:B------:R-:W-:Y:S01]  /*6fb0*/  ISETP.GT.U32.AND P3, PT, R28, R27, PT ;  /* 0x0000001b1c00720c */ /* 0x000fe20003f64070 */
[--C-:B------:R-:W-:Y:S01]  /*6fc0*/  @!P1 IMAD.IADD R10, R10, 0x1, -R28.reuse ;  /* 0x000000010a0a9824 */ /* 0x100fe200078e0a1c */
[----:B------:R-:W-:Y:S01]  /*6fd0*/  ISETP.GE.AND P1, PT, R6, RZ, PT ;  /* 0x000000ff0600720c */ /* 0x000fe20003f26270 */
[----:B------:R-:W-:Y:S01]  /*6fe0*/  STL.64 [R1+0x3058], R66 ;  /* 0x0030584201007387 */ /* 0x000fe20000100a00 */
[----:B------:R-:W-:Y:S01]  /*6ff0*/  @!P6 IMAD.MOV R9, RZ, RZ, -R9 ;  /* 0x000000ffff09e224 */ /* 0x000fe200078e0a09 */
[----:B------:R-:W-:Y:S01]  /*7000*/  UIADD3 UR9, UPT, UPT, UR5, UR4, URZ ;  /* 0x0000000405097290 */ /* 0x000fe2000fffe0ff */
[----:B------:R-:W3:Y:S01]  /*7010*/  LDC.64 R90, c[0x0][0x3a8] ;  /* 0x0000ea00ff5a7b82 */ /* 0x000ee20000000a00 */
[----:B------:R-:W-:Y:S01]  /*7020*/  STL.64 [R1+0x3078], R66 ;  /* 0x0030784201007387 */ /* 0x000fe20000100a00 */
[--C-:B------:R-:W-:Y:S01]  /*7030*/  @!P0 IMAD.IADD R29, R29, 0x1, -R28.reuse ;  /* 0x000000011d1d8824 */ /* 0x100fe200078e0a1c */
[----:B------:R-:W-:Y:S01]  /*7040*/  ISETP.GT.U32.AND P6, PT, R28, R10, PT ;  /* 0x0000000a1c00720c */ /* 0x000fe20003fc4070 */
[--C-:B------:R-:W-:Y:S01]  /*7050*/  @!P2 IMAD.IADD R11, R11, 0x1, -R28.reuse ;  /* 0x000000010b0ba824 */ /* 0x100fe200078e0a1c */
[----:B------:R-:W-:Y:S01]  /*7060*/  STL.64 [R1+0x30a0], R66 ;  /* 0x0030a04201007387 */ /* 0x000fe20000100a00 */
[----:B------:R-:W-:Y:S01]  /*7070*/  ISETP.GE.AND P0, PT, R35, RZ, PT ;  /* 0x000000ff2300720c */ /* 0x000fe20003f06270 */
[--C-:B------:R-:W-:Y:S01]  /*7080*/  @!P3 IMAD.IADD R27, R27, 0x1, -R28.reuse ;  /* 0x000000011b1bb824 */ /* 0x100fe200078e0a1c */
[----:B------:R-:W4:Y:S01]  /*7090*/  LDC.64 R6, c[0x0][0x388] ;  /* 0x0000e200ff067b82 */ /* 0x000f220000000a00 */
[----:B------:R-:W-:Y:S01]  /*70a0*/  STL.64 [R1+0x30c0], R66 ;  /* 0x0030c04201007387 */ /* 0x000fe20000100a00 */
[----:B------:R-:W-:Y:S01]  /*70b0*/  ISETP.GE.AND P2, PT, R5, RZ, PT ;  /* 0x000000ff0500720c */ /* 0x000fe20003f46270 */
[----:B0-----:R-:W-:Y:S01]  /*70c0*/  IMAD R32, R32, R40, RZ ;  /* 0x0000002820207224 */ /* 0x001fe200078e02ff */
[----:B------:R-:W-:Y:S01]  /*70d0*/  ISETP.GT.U32.AND P3, PT, R28, R27, PT ;  /* 0x0000001b1c00720c */ /* 0x000fe20003f64070 */
[----:B------:R-:W-:Y:S01]  /*70e0*/  STL.64 [R1+0x30e0], R66 ;  /* 0x0030e04201007387 */ /* 0x000fe20000100a00 */
[----:B------:R-:W-:Y:S01]  /*70f0*/  UMOV UR8, 0x1 ;  /* 0x0000000100087882 */ /* 0x000fe20000000000 */
[----:B------:R-:W0:Y:S01]  /*7100*/  LDCU.64 UR6, c[0x0][0x358] ;  /* 0x00006b00ff0677ac */ /* 0x000e220008000a00 */
[----:B------:R-:W1:Y:S01]  /*7110*/  LDC R35, c[0x0][0x3b0] ;  /* 0x0000ec00ff237b82 */ /* 0x000e620000000800 */
[----:B------:R-:W-:Y:S01]  /*7120*/  STL.64 [R1+0x3108], R66 ;  /* 0x0031084201007387 */ /* 0x000fe20000100a00 */
[----:B------:R-:W-:-:S02]  /*7130*/  @!P6 IMAD.IADD R10, R10, 0x1, -R28 ;  /* 0x000000010a0ae824 */ /* 0x000fc400078e0a1c */
[----:B------:R-:W-:Y:S01]  /*7140*/  IMAD R33, R33, R40, RZ ;  /* 0x0000002821217224 */ /* 0x000fe200078e02ff */
[----:B------:R-:W-:Y:S02]  /*7150*/  STL.64 [R1+0x3130], R66 ;  /* 0x0031304201007387 */ /* 0x000fe40000100a00 */
[----:B------:R-:W-:Y:S02]  /*7160*/  @!P2 IMAD.MOV R26, RZ, RZ, -R26 ;  /* 0x000000ffff1aa224 */ /* 0x000fe400078e0a1a */
[----:B------:R-:W-:Y:S01]  /*7170*/  STL.64 [R1+0x3150], R66 ;  /* 0x0031504201007387 */ /* 0x000fe20000100a00 */
[----:B------:R-:W-:Y:S01]  /*7180*/  @!P3 IMAD.IADD R27, R27, 0x1, -R28 ;  /* 0x000000011b1bb824 */ /* 0x000fe200078e0a1c */
[----:B------:R-:W-:Y:S02]  /*7190*/  ISETP.NE.AND P3, PT, R93, RZ, PT ;  /* 0x000000ff5d00720c */ /* 0x000fe40003f65270 */
[----:B------:R-:W-:Y:S01]  /*71a0*/  STL.64 [R1+0x3170], R66 ;  /* 0x0031704201007387 */ /* 0x000fe20000100a00 */
[----:B------:R-:W-:-:S03]  /*71b0*/  LOP3.LUT R93, RZ, R93, RZ, 0x33, !PT ;  /* 0x0000005dff5d7212 */ /* 0x000fc600078e33ff */
[----:B------:R-:W-:Y:S04]  /*71c0*/  STL.64 [R1+0x3190], R66 ;  /* 0x0031904201007387 */ /* 0x000fe80000100a00 */
[----:B------:R-:W-:Y:S04]  /*71d0*/  STL.64 [R1+0x31b0], R66 ;  /* 0x0031b04201007387 */ /* 0x000fe80000100a00 */
[----:B------:R-:W-:Y:S04]  /*71e0*/  STL.64 [R1+0x2fd8], R64 ;  /* 0x002fd84001007387 */ /* 0x000fe80000100a00 */
[----:B------:R-:W-:Y:S04]  /*71f0*/  STL.64 [R1+0x3000], R64 ;  /* 0x0030004001007387 */ /* 0x000fe80000100a00 */
[----:B------:R-:W-:Y:S04]  /*7200*/  STL.64 [R1+0x3010], R64 ;  /* 0x0030104001007387 */ /* 0x000fe80000100a00 */
[----:B------:R0:W-:Y:S04]  /*7210*/  STL.64 [R1+0x3048], R64 ;  /* 0x0030484001007387 */ /* 0x0001e80000100a00 */
[----:B------:R-:W-:Y:S04]  /*7220*/  STL.64 [R1+0x2fa0], R62 ;  /* 0x002fa03e01007387 */ /* 0x000fe80000100a00 */
[----:B------:R-:W-:Y:S04]  /*7230*/  STL.64 [R1+0x2fe0], R62 ;  /* 0x002fe03e01007387 */ /* 0x000fe80000100a00 */
[----:B------:R-:W-:Y:S01]  /*7240*/  STL.64 [R1+0x3018], R62 ;  /* 0x0030183e01007387 */ /* 0x000fe20000100a00 */
[----:B0-----:R-:W-:-:S02]  /*7250*/  MOV R64, R4 ;  /* 0x0000000400407202 */ /* 0x001fc40000000f00 */
[----:B------:R-:W0:Y:S01]  /*7260*/  LDC.64 R4, c[0x0][0x388] ;  /* 0x0000e200ff047b82 */ /* 0x000e220000000a00 */
[----:B------:R-:W-:Y:S02]  /*7270*/  STL.64 [R1+0x3080], R62 ;  /* 0x0030803e01007387 */ /* 0x000fe40000100a00 */
[----:B------:R-:W-:Y:S01]  /*7280*/  @!P0 IMAD.MOV R64, RZ, RZ, -R64 ;  /* 0x000000ffff408224 */ /* 0x000fe200078e0a40 */
[CC--:B--2---:R-:W-:Y:S01]  /*7290*/  LEA R88, P0, R32.reuse, R86.reuse, 0x1 ;  /* 0x0000005620587211 */ /* 0x0c4fe200078008ff */
[----:B------:R2:W-:Y:S01]  /*72a0*/  STL.64 [R1+0x3120], R62 ;  /* 0x0031203e01007387 */ /* 0x0005e20000100a00 */
[----:B------:R-:W-:Y:S02]  /*72b0*/  LEA R86, P6, R33, R86, 0x1 ;  /* 0x0000005621567211 */ /* 0x000fe400078c08ff */
[----:B------:R-:W-:Y:S01]  /*72c0*/  LEA.HI.X.SX32 R89, R32, R87, 0x1, P0 ;  /* 0x0000005720597211 */ /* 0x000fe200000f0eff */
[----:B------:R-:W-:Y:S01]  /*72d0*/  STL.64 [R1+0x2f68], R60 ;  /* 0x002f683c01007387 */ /* 0x000fe20000100a00 */
[----:B------:R-:W-:-:S02]  /*72e0*/  ISETP.GE.AND P0, PT, R30, RZ, PT ;  /* 0x000000ff1e00720c */ /* 0x000fc40003f06270 */
[----:B------:R-:W-:Y:S01]  /*72f0*/  LEA.HI.X.SX32 R87, R33, R87, 0x1, P6 ;  /* 0x0000005721577211 */ /* 0x000fe200030f0eff */
[----:B------:R-:W-:Y:S01]  /*7300*/  STL.64 [R1+0x3038], R60 ;  /* 0x0030383c01007387 */ /* 0x000fe20000100a00 */
[----:B--2---:R-:W-:-:S03]  /*7310*/  IMAD.MOV.U32 R62, RZ, RZ, R34 ;  /* 0x000000ffff3e7224 */ /* 0x004fc600078e0022 */
[----:B------:R-:W-:Y:S01]  /*7320*/  STL.64 [R1+0x3068], R60 ;  /* 0x0030683c01007387 */ /* 0x000fe20000100a00 */
[----:B------:R-:W2:Y:S01]  /*7330*/  LDC R63, c[0x0][0x3ac] ;  /* 0x0000eb00ff3f7b82 */ /* 0x000ea20000000800 */
[----:B------:R-:W-:Y:S02]  /*7340*/  STTM.x64 tmem[UR9], RZ ;  /* 0x000000ff000079ed */ /* 0x000fe40008340009 */
[----:B------:R-:W-:Y:S01]  /*7350*/  STL.64 [R1+0x3090], R60 ;  /* 0x0030903c01007387 */ /* 0x000fe20000100a00 */
[----:B------:R-:W-:Y:S01]  /*7360*/  @!P5 IMAD.MOV R62, RZ, RZ, -R62 ;  /* 0x000000ffff3ed224 */ /* 0x000fe200078e0a3e */
[----:B------:R-:W-:Y:S02]  /*7370*/  ISETP.GE.AND P5, PT, R92, RZ, PT ;  /* 0x000000ff5c00720c */ /* 0x000fe40003fa6270 */
[----:B------:R-:W-:Y:S01]  /*7380*/  STL.64 [R1+0x30b0], R60 ;  /* 0x0030b03c01007387 */ /* 0x000fe20000100a00 */
[----:B------:R-:W-:Y:S02]  /*7390*/  PRMT R67, RZ, 0x7610, R67 ;  /* 0x00007610ff437816 */ /* 0x000fe40000000043 */
[----:B------:R-:W-:Y:S01]  /*73a0*/  PRMT R66, RZ, 0x7610, R66 ;  /* 0x00007610ff427816 */ /* 0x000fe20000000042 */
[----:B------:R-:W-:Y:S01]  /*73b0*/  STL.64 [R1+0x30d0], R60 ;  /* 0x0030d03c01007387 */ /* 0x000fe20000100a00 */
[----:B------:R-:W-:-:S02]  /*73c0*/  PRMT R2, RZ, 0x7610, R2 ;  /* 0x00007610ff027816 */ /* 0x000fc40000000002 */
[----:B------:R-:W-:Y:S01]  /*73d0*/  PRMT R41, RZ, 0x7610, R41 ;  /* 0x00007610ff297816 */ /* 0x000fe20000000029 */
[----:B------:R-:W-:Y:S01]  /*73e0*/  STL.64 [R1+0x30f0], R60 ;  /* 0x0030f03c01007387 */ /* 0x000fe20000100a00 */
[----:B------:R-:W-:Y:S02]  /*73f0*/  PRMT R40, RZ, 0x7610, R40 ;  /* 0x00007610ff287816 */ /* 0x000fe40000000028 */
[----:B------:R-:W-:Y:S01]  /*7400*/  @!P5 IMAD.MOV R27, RZ, RZ, -R27 ;  /* 0x000000ffff1bd224 */ /* 0x000fe200078e0a1b */
[----:B------:R-:W-:Y:S01]  /*7410*/  STL.64 [R1+0x3110], R60 ;  /* 0x0031103c01007387 */ /* 0x000fe20000100a00 */
[----:B------:R-:W-:Y:S02]  /*7420*/  ISETP.GE.AND P5, PT, R8, RZ, PT ;  /* 0x000000ff0800720c */ /* 0x000fe40003fa6270 */
[----:B-1----:R-:W-:Y:S01]  /*7430*/  PRMT R37, RZ, 0x7610, R37 ;  /* 0x00007610ff257816 */ /* 0x002fe20000000025 */
[----:B------:R-:W-:Y:S01]  /*7440*/  STL.64 [R1+0x3140], R60 ;  /* 0x0031403c01007387 */ /* 0x000fe20000100a00 */
[----:B------:R-:W-:-:S02]  /*7450*/  SEL R27, R93, R27, !P3 ;  /* 0x0000001b5d1b7207 */ /* 0x000fc40005800000 */
[----:B------:R-:W-:Y:S01]  /*7460*/  PRMT R36, RZ, 0x7610, R36 ;  /* 0x00007610ff247816 */ /* 0x000fe20000000024 */
[----:B------:R-:W-:Y:S01]  /*7470*/  STL.64 [R1+0x3160], R60 ;  /* 0x0031603c01007387 */ /* 0x000fe20000100a00 */
[----:B------:R-:W-:Y:S02]  /*7480*/  PRMT R33, RZ, 0x7610, R33 ;  /* 0x00007610ff217816 */ /* 0x000fe40000000021 */
[----:B------:R-:W-:Y:S01]  /*7490*/  ISETP.GE.AND P6, PT, R31, RZ, PT ;  /* 0x000000ff1f00720c */ /* 0x000fe20003fc6270 */
[----:B------:R-:W-:Y:S04]  /*74a0*/  STL.64 [R1+0x3180], R60 ;  /* 0x0031803c01007387 */ /* 0x000fe80000100a00 */
[----:B------:R-:W-:Y:S04]  /*74b0*/  STL.64 [R1+0x31a0], R60 ;  /* 0x0031a03c01007387 */ /* 0x000fe80000100a00 */
[----:B------:R1:W-:Y:S04]  /*74c0*/  STL.64 [R1+0x31c0], R60 ;  /* 0x0031c03c01007387 */ /* 0x0003e80000100a00 */
[----:B------:R-:W-:Y:S04]  /*74d0*/  STL.64 [R1+0x2f58], R58 ;  /* 0x002f583a01007387 */ /* 0x000fe80000100a00 */
[----:B------:R-:W-:Y:S04]  /*74e0*/  STL.64 [R1+0x2f70], R58 ;  /* 0x002f703a01007387 */ /* 0x000fe80000100a00 */
[----:B------:R-:W-:Y:S01]  /*74f0*/  STL.64 [R1+0x2f98], R58 ;  /* 0x002f983a01007387 */ /* 0x000fe20000100a00 */
[----:B-1----:R-:W-:-:S02]  /*7500*/  PRMT R60, RZ, 0x7610, R60 ;  /* 0x00007610ff3c7816 */ /* 0x002fc4000000003c */
[----:B------:R-:W-:Y:S01]  /*7510*/  PRMT R61, RZ, 0x7610, R61 ;  /* 0x00007610ff3d7816 */ /* 0x000fe2000000003d */
[----:B------:R-:W-:Y:S04]  /*7520*/  STL.64 [R1+0x2fc0], R58 ;  /* 0x002fc03a01007387 */ /* 0x000fe80000100a00 */
        /* <DEDUP_REMOVED lines=35> */
[----:B-1----:R-:W-:-:S03]  /*7760*/  PRMT R72, RZ, 0x7610, R72 ;  /* 0x00007610ff487816 */ /* 0x002fc60000000048 */
        /* <DEDUP_REMOVED lines=13> */
[----:B------:R-:W-:Y:S01]  /*7840*/  STL.64 [R1+0x2f08], R44 ;  /* 0x002f082c01007387 */ /* 0x000fe20000100a00 */
[----:B------:R-:W1:Y:S03]  /*7850*/  S2R R92, SR_TID.X ;  /* 0x00000000005c7919 */ /* 0x000e660000002100 */
        /* <DEDUP_REMOVED lines=8> */
[----:B-1----:R-:W-:-:S03]  /*78e0*/  LOP3.LUT R92, R92, 0x7f, RZ, 0xc0, !PT ;  /* 0x0000007f5c5c7812 */ /* 0x002fc600078ec0ff */
[----:B------:R-:W-:Y:S02]  /*78f0*/  STL.64 [R1+0x2ef0], R76 ;  /* 0x002ef04c01007387 */ /* 0x000fe40000100a00 */
[----:B---3--:R-:W-:Y:S02]  /*7900*/  IMAD R91, R92, R91, RZ ;  /* 0x0000005b5c5b7224 */ /* 0x008fe400078e02ff */
[----:B------:R-:W-:Y:S02]  /*7910*/  STL.64 [R1+0x2eb8], R74 ;  /* 0x002eb84a01007387 */ /* 0x000fe40000100a00 */
[----:B--2---:R-:W-:Y:S02]  /*7920*/  IMAD R28, R63, 0x80, R91 ;  /* 0x000000803f1c7824 */ /* 0x004fe400078e025b */
[----:B------:R-:W-:Y:S03]  /*7930*/  STL.64 [R1+0x2e40], R12 ;  /* 0x002e400c01007387 */ /* 0x000fe60000100a00 */
[C---:B0-----:R-:W-:Y:S01]  /*7940*/  LEA R4, P2, R28.reuse, R4, 0x1 ;  /* 0x000000041c047211 */ /* 0x041fe200078408ff */
[----:B------:R-:W-:Y:S03]  /*7950*/  STL.64 [R1+0x2e60], R12 ;  /* 0x002e600c01007387 */ /* 0x000fe60000100a00 */
[----:B------:R-:W-:Y:S01]  /*7960*/  LEA.HI.X.SX32 R5, R28, R5, 0x1, P2 ;  /* 0x000000051c057211 */ /* 0x000fe200010f0eff */
        /* <DEDUP_REMOVED lines=14> */
[----:B0-----:R-:W-:-:S03]  /*7a50*/  PRMT R21, RZ, 0x7610, R21 ;  /* 0x00007610ff157816 */ /* 0x001fc60000000015 */
[----:B------:R-:W-:Y:S04]  /*7a60*/  STL.64 [R1+0x2ea8], R24 ;  /* 0x002ea81801007387 */ /* 0x000fe80000100a00 */
[----:B------:R-:W-:Y:S04]  /*7a70*/  STL [R1+0x29f4], R0 ;  /* 0x0029f40001007387 */ /* 0x000fe80000100800 */
[----:B------:R-:W-:Y:S04]  /*7a80*/  STL [R1+0x2cd0], R0 ;  /* 0x002cd00001007387 */ /* 0x000fe80000100800 */
[----:B------:R-:W-:Y:S04]  /*7a90*/  STL [R1+0x2d78], R0 ;  /* 0x002d780001007387 */ /* 0x000fe80000100800 */
[----:B------:R-:W-:Y:S04]  /*7aa0*/  STL [R1+0x2d98], R0 ;  /* 0x002d980001007387 */ /* 0x000fe80000100800 */
[----:B------:R0:W-:Y:S04]  /*7ab0*/  STL [R1+0x2dc], R9 ;  /* 0x0002dc0901007387 */ /* 0x0001e80000100800 */
[----:B------:R-:W-:Y:S04]  /*7ac0*/  STL [R1+0x2bd8], R11 ;  /* 0x002bd80b01007387 */ /* 0x000fe80000100800 */
[----:B------:R-:W-:Y:S01]  /*7ad0*/  STL [R1+0x2bdc], R10 ;  /* 0x002bdc0a01007387 */ /* 0x000fe20000100800 */
[----:B0-----:R-:W0:Y:S03]  /*7ae0*/  LDC R9, c[0x0][0x3a0] ;  /* 0x0000e800ff097b82 */ /* 0x001e260000000800 */
[----:B------:R-:W-:Y:S04]  /*7af0*/  STL [R1+0x28c], R64 ;  /* 0x00028c4001007387 */ /* 0x000fe80000100800 */
[----:B------:R1:W-:Y:S01]  /*7b00*/  STL [R1+0x298], R62 ;  /* 0x0002983e01007387 */ /* 0x0003e20000100800 */
[----:B------:R-:W-:Y:S01]  /*7b10*/  STTM.x64 tmem[UR9+0x40], RZ ;  /* 0x000040ff000079ed */ /* 0x000fe20008340009 */
[----:B------:R-:W-:Y:S01]  /*7b20*/  STTM.x64 tmem[UR9+0x80], RZ ;  /* 0x000080ff000079ed */ /* 0x000fe20008340009 */
[----:B------:R-:W-:Y:S01]  /*7b30*/  STTM.x64 tmem[UR9+0xc0], RZ ;  /* 0x0000c0ff000079ed */ /* 0x000fe20008340009 */
[----:B------:R-:W2:Y:S01]  /*7b40*/  FENCE.VIEW.ASYNC.T ;  /* 0x00000000000073c6 */ /* 0x000ea20000000200 */
[----:B-1----:R-:W-:-:S04]  /*7b50*/  IMAD.MOV.U32 R62, RZ, RZ, R29 ;  /* 0x000000ffff3e7224 */ /* 0x002fc800078e001d */
[----:B------:R-:W-:Y:S01]  /*7b60*/  @!P1 IMAD.MOV R62, RZ, RZ, -R62 ;  /* 0x000000ffff3e9224 */ /* 0x000fe200078e0a3e */
[----:B----4-:R-:W-:Y:S01]  /*7b70*/  LEA R6, P1, R91, R6, 0x1 ;  /* 0x000000065b067211 */ /* 0x010fe200078208ff */
[----:B0-----:R-:W-:-:S03]  /*7b80*/  VIADD R8, R9, 0xffffffff ;  /* 0xffffffff09087836 */ /* 0x001fc60000000000 */
[----:B------:R0:W-:Y:S01]  /*7b90*/  STL [R1+0x2a4], R62 ;  /* 0x0002a43e01007387 */ /* 0x0001e20000100800 */
[----:B------:R-:W-:Y:S02]  /*7ba0*/  LEA.HI.X.SX32 R7, R91, R7, 0x1, P1 ;  /* 0x000000075b077211 */ /* 0x000fe400008f0eff */
[----:B------:R-:W-:Y:S01]  /*7bb0*/  ISETP.NE.U32.AND P1, PT, R92, RZ, PT ;  /* 0x000000ff5c00720c */ /* 0x000fe20003f25070 */
[----:B------:R1:W-:Y:S01]  /*7bc0*/  STL [R1+0x2a0], R26 ;  /* 0x0002a01a01007387 */ /* 0x0003e20000100800 */
[----:B------:R-:W-:Y:S01]  /*7bd0*/  ISETP.GE.U32.AND P2, PT, R8, 0x7fffff00, PT ;  /* 0x7fffff000800780c */ /* 0x000fe20003f46070 */
[----:B------:R-:W-:Y:S02]  /*7be0*/  VIADD R8, R9, 0xfffffffb ;  /* 0xfffffffb09087836 */ /* 0x000fe40000000000 */
[----:B------:R-:W-:Y:S01]  /*7bf0*/  STL [R1+0x2be4], R6 ;  /* 0x002be40601007387 */ /* 0x000fe20000100800 */
[----:B0-----:R-:W-:-:S03]  /*7c00*/  IMAD R62, R27, R35, RZ ;  /* 0x000000231b3e7224 */ /* 0x001fc600078e02ff */
[----:B------:R-:W-:Y:S01]  /*7c10*/  STL [R1+0x2be0], R7 ;  /* 0x002be00701007387 */ /* 0x000fe20000100800 */
[----:B-1----:R-:W-:-:S03]  /*7c20*/  IMAD.MOV.U32 R26, RZ, RZ, R3 ;  /* 0x000000ffff1a7224 */ /* 0x002fc600078e0003 */
[----:B------:R-:W-:Y:S01]  /*7c30*/  STL [R1+0x2bec], R4 ;  /* 0x002bec0401007387 */ /* 0x000fe20000100800 */
[----:B--2---:R-:W-:Y:S01]  /*7c40*/  VOTEU.ALL UP0, P1 ;  /* 0x0000000000ff7886 */ /* 0x004fe20000800000 */
[----:B------:R-:W-:Y:S01]  /*7c50*/  @!P0 IMAD.MOV R26, RZ, RZ, -R26 ;  /* 0x000000ffff1a8224 */ /* 0x000fe200078e0a1a */
[----:B------:R-:W-:Y:S01]  /*7c60*/  VOTEU.ALL UP1, P1 ;  /* 0x0000000000ff7886 */ /* 0x000fe20000820000 */
[----:B------:R-:W-:Y:S01]  /*7c70*/  STL [R1+0x2be8], R5 ;  /* 0x002be80501007387 */ /* 0x000fe20000100800 */
[----:B------:R-:W-:Y:S01]  /*7c80*/  VIADD R3, R9, 0xfffffffd ;  /* 0xfffffffd09037836 */ /* 0x000fe20000000000 */
[----:B------:R-:W-:-:S04]  /*7c90*/  @!UP0 UIADD3 UR10, UPT, UPT, -UR8, 0x100000, URZ ;  /* 0x00100000080a8890 */ /* 0x000fc8000fffe1ff */
[----:B------:R-:W-:Y:S02]  /*7ca0*/  @!UP0 USHF.L.U32 UR11, UR10, 0xb, URZ ;  /* 0x0000000b0a0b8899 */ /* 0x000fe400080006ff */
[----:B------:R-:W-:Y:S01]  /*7cb0*/  @!UP0 USHF.L.U32 UR10, UR10, 0x1, URZ ;  /* 0x000000010a0a8899 */ /* 0x000fe200080006ff */
[----:B------:R-:W-:Y:S01]  /*7cc0*/  STL [R1+0x5c8], R62 ;  /* 0x0005c83e01007387 */ /* 0x000fe20000100800 */
[----:B------:R-:W-:Y:S01]  /*7cd0*/  ISETP.GE.U32.AND P0, PT, R3, 0x7ffffefe, PT ;  /* 0x7ffffefe0300780c */ /* 0x000fe20003f06070 */
[----:B------:R-:W-:Y:S02]  /*7ce0*/  IMAD.U32 R3, RZ, RZ, UR9 ;  /* 0x00000009ff037e24 */ /* 0x000fe4000f8e00ff */
[----:B------:R0:W-:Y:S01]  /*7cf0*/  STL [R1+0x29c], R26 ;  /* 0x00029c1a01007387 */ /* 0x0001e20000100800 */
[----:B------:R-:W-:Y:S01]  /*7d00*/  BAR.SYNC.DEFER_BLOCKING 0x0 ;  /* 0x0000000000007b1d */ /* 0x000fe20000010000 */
[----:B0-----:R-:W-:-:S04]  /*7d10*/  IMAD.U32 R26, RZ, RZ, UR76 ;  /* 0x0000004cff1a7e24 */ /* 0x001fc8000f8e00ff */
[----:B------:R-:W-:Y:S01]  /*7d20*/  VIADD R92, R26, 0x60000 ;  /* 0x000600001a5c7836 */ /* 0x000fe20000000000 */
[----:B------:R0:W-:Y:S04]  /*7d30*/  STL [R1+0x195c], R26 ;  /* 0x00195c1a01007387 */ /* 0x0001e80000100800 */
[----:B------:R-:W-:Y:S01]  /*7d40*/  STL [R1+0x24fc], R92 ;  /* 0x0024fc5c01007387 */ /* 0x000fe20000100800 */
[----:B------:R-:W-:-:S03]  /*7d50*/  R2UR UR4, R92 ;  /* 0x000000005c0472ca */ /* 0x000fc600000e0000 */
[----:B------:R-:W-:Y:S01]  /*7d60*/  STL [R1+0x28e4], R92 ;  /* 0x0028e45c01007387 */ /* 0x000fe20000100800 */
[----:B0-----:R-:W-:-:S03]  /*7d70*/  VIADD R26, R9, 0xfffffffc ;  /* 0xfffffffc091a7836 */ /* 0x001fc60000000000 */
[----:B------:R-:W-:Y:S04]  /*7d80*/  STL [R1+0x28e8], R92 ;  /* 0x0028e85c01007387 */ /* 0x000fe80000100800 */
[----:B------:R-:W-:Y:S04]  /*7d90*/  STL [R1+0x28ec], R92 ;  /* 0x0028ec5c01007387 */ /* 0x000fe80000100800 */
[----:B------:R-:W0:Y:S02]  /*7da0*/  FENCE.VIEW.ASYNC.S ;  /* 0x00000000000073c6 */ /* 0x000e240000000000 */
[----:B0-----:R0:W1:Y:S02]  /*7db0*/  @!UP1 SYNCS.EXCH.64 URZ, [UR4], UR10 ;  /* 0x0000000a04ff95b2 */ /* 0x0010640008000100 */
[----:B------:R-:W-:Y:S04]  /*7dc0*/  STL [R1+0x28f0], R92 ;  /* 0x0028f05c01007387 */ /* 0x000fe80000100800 */
        /* <DEDUP_REMOVED lines=21> */
[----:B------:R-:W-:Y:S01]  /*7f20*/  STL [R1+0x2948], R92 ;  /* 0x0029485c01007387 */ /* 0x000fe20000100800 */
[----:B-1----:R-:W-:Y:S06]  /*7f30*/  BAR.SYNC.DEFER_BLOCKING 0x0 ;  /* 0x0000000000007b1d */ /* 0x002fec0000010000 */
        /* <DEDUP_REMOVED lines=14> */
[----:B------:R-:W-:Y:S04]  /*8020*/  STL.64 [R1+0x2e50], R92 ;  /* 0x002e505c01007387 */ /* 0x000fe80000100a00 */
[----:B------:R-:W-:Y:S04]  /*8030*/  STL [R1+0x2e78], R93 ;  /* 0x002e785d01007387 */ /* 0x000fe80000100800 */
[----:B------:R-:W-:Y:S04]  /*8040*/  STL.64 [R1+0x2e98], R92 ;  /* 0x002e985c01007387 */ /* 0x000fe80000100a00 */
[----:B------:R1:W-:Y:S04]  /*8050*/  STL [R1+0x24f8], R3 ;  /* 0x0024f80301007387 */ /* 0x0003e80000100800 */
[----:B------:R-:W2:Y:S04]  /*8060*/  @!P2 LDG.E.U16 R21, desc[UR6][R88.64] ;  /* 0x000000065815a981 */ /* 0x000ea8000c1e1500 */
[----:B------:R-:W3:Y:S01]  /*8070*/  @!P2 LDG.E.U16 R72, desc[UR6][R86.64] ;  /* 0x000000065648a981 */ /* 0x000ee2000c1e1500 */
[----:B-1----:R-:W-:-:S04]  /*8080*/  IMAD.SHL.U32 R3, R90, 0x2, RZ ;  /* 0x000000025a037824 */ /* 0x002fc800078e00ff */
[----:B------:R-:W-:-:S04]  /*8090*/  IMAD.WIDE R62, R3, 0x2, R86 ;  /* 0x00000002033e7825 */ /* 0x000fc800078e0256 */
[----:B------:R-:W-:Y:S01]  /*80a0*/  IMAD.WIDE R64, R3, 0x2, R88 ;  /* 0x0000000203407825 */ /* 0x000fe200078e0258 */
[----:B------:R-:W4:Y:S04]  /*80b0*/  @!P0 LDG.E.U16 R60, desc[UR6][R62.64] ;  /* 0x000000063e3c8981 */ /* 0x000f28000c1e1500 */
[----:B------:R1:W4:Y:S01]  /*80c0*/  @!P0 LDG.E.U16 R61, desc[UR6][R64.64] ;  /* 0x00000006403d8981 */ /* 0x000322000c1e1500 */
[----:B------:R-:W-:Y:S02]  /*80d0*/  ISETP.GE.U32.AND P0, PT, R8, 0x7ffffefc, PT ;  /* 0x7ffffefc0800780c */ /* 0x000fe40003f06070 */
[----:B------:R-:W-:Y:S01]  /*80e0*/  ISETP.GE.U32.AND P2, PT, R26, 0x7ffffefd, PT ;  /* 0x7ffffefd1a00780c */ /* 0x000fe20003f46070 */
[C---:B------:R-:W-:Y:S02]  /*80f0*/  IMAD.SHL.U32 R3, R90.reuse, 0x4, RZ ;  /* 0x000000045a037824 */ /* 0x040fe400078e00ff */
[----:B------:R-:W-:Y:S01]  /*8100*/  IMAD R8, R90, 0x3, RZ ;  /* 0x000000035a087824 */ /* 0x000fe200078e02ff */
[----:B------:R-:W-:-:S02]  /*8110*/  PRMT R58, RZ, 0x7610, R58 ;  /* 0x00007610ff3a7816 */ /* 0x000fc4000000003a */
[----:B------:R-:W-:Y:S01]  /*8120*/  PRMT R59, RZ, 0x7610, R59 ;  /* 0x00007610ff3b7816 */ /* 0x000fe2000000003b */
[----:B--2---:R-:W-:Y:S04]  /*8130*/  STL.64 [R1+0x2e88], R20 ;  /* 0x002e881401007387 */ /* 0x004fe80000100a00 */
[----:B------:R1:W-:Y:S04]  /*8140*/  STL.64 [R1+0x1698], R64 ;  /* 0x0016984001007387 */ /* 0x0003e80000100a00 */
[----:B------:R2:W-:Y:S04]  /*8150*/  STL.64 [R1+0x1690], R62 ;  /* 0x0016903e01007387 */ /* 0x0005e80000100a00 */
[----:B---3--:R3:W-:Y:S04]  /*8160*/  STL [R1+0x214], R72 ;  /* 0x0002144801007387 */ /* 0x0087e80000100800 */
[----:B----4-:R-:W-:Y:S01]  /*8170*/  STL [R1+0x234], R60 ;  /* 0x0002343c01007387 */ /* 0x010fe20000100800 */
[----:B-1----:R-:W-:-:S03]  /*8180*/  IMAD.WIDE R64, R3, 0x2, R88 ;  /* 0x0000000203407825 */ /* 0x002fc600078e0258 */
[----:B------:R1:W-:Y:S01]  /*8190*/  STL [R1+0x240], R61 ;  /* 0x0002403d01007387 */ /* 0x0003e20000100800 */
[----:B--2---:R-:W-:-:S03]  /*81a0*/  IMAD.WIDE R62, R3, 0x2, R86 ;  /* 0x00000002033e7825 */ /* 0x004fc600078e0256 */
[----:B------:R2:W4:Y:S01]  /*81b0*/  @!P0 LDG.E.U16 R59, desc[UR6][R64.64] ;  /* 0x00000006403b8981 */ /* 0x000522000c1e1500 */
[----:B---3--:R-:W-:-:S03]  /*81c0*/  IMAD.WIDE R72, R8, 0x2, R88 ;  /* 0x0000000208487825 */ /* 0x008fc600078e0258 */
[----:B------:R3:W4:Y:S01]  /*81d0*/  @!P0 LDG.E.U16 R58, desc[UR6][R62.64] ;  /* 0x000000063e3a8981 */ /* 0x000722000c1e1500 */
[----:B-1----:R-:W-:-:S03]  /*81e0*/  IMAD.WIDE R60, R8, 0x2, R86 ;  /* 0x00000002083c7825 */ /* 0x002fc600078e0256 */
[----:B------:R1:W-:Y:S04]  /*81f0*/  STL.64 [R1+0x1688], R72 ;  /* 0x0016884801007387 */ /* 0x0003e80000100a00 */
[----:B------:R0:W-:Y:S04]  /*8200*/  STL.64 [R1+0x1680], R60 ;  /* 0x0016803c01007387 */ /* 0x0001e80000100a00 */
[----:B------:R-:W4:Y:S04]  /*8210*/  @!P2 LDG.E.U16 R67, desc[UR6][R72.64] ;  /* 0x000000064843a981 */ /* 0x000f28000c1e1500 */
[----:B------:R-:W4:Y:S04]  /*8220*/  @!P2 LDG.E.U16 R66, desc[UR6][R60.64] ;  /* 0x000000063c42a981 */ /* 0x000f28000c1e1500 */
[----:B-1----:R-:W4:Y:S04]  /*8230*/  LDL.LU.64 R72, [R1+0x31c8] ;  /* 0x0031c80001487983 */ /* 0x002f280000300a00 */
[----:B0-----:R-:W4:Y:S01]  /*8240*/  LDL.LU.64 R60, [R1+0x31c0] ;  /* 0x0031c000013c7983 */ /* 0x001f220000300a00 */
[----:B------:R-:W-:-:S02]  /*8250*/  VIADD R26, R9, 0xfffffffa ;  /* 0xfffffffa091a7836 */ /* 0x000fc40000000000 */
[----:B------:R-:W-:Y:S01]  /*8260*/  VIADD R8, R9, 0xfffffff9 ;  /* 0xfffffff909087836 */ /* 0x000fe20000000000 */
[----:B------:R2:W-:Y:S02]  /*8270*/  STL.64 [R1+0x1678], R64 ;  /* 0x0016784001007387 */ /* 0x0005e40000100a00 */
[----:B------:R-:W-:Y:S02]  /*8280*/  ISETP.GE.U32.AND P2, PT, R26, 0x7ffffefb, PT ;  /* 0x7ffffefb1a00780c */ /* 0x000fe40003f46070 */
[----:B------:R-:W-:Y:S01]  /*8290*/  ISETP.GE.U32.AND P0, PT, R8, 0x7ffffefa, PT ;  /* 0x7ffffefa0800780c */ /* 0x000fe20003f06070 */
[----:B------:R3:W-:Y:S01]  /*82a0*/  STL.64 [R1+0x1670], R62 ;  /* 0x0016703e01007387 */ /* 0x0007e20000100a00 */
[C---:B------:R-:W-:Y:S02]  /*82b0*/  IMAD R8, R90.reuse, 0x5, RZ ;  /* 0x000000055a087824 */ /* 0x040fe400078e02ff */
[----:B------:R-:W-:-:S04]  /*82c0*/  IMAD R3, R90, 0x6, RZ ;  /* 0x000000065a037824 */ /* 0x000fc800078e02ff */
[----:B--2---:R-:W-:-:S04]  /*82d0*/  IMAD.WIDE R64, R3, 0x2, R88 ;  /* 0x0000000203407825 */ /* 0x004fc800078e0258 */
[----:B---3--:R-:W-:Y:S01]  /*82e0*/  IMAD.WIDE R62, R3, 0x2, R86 ;  /* 0x00000002033e7825 */ /* 0x008fe200078e0256 */
[----:B----4-:R-:W-:Y:S04]  /*82f0*/  STL [R1+0x590], R58 ;  /* 0x0005903a01007387 */ /* 0x010fe80000100800 */
[----:B------:R0:W-:Y:S02]  /*8300*/  STL [R1+0x594], R59 ;  /* 0x0005943b01007387 */ /* 0x0001e40000100800 */
[----:B0-----:R-:W-:Y:S02]  /*8310*/  IMAD.WIDE R58, R8, 0x2, R88 ;  /* 0x00000002083a7825 */ /* 0x001fe400078e0258 */
[----:B------:R-:W-:Y:S04]  /*8320*/  STL [R1+0x24c], R66 ;  /* 0x00024c4201007387 */ /* 0x000fe80000100800 */
[----:B------:R0:W-:Y:S01]  /*8330*/  STL [R1+0x250], R67 ;  /* 0x0002504301007387 */ /* 0x0001e20000100800 */
[----:B------:R-:W-:-:S02]  /*8340*/  PRMT R73, RZ, 0x7610, R73 ;  /* 0x00007610ff497816 */ /* 0x000fc40000000049 */
[----:B------:R-:W-:Y:S02]  /*8350*/  PRMT R72, RZ, 0x7610, R72 ;  /* 0x00007610ff487816 */ /* 0x000fe40000000048 */
[----:B------:R-:W-:Y:S02]  /*8360*/  PRMT R60, RZ, 0x7610, R60 ;  /* 0x00007610ff3c7816 */ /* 0x000fe4000000003c */
[----:B------:R-:W-:Y:S01]  /*8370*/  PRMT R61, RZ, 0x7610, R61 ;  /* 0x00007610ff3d7816 */ /* 0x000fe2000000003d */
[----:B0-----:R-:W-:Y:S01]  /*8380*/  IMAD.WIDE R66, R8, 0x2, R86 ;  /* 0x0000000208427825 */ /* 0x001fe200078e0256 */
[----:B------:R0:W-:Y:S04]  /*8390*/  STL.64 [R1+0x1668], R58 ;  /* 0x0016683a01007387 */ /* 0x0001e80000100a00 */
[----:B------:R1:W-:Y:S04]  /*83a0*/  STL.64 [R1+0x1660], R66 ;  /* 0x0016604201007387 */ /* 0x0003e80000100a00 */
[----:B------:R-:W2:Y:S04]  /*83b0*/  @!P2 LDG.E.U16 R73, desc[UR6][R58.64] ;  /* 0x000000063a49a981 */ /* 0x000ea8000c1e1500 */
[----:B------:R-:W3:Y:S04]  /*83c0*/  @!P2 LDG.E.U16 R72, desc[UR6][R66.64] ;  /* 0x000000064248a981 */ /* 0x000ee8000c1e1500 */
[----:B------:R-:W4:Y:S04]  /*83d0*/  @!P0 LDG.E.U16 R60, desc[UR6][R62.64] ;  /* 0x000000063e3c8981 */ /* 0x000f28000c1e1500 */
[----:B0-----:R-:W4:Y:S04]  /*83e0*/  LDL.LU.64 R58, [R1+0x31b8] ;  /* 0x0031b800013a7983 */ /* 0x001f280000300a00 */
[----:B-1----:R-:W4:Y:S04]  /*83f0*/  LDL.LU.64 R66, [R1+0x31b0] ;  /* 0x0031b00001427983 */ /* 0x002f280000300a00 */
[----:B------:R0:W4:Y:S01]  /*8400*/  @!P0 LDG.E.U16 R61, desc[UR6][R64.64] ;  /* 0x00000006403d8981 */ /* 0x000122000c1e1500 */
[----:B------:R-:W-:-:S02]  /*8410*/  VIADD R8, R9, 0xfffffff7 ;  /* 0xfffffff709087836 */ /* 0x000fc40000000000 */
[----:B------:R-:W-:-:S03]  /*8420*/  VIADD R26, R9, 0xfffffff8 ;  /* 0xfffffff8091a7836 */ /* 0x000fc60000000000 */
[----:B------:R-:W-:Y:S02]  /*8430*/  ISETP.GE.U32.AND P0, PT, R8, 0x7ffffef8, PT ;  /* 0x7ffffef80800780c */ /* 0x000fe40003f06070 */
[----:B------:R-:W-:Y:S01]  /*8440*/  ISETP.GE.U32.AND P2, PT, R26, 0x7ffffef9, PT ;  /* 0x7ffffef91a00780c */ /* 0x000fe20003f46070 */
[----:B------:R0:W-:Y:S01]  /*8450*/  STL.64 [R1+0x1658], R64 ;  /* 0x0016584001007387 */ /* 0x0001e20000100a00 */
[C---:B------:R-:W-:Y:S02]  /*8460*/  IMAD.SHL.U32 R3, R90.reuse, 0x8, RZ ;  /* 0x000000085a037824 */ /* 0x040fe400078e00ff */
[----:B------:R-:W-:Y:S01]  /*8470*/  IMAD R8, R90, 0x7, RZ ;  /* 0x000000075a087824 */ /* 0x000fe200078e02ff */
[----:B------:R1:W-:Y:S01]  /*8480*/  STL.64 [R1+0x1650], R62 ;  /* 0x0016503e01007387 */ /* 0x0003e20000100a00 */
[----:B0-----:R-:W-:-:S04]  /*8490*/  IMAD.WIDE R64, R3, 0x2, R88 ;  /* 0x0000000203407825 */ /* 0x001fc800078e0258 */
[----:B-1----:R-:W-:Y:S01]  /*84a0*/  IMAD.WIDE R62, R3, 0x2, R86 ;  /* 0x00000002033e7825 */ /* 0x002fe200078e0256 */
[----:B---3--:R-:W-:Y:S04]  /*84b0*/  STL [R1+0x57c], R72 ;  /* 0x00057c4801007387 */ /* 0x008fe80000100800 */
[----:B--2---:R0:W-:Y:S01]  /*84c0*/  STL [R1+0x584], R73 ;  /* 0x0005844901007387 */ /* 0x0041e20000100800 */
[----:B----4-:R-:W-:-:S03]  /*84d0*/  PRMT R58, RZ, 0x7610, R58 ;  /* 0x00007610ff3a7816 */ /* 0x010fc6000000003a */
[----:B------:R-:W-:Y:S01]  /*84e0*/  STL [R1+0x588], R60 ;  /* 0x0005883c01007387 */ /* 0x000fe20000100800 */
[----:B------:R-:W-:Y:S02]  /*84f0*/  PRMT R59, RZ, 0x7610, R59 ;  /* 0x00007610ff3b7816 */ /* 0x000fe4000000003b */
[----:B------:R-:W-:Y:S02]  /*8500*/  PRMT R67, RZ, 0x7610, R67 ;  /* 0x00007610ff437816 */ /* 0x000fe40000000043 */
[----:B------:R-:W-:Y:S01]  /*8510*/  PRMT R66, RZ, 0x7610, R66 ;  /* 0x00007610ff427816 */ /* 0x000fe20000000042 */
[C---:B0-----:R-:W-:Y:S01]  /*8520*/  IMAD.WIDE R72, R8.reuse, 0x2, R88 ;  /* 0x0000000208487825 */ /* 0x041fe200078e0258 */
[----:B------:R0:W-:Y:S04]  /*8530*/  STL [R1+0x58c], R61 ;  /* 0x00058c3d01007387 */ /* 0x0001e80000100800 */
[----:B------:R-:W2:Y:S04]  /*8540*/  @!P0 LDG.E.U16 R58, desc[UR6][R62.64] ;  /* 0x000000063e3a8981 */ /* 0x000ea8000c1e1500 */
[----:B------:R1:W3:Y:S01]  /*8550*/  @!P0 LDG.E.U16 R59, desc[UR6][R64.64] ;  /* 0x00000006403b8981 */ /* 0x0002e2000c1e1500 */
[----:B0-----:R-:W-:-:S03]  /*8560*/  IMAD.WIDE R60, R8, 0x2, R86 ;  /* 0x00000002083c7825 */ /* 0x001fc600078e0256 */
[----:B------:R0:W-:Y:S04]  /*8570*/  STL.64 [R1+0x1648], R72 ;  /* 0x0016484801007387 */ /* 0x0001e80000100a00 */
[----:B------:R4:W-:Y:S04]  /*8580*/  STL.64 [R1+0x1640], R60 ;  /* 0x0016403c01007387 */ /* 0x0009e80000100a00 */
[----:B------:R-:W3:Y:S04]  /*8590*/  @!P2 LDG.E.U16 R67, desc[UR6][R72.64] ;  /* 0x000000064843a981 */ /* 0x000ee8000c1e1500 */
[----:B------:R-:W3:Y:S04]  /*85a0*/  @!P2 LDG.E.U16 R66, desc[UR6][R60.64] ;  /* 0x000000063c42a981 */ /* 0x000ee8000c1e1500 */
[----:B0-----:R-:W3:Y:S04]  /*85b0*/  LDL.LU.64 R72, [R1+0x31a8] ;  /* 0x0031a80001487983 */ /* 0x001ee80000300a00 */
[----:B----4-:R-:W4:Y:S01]  /*85c0*/  LDL.LU.64 R60, [R1+0x31a0] ;  /* 0x0031a000013c7983 */ /* 0x010f220000300a00 */
[C---:B------:R-:W-:Y:S01]  /*85d0*/  IADD3 R26, PT, PT, R9.reuse, -0xa, RZ ;  /* 0xfffffff6091a7810 */ /* 0x040fe20007ffe0ff */
[----:B------:R-:W-:-:S03]  /*85e0*/  VIADD R8, R9, 0xfffffff5 ;  /* 0xfffffff509087836 */ /* 0x000fc60000000000 */
[----:B------:R-:W-:Y:S01]  /*85f0*/  ISETP.GE.U32.AND P2, PT, R26, 0x7ffffef7, PT ;  /* 0x7ffffef71a00780c */ /* 0x000fe20003f46070 */
[----:B------:R1:W-:Y:S01]  /*8600*/  STL.64 [R1+0x1638], R64 ;  /* 0x0016384001007387 */ /* 0x0003e20000100a00 */
[----:B------:R-:W-:Y:S01]  /*8610*/  ISETP.GE.U32.AND P0, PT, R8, 0x7ffffef6, PT ;  /* 0x7ffffef60800780c */ /* 0x000fe20003f06070 */
[C---:B------:R-:W-:Y:S02]  /*8620*/  IMAD R8, R90.reuse, 0x9, RZ ;  /* 0x000000095a087824 */ /* 0x040fe400078e02ff */
[----:B------:R0:W-:Y:S01]  /*8630*/  STL.64 [R1+0x1630], R62 ;  /* 0x0016303e01007387 */ /* 0x0001e20000100a00 */
[----:B------:R-:W-:-:S04]  /*8640*/  IMAD R3, R90, 0xa, RZ ;  /* 0x0000000a5a037824 */ /* 0x000fc800078e02ff */
[----:B-1----:R-:W-:-:S04]  /*8650*/  IMAD.WIDE R64, R3, 0x2, R88 ;  /* 0x0000000203407825 */ /* 0x002fc800078e0258 */
[----:B0-----:R-:W-:Y:S01]  /*8660*/  IMAD.WIDE R62, R3, 0x2, R86 ;  /* 0x00000002033e7825 */ /* 0x001fe200078e0256 */
[----:B--2---:R-:W-:Y:S04]  /*8670*/  STL [R1+0x20c], R58 ;  /* 0x00020c3a01007387 */ /* 0x004fe80000100800 */
[----:B---3--:R0:W-:Y:S02]  /*8680*/  STL [R1+0x210], R59 ;  /* 0x0002103b01007387 */ /* 0x0081e40000100800 */
[----:B0-----:R-:W-:Y:S02]  /*8690*/  IMAD.WIDE R58, R8, 0x2, R88 ;  /* 0x00000002083a7825 */ /* 0x001fe400078e0258 */
[----:B------:R-:W-:Y:S04]  /*86a0*/  STL [R1+0x694], R66 ;  /* 0x0006944201007387 */ /* 0x000fe80000100800 */
[----:B------:R0:W-:Y:S01]  /*86b0*/  STL [R1+0x698], R67 ;  /* 0x0006984301007387 */ /* 0x0001e20000100800 */
[----:B------:R-:W-:-:S02]  /*86c0*/  PRMT R73, RZ, 0x7610, R73 ;  /* 0x00007610ff497816 */ /* 0x000fc40000000049 */
[----:B------:R-:W-:Y:S02]  /*86d0*/  PRMT R72, RZ, 0x7610, R72 ;  /* 0x00007610ff487816 */ /* 0x000fe40000000048 */
[----:B----4-:R-:W-:Y:S02]  /*86e0*/  PRMT R60, RZ, 0x7610, R60 ;  /* 0x00007610ff3c7816 */ /* 0x010fe4000000003c */
        /* <DEDUP_REMOVED lines=15> */
[C---:B------:R-:W-:Y:S02]  /*87e0*/  IMAD R3, R90.reuse, 0xc, RZ ;  /* 0x0000000c5a037824 */ /* 0x040fe400078e02ff */
        /* <DEDUP_REMOVED lines=137> */
[----:B------:R-:W-:Y:S01]  /*9080*/  ISETP.GE.U32.AND P2, PT, R26, 0x7ffffeeb, PT ;  /* 0x7ffffeeb1a00780c */ /* 0x000fe20003f46070 */
[----:B------:R-:W-:Y:S01]  /*9090*/  IMAD R3, R90, 0x15, RZ ;  /* 0x000000155a037824 */ /* 0x000fe200078e02ff */
[----:B------:R0:W-:Y:S01]  /*90a0*/  STL.64 [R1+0x1570], R62 ;  /* 0x0015703e01007387 */ /* 0x0001e20000100a00 */
[----:B------:R-:W-:Y:S01]  /*90b0*/  ISETP.GE.U32.AND P0, PT, R8, 0x7ffffeea, PT ;  /* 0x7ffffeea0800780c */ /* 0x000fe20003f06070 */
        /* <DEDUP_REMOVED lines=9> */
[----:B------:R-:W-:Y:S01]  /*9150*/  PRMT R73, RZ, 0x7610, R73 ;  /* 0x00007610ff497816 */ /* 0x000fe20000000049 */
[----:B0-----:R-:W-:-:S05]  /*9160*/  IMAD.WIDE R66, R3, 0x2, R86 ;  /* 0x0000000203427825 */ /* 0x001fca00078e0256 */
[----:B------:R-:W2:Y:S01]  /*9170*/  @!P2 LDG.E.U16 R73, desc[UR6][R58.64] ;  /* 0x000000063a49a981 */ /* 0x000ea2000c1e1500 */
[----:B----4-:R-:W-:-:S03]  /*9180*/  PRMT R60, RZ, 0x7610, R60 ;  /* 0x00007610ff3c7816 */ /* 0x010fc6000000003c */
[----:B------:R-:W3:Y:S01]  /*9190*/  @!P2 LDG.E.U16 R72, desc[UR6][R66.64] ;  /* 0x000000064248a981 */ /* 0x000ee2000c1e1500 */
[----:B------:R-:W-:-:S03]  /*91a0*/  PRMT R61, RZ, 0x7610, R61 ;  /* 0x00007610ff3d7816 */ /* 0x000fc6000000003d */
[----:B------:R0:W-:Y:S04]  /*91b0*/  STL.64 [R1+0x1568], R58 ;  /* 0x0015683a01007387 */ /* 0x0001e80000100a00 */
[----:B------:R1:W-:Y:S04]  /*91c0*/  STL.64 [R1+0x1560], R66 ;  /* 0x0015604201007387 */ /* 0x0003e80000100a00 */
[----:B------:R-:W4:Y:S04]  /*91d0*/  @!P0 LDG.E.U16 R60, desc[UR6][R62.64] ;  /* 0x000000063e3c8981 */ /* 0x000f28000c1e1500 */
[----:B0-----:R-:W4:Y:S04]  /*91e0*/  LDL.LU.64 R58, [R1+0x3138] ;  /* 0x00313800013a7983 */ /* 0x001f280000300a00 */
[----:B-1----:R-:W4:Y:S04]  /*91f0*/  LDL.LU.64 R66, [R1+0x3130] ;  /* 0x0031300001427983 */ /* 0x002f280000300a00 */
[----:B------:R0:W4:Y:S01]  /*9200*/  @!P0 LDG.E.U16 R61, desc[UR6][R64.64] ;  /* 0x00000006403d8981 */ /* 0x000122000c1e1500 */
        /* <DEDUP_REMOVED lines=8> */
[----:B0-----:R-:W-:-:S04]  /*9290*/  IMAD.WIDE R64, R8, 0x2, R88 ;  /* 0x0000000208407825 */ /* 0x001fc800078e0258 */
[C---:B-1----:R-:W-:Y:S01]  /*92a0*/  IMAD.WIDE R62, R3.reuse, 0x2, R86 ;  /* 0x00000002033e7825 */ /* 0x042fe200078e0256 */
[----:B---3--:R-:W-:Y:S04]  /*92b0*/  STL [R1+0x530], R72 ;  /* 0x0005304801007387 */ /* 0x008fe80000100800 */
[----:B--2---:R0:W-:Y:S02]  /*92c0*/  STL [R1+0x534], R73 ;  /* 0x0005344901007387 */ /* 0x0041e40000100800 */
[----:B0-----:R-:W-:Y:S01]  /*92d0*/  IMAD.WIDE R72, R3, 0x2, R88 ;  /* 0x0000000203487825 */ /* 0x001fe200078e0258 */
[----:B----4-:R-:W-:-:S04]  /*92e0*/  PRMT R58, RZ, 0x7610, R58 ;  /* 0x00007610ff3a7816 */ /* 0x010fc8000000003a */
[----:B------:R-:W-:Y:S01]  /*92f0*/  STL.64 [R1+0x1548], R72 ;  /* 0x0015484801007387 */ /* 0x000fe20000100a00 */
[----:B------:R-:W-:-:S03]  /*9300*/  PRMT R67, RZ, 0x7610, R67 ;  /* 0x00007610ff437816 */ /* 0x000fc60000000043 */
[----:B------:R-:W-:Y:S01]  /*9310*/  STL [R1+0x538], R60 ;  /* 0x0005383c01007387 */ /* 0x000fe20000100800 */
[----:B------:R-:W-:-:S03]  /*9320*/  PRMT R59, RZ, 0x7610, R59 ;  /* 0x00007610ff3b7816 */ /* 0x000fc6000000003b */
[----:B------:R0:W-:Y:S01]  /*9330*/  STL [R1+0x53c], R61 ;  /* 0x00053c3d01007387 */ /* 0x0001e20000100800 */
[----:B------:R-:W-:-:S03]  /*9340*/  PRMT R66, RZ, 0x7610, R66 ;  /* 0x00007610ff427816 */ /* 0x000fc60000000042 */
[----:B------:R1:W-:Y:S04]  /*9350*/  STL.64 [R1+0x1540], R62 ;  /* 0x0015403e01007387 */ /* 0x0003e80000100a00 */
[----:B------:R-:W2:Y:S01]  /*9360*/  @!P2 LDG.E.U16 R67, desc[UR6][R72.64] ;  /* 0x000000064843a981 */ /* 0x000ea2000c1e1500 */
[----:B0-----:R-:W-:-:S03]  /*9370*/  IMAD.WIDE R60, R8, 0x2, R86 ;  /* 0x00000002083c7825 */ /* 0x001fc600078e0256 */
[----:B------:R0:W3:Y:S04]  /*9380*/  @!P0 LDG.E.U16 R59, desc[UR6][R64.64] ;  /* 0x00000006403b8981 */ /* 0x0000e8000c1e1500 */
[----:B------:R4:W2:Y:S04]  /*9390*/  @!P0 LDG.E.U16 R58, desc[UR6][R60.64] ;  /* 0x000000063c3a8981 */ /* 0x0008a8000c1e1500 */
[----:B------:R-:W3:Y:S04]  /*93a0*/  LDL.LU.64 R72, [R1+0x3128] ;  /* 0x0031280001487983 */ /* 0x000ee80000300a00 */
[----:B------:R-:W3:Y:S04]  /*93b0*/  @!P2 LDG.E.U16 R66, desc[UR6][R62.64] ;  /* 0x000000063e42a981 */ /* 0x000ee8000c1e1500 */
[----:B-1----:R-:W3:Y:S01]  /*93c0*/  LDL.LU.64 R62, [R1+0x3120] ;  /* 0x00312000013e7983 */ /* 0x002ee20000300a00 */
[----:B------:R-:W-:-:S02]  /*93d0*/  VIADD R26, R9, 0xffffffe6 ;  /* 0xffffffe6091a7836 */ /* 0x000fc40000000000 */
[----:B------:R-:W-:-:S03]  /*93e0*/  VIADD R3, R9, 0xffffffe5 ;  /* 0xffffffe509037836 */ /* 0x000fc60000000000 */
[----:B------:R-:W-:Y:S02]  /*93f0*/  ISETP.GE.U32.AND P2, PT, R26, 0x7ffffee7, PT ;  /* 0x7ffffee71a00780c */ /* 0x000fe40003f46070 */
[----:B------:R-:W-:Y:S01]  /*9400*/  ISETP.GE.U32.AND P0, PT, R3, 0x7ffffee6, PT ;  /* 0x7ffffee60300780c */ /* 0x000fe20003f06070 */
[C---:B------:R-:W-:Y:S01]  /*9410*/  IMAD R3, R90.reuse, 0x19, RZ ;  /* 0x000000195a037824 */ /* 0x040fe200078e02ff */
[----:B------:R0:W-:Y:S01]  /*9420*/  STL.64 [R1+0x1538], R64 ;  /* 0x0015384001007387 */ /* 0x0001e20000100a00 */
[----:B------:R-:W-:-:S03]  /*9430*/  IMAD R8, R90, 0x1a, RZ ;  /* 0x0000001a5a087824 */ /* 0x000fc600078e02ff */
[----:B------:R4:W-:Y:S01]  /*9440*/  STL.64 [R1+0x1530], R60 ;  /* 0x0015303c01007387 */ /* 0x0009e20000100a00 */
[----:B0-----:R-:W-:-:S04]  /*9450*/  IMAD.WIDE R64, R8, 0x2, R86 ;  /* 0x0000000208407825 */ /* 0x001fc800078e0256 */
[----:B----4-:R-:W-:Y:S01]  /*9460*/  IMAD.WIDE R60, R3, 0x2, R86 ;  /* 0x00000002033c7825 */ /* 0x010fe200078e0256 */
[----:B--2---:R-:W-:Y:S01]  /*9470*/  STL [R1+0x1c0], R58 ;  /* 0x0001c03a01007387 */ /* 0x004fe20000100800 */
[----:B---3--:R-:W-:-:S03]  /*9480*/  PRMT R72, RZ, 0x7610, R72 ;  /* 0x00007610ff487816 */ /* 0x008fc60000000048 */
[----:B------:R0:W-:Y:S01]  /*9490*/  STL [R1+0x1c4], R59 ;  /* 0x0001c43b01007387 */ /* 0x0001e20000100800 */
[----:B------:R-:W-:-:S03]  /*94a0*/  PRMT R73, RZ, 0x7610, R73 ;  /* 0x00007610ff497816 */ /* 0x000fc60000000049 */
[----:B------:R-:W-:Y:S04]  /*94b0*/  STL [R1+0x684], R66 ;  /* 0x0006844201007387 */ /* 0x000fe80000100800 */
[----:B------:R1:W-:Y:S01]  /*94c0*/  STL [R1+0x688], R67 ;  /* 0x0006884301007387 */ /* 0x0003e20000100800 */
[----:B0-----:R-:W-:-:S03]  /*94d0*/  IMAD.WIDE R58, R3, 0x2, R88 ;  /* 0x00000002033a7825 */ /* 0x001fc600078e0258 */
[----:B------:R-:W2:Y:S01]  /*94e0*/  @!P2 LDG.E.U16 R72, desc[UR6][R60.64] ;  /* 0x000000063c48a981 */ /* 0x000ea2000c1e1500 */
[----:B------:R-:W-:Y:S02]  /*94f0*/  PRMT R62, RZ, 0x7610, R62 ;  /* 0x00007610ff3e7816 */ /* 0x000fe4000000003e */
[----:B------:R-:W-:Y:S01]  /*9500*/  PRMT R63, RZ, 0x7610, R63 ;  /* 0x00007610ff3f7816 */ /* 0x000fe2000000003f */
[----:B------:R0:W-:Y:S01]  /*9510*/  STL.64 [R1+0x1528], R58 ;  /* 0x0015283a01007387 */ /* 0x0001e20000100a00 */
[----:B-1----:R-:W-:-:S03]  /*9520*/  IMAD.WIDE R66, R8, 0x2, R88 ;  /* 0x0000000208427825 */ /* 0x002fc600078e0258 */
[----:B------:R-:W3:Y:S04]  /*9530*/  @!P2 LDG.E.U16 R73, desc[UR6][R58.64] ;  /* 0x000000063a49a981 */ /* 0x000ee8000c1e1500 */
[----:B------:R1:W-:Y:S04]  /*9540*/  STL.64 [R1+0x1520], R60 ;  /* 0x0015203c01007387 */ /* 0x0003e80000100a00 */
        /* <DEDUP_REMOVED lines=12> */
[----:B------:R-:W-:Y:S01]  /*9610*/  PRMT R0, RZ, 0x7610, R0 ;  /* 0x00007610ff007816 */ /* 0x000fe20000000000 */
[----:B0-----:R-:W-:-:S04]  /*9620*/  IMAD.WIDE R66, R3, 0x2, R88 ;  /* 0x0000000203427825 */ /* 0x001fc800078e0258 */
[----:B-1----:R-:W-:Y:S01]  /*9630*/  IMAD.WIDE R64, R8, 0x2, R88 ;  /* 0x0000000208407825 */ /* 0x002fe200078e0258 */
[----:B------:R-:W4:Y:S04]  /*9640*/  @!P2 LDG.E.U16 R2, desc[UR6][R66.64] ;  /* 0x000000064202a981 */ /* 0x000f28000c1e1500 */
[----:B--2---:R-:W-:Y:S04]  /*9650*/  STL [R1+0x1b0], R72 ;  /* 0x0001b04801007387 */ /* 0x004fe80000100800 */
[----:B---3--:R0:W-:Y:S04]  /*9660*/  STL [R1+0x1b4], R73 ;  /* 0x0001b44901007387 */ /* 0x0081e80000100800 */
[----:B------:R1:W-:Y:S04]  /*9670*/  STL.64 [R1+0x1508], R66 ;  /* 0x0015084201007387 */ /* 0x0003e80000100a00 */
[----:B----4-:R-:W-:Y:S01]  /*9680*/  STL [R1+0x1b8], R62 ;  /* 0x0001b83e01007387 */ /* 0x010fe20000100800 */
[----:B0-----:R-:W-:-:S05]  /*9690*/  IMAD.WIDE R72, R3, 0x2, R86 ;  /* 0x0000000203487825 */ /* 0x001fca00078e0256 */
[----:B------:R0:W2:Y:S01]  /*96a0*/  @!P2 LDG.E.U16 R0, desc[UR6][R72.64] ;  /* 0x000000064800a981 */ /* 0x0000a2000c1e1500 */
[----:B------:R-:W-:Y:S02]  /*96b0*/  PRMT R60, RZ, 0x7610, R60 ;  /* 0x00007610ff3c7816 */ /* 0x000fe4000000003c */
[----:B------:R-:W-:Y:S01]  /*96c0*/  PRMT R61, RZ, 0x7610, R61 ;  /* 0x00007610ff3d7816 */ /* 0x000fe2000000003d */
[----:B------:R3:W-:Y:S04]  /*96d0*/  STL [R1+0x1bc], R63 ;  /* 0x0001bc3f01007387 */ /* 0x0007e80000100800 */
[----:B------:R0:W-:Y:S04]  /*96e0*/  STL.64 [R1+0x1500], R72 ;  /* 0x0015004801007387 */ /* 0x0001e80000100a00 */
[----:B-1----:R-:W4:Y:S01]  /*96f0*/  LDL.LU.64 R66, [R1+0x3108] ;  /* 0x0031080001427983 */ /* 0x002f220000300a00 */
[----:B---3--:R-:W-:-:S03]  /*9700*/  IMAD.WIDE R62, R8, 0x2, R86 ;  /* 0x00000002083e7825 */ /* 0x008fc600078e0256 */
[----:B------:R1:W3:Y:S04]  /*9710*/  @!P0 LDG.E.U16 R61, desc[UR6][R64.64] ;  /* 0x00000006403d8981 */ /* 0x0002e8000c1e1500 */
[----:B------:R0:W3:Y:S01]  /*9720*/  @!P0 LDG.E.U16 R60, desc[UR6][R62.64] ;  /* 0x000000063e3c8981 */ /* 0x0000e2000c1e1500 */
[C---:B------:R-:W-:Y:S02]  /*9730*/  VIADD R3, R9.reuse, 0xffffffe1 ;  /* 0xffffffe109037836 */ /* 0x040fe40000000000 */
[----:B------:R-:W-:-:S03]  /*9740*/  VIADD R26, R9, 0xffffffe2 ;  /* 0xffffffe2091a7836 */ /* 0x000fc60000000000 */
[----:B------:R-:W-:Y:S02]  /*9750*/  ISETP.GE.U32.AND P0, PT, R3, 0x7ffffee2, PT ;  /* 0x7ffffee20300780c */ /* 0x000fe40003f06070 */
[----:B------:R-:W-:Y:S01]  /*9760*/  ISETP.GE.U32.AND P2, PT, R26, 0x7ffffee3, PT ;  /* 0x7ffffee31a00780c */ /* 0x000fe20003f46070 */
[C---:B------:R-:W-:Y:S01]  /*9770*/  IMAD R8, R90.reuse, 0x1e, RZ ;  /* 0x0000001e5a087824 */ /* 0x040fe200078e02ff */
[----:B------:R1:W-:Y:S01]  /*9780*/  STL [R1+0x1d8], R2 ;  /* 0x0001d80201007387 */ /* 0x0003e20000100800 */
[----:B------:R-:W-:Y:S01]  /*9790*/  IMAD R3, R90, 0x1d, RZ ;  /* 0x0000001d5a037824 */ /* 0x000fe200078e02ff */
[----:B------:R-:W-:Y:S02]  /*97a0*/  PRMT R58, RZ, 0x7610, R58 ;  /* 0x00007610ff3a7816 */ /* 0x000fe4000000003a */
[----:B------:R-:W-:Y:S01]  /*97b0*/  PRMT R59, RZ, 0x7610, R59 ;  /* 0x00007610ff3b7816 */ /* 0x000fe2000000003b */
[--C-:B0-----:R-:W-:Y:S01]  /*97c0*/  IMAD.WIDE R72, R3, 0x2, R88.reuse ;  /* 0x0000000203487825 */ /* 0x101fe200078e0258 */
[----:B-1----:R-:W3:Y:S04]  /*97d0*/  LDL.LU R2, [R1+0x3100] ;  /* 0x0031000001027983 */ /* 0x002ee80000300800 */
[----:B------:R0:W-:Y:S02]  /*97e0*/  STL.64 [R1+0x14f8], R64 ;  /* 0x0014f84001007387 */ /* 0x0001e40000100a00 */
[----:B0-----:R-:W-:-:S05]  /*97f0*/  IMAD.WIDE R64, R8, 0x2, R88 ;  /* 0x0000000208407825 */ /* 0x001fca00078e0258 */
[----:B------:R0:W3:Y:S04]  /*9800*/  @!P0 LDG.E.U16 R59, desc[UR6][R64.64] ;  /* 0x00000006403b8981 */ /* 0x0000e8000c1e1500 */
[----:B--2---:R-:W-:Y:S04]  /*9810*/  STL [R1+0x2d9c], R0 ;  /* 0x002d9c0001007387 */ /* 0x004fe80000100800 */
[----:B------:R1:W-:Y:S01]  /*9820*/  STL.64 [R1+0x14f0], R62 ;  /* 0x0014f03e01007387 */ /* 0x0003e20000100a00 */
[----:B----4-:R-:W-:Y:S02]  /*9830*/  PRMT R67, RZ, 0x7610, R67 ;  /* 0x00007610ff437816 */ /* 0x010fe40000000043 */
[----:B------:R-:W-:Y:S01]  /*9840*/  PRMT R66, RZ, 0x7610, R66 ;  /* 0x00007610ff427816 */ /* 0x000fe20000000042 */
[----:B-1----:R-:W-:-:S03]  /*9850*/  IMAD.WIDE R62, R8, 0x2, R86 ;  /* 0x00000002083e7825 */ /* 0x002fc600078e0256 */
[----:B------:R-:W2:Y:S04]  /*9860*/  @!P2 LDG.E.U16 R67, desc[UR6][R72.64] ;  /* 0x000000064843a981 */ /* 0x000ea8000c1e1500 */
[----:B---3--:R-:W-:Y:S04]  /*9870*/  STL [R1+0x524], R60 ;  /* 0x0005243c01007387 */ /* 0x008fe80000100800 */
[----:B------:R1:W-:Y:S04]  /*9880*/  STL [R1+0x528], R61 ;  /* 0x0005283d01007387 */ /* 0x0003e80000100800 */
[----:B------:R3:W4:Y:S01]  /*9890*/  @!P0 LDG.E.U16 R58, desc[UR6][R62.64] ;  /* 0x000000063e3a8981 */ /* 0x000722000c1e1500 */
[----:B-1----:R-:W-:-:S03]  /*98a0*/  IMAD.WIDE R60, R3, 0x2, R86 ;  /* 0x00000002033c7825 */ /* 0x002fc600078e0256 */
[----:B------:R1:W-:Y:S04]  /*98b0*/  STL.64 [R1+0x14e8], R72 ;  /* 0x0014e84801007387 */ /* 0x0003e80000100a00 */
[----:B------:R0:W-:Y:S04]  /*98c0*/  STL.64 [R1+0x14e0], R60 ;  /* 0x0014e03c01007387 */ /* 0x0001e80000100a00 */
[----:B------:R-:W2:Y:S04]  /*98d0*/  @!P2 LDG.E.U16 R66, desc[UR6][R60.64] ;  /* 0x000000063c42a981 */ /* 0x000ea8000c1e1500 */
[----:B-1----:R-:W2:Y:S04]  /*98e0*/  LDL.LU.64 R72, [R1+0x30f8] ;  /* 0x0030f80001487983 */ /* 0x002ea80000300a00 */
[----:B0-----:R-:W2:Y:S01]  /*98f0*/  LDL.LU.64 R60, [R1+0x30f0] ;  /* 0x0030f000013c7983 */ /* 0x001ea20000300a00 */
[----:B------:R-:W-:-:S02]  /*9900*/  VIADD R26, R9, 0xffffffe0 ;  /* 0xffffffe0091a7836 */ /* 0x000fc40000000000 */
[----:B------:R-:W-:Y:S01]  /*9910*/  VIADD R3, R9, 0xffffffdf ;  /* 0xffffffdf09037836 */ /* 0x000fe20000000000 */
[----:B------:R0:W-:Y:S02]  /*9920*/  STL.64 [R1+0x14d8], R64 ;  /* 0x0014d84001007387 */ /* 0x0001e40000100a00 */
[----:B------:R-:W-:Y:S02]  /*9930*/  ISETP.GE.U32.AND P2, PT, R26, 0x7ffffee1, PT ;  /* 0x7ffffee11a00780c */ /* 0x000fe40003f46070 */
[----:B------:R-:W-:Y:S01]  /*9940*/  ISETP.GE.U32.AND P0, PT, R3, 0x7ffffee0, PT ;  /* 0x7ffffee00300780c */ /* 0x000fe20003f06070 */
[----:B------:R3:W-:Y:S01]  /*9950*/  STL.64 [R1+0x14d0], R62 ;  /* 0x0014d03e01007387 */ /* 0x0007e20000100a00 */
[C---:B------:R-:W-:Y:S02]  /*9960*/  IMAD R3, R90.reuse, 0x1f, RZ ;  /* 0x0000001f5a037824 */ /* 0x040fe400078e02ff */
[----:B------:R-:W-:-:S04]  /*9970*/  IMAD.SHL.U32 R8, R90, 0x20, RZ ;  /* 0x000000205a087824 */ /* 0x000fc800078e00ff */
[----:B0-----:R-:W-:-:S04]  /*9980*/  IMAD.WIDE R64, R8, 0x2, R88 ;  /* 0x0000000208407825 */ /* 0x001fc800078e0258 */
[----:B---3--:R-:W-:Y:S01]  /*9990*/  IMAD.WIDE R62, R8, 0x2, R86 ;  /* 0x00000002083e7825 */ /* 0x008fe200078e0256 */
[----:B----4-:R-:W-:Y:S04]  /*99a0*/  STL [R1+0x4d8], R58 ;  /* 0x0004d83a01007387 */ /* 0x010fe80000100800 */
[----:B------:R0:W-:Y:S02]  /*99b0*/  STL [R1+0x4dc], R59 ;  /* 0x0004dc3b01007387 */ /* 0x0001e40000100800 */
[----:B0-----:R-:W-:Y:S02]  /*99c0*/  IMAD.WIDE R58, R3, 0x2, R88 ;  /* 0x00000002033a7825 */ /* 0x001fe400078e0258 */
[----:B--2---:R-:W-:Y:S01]  /*99d0*/  STL [R1+0x4d0], R66 ;  /* 0x0004d04201007387 */ /* 0x004fe20000100800 */
[----:B------:R-:W-:-:S03]  /*99e0*/  PRMT R73, RZ, 0x7610, R73 ;  /* 0x00007610ff497816 */ /* 0x000fc60000000049 */
[----:B------:R0:W-:Y:S01]  /*99f0*/  STL [R1+0x4d4], R67 ;  /* 0x0004d44301007387 */ /* 0x0001e20000100800 */
[----:B------:R-:W-:Y:S02]  /*9a00*/  PRMT R72, RZ, 0x7610, R72 ;  /* 0x00007610ff487816 */ /* 0x000fe40000000048 */
[----:B------:R-:W-:Y:S02]  /*9a10*/  PRMT R60, RZ, 0x7610, R60 ;  /* 0x00007610ff3c7816 */ /* 0x000fe4000000003c */
[----:B------:R-:W-:Y:S01]  /*9a20*/  PRMT R61, RZ, 0x7610, R61 ;  /* 0x00007610ff3d7816 */ /* 0x000fe2000000003d */
[----:B------:R-:W2:Y:S01]  /*9a30*/  @!P2 LDG.E.U16 R73, desc[UR6][R58.64] ;  /* 0x000000063a49a981 */ /* 0x000ea2000c1e1500 */
[----:B0-----:R-:W-:-:S03]  /*9a40*/  IMAD.WIDE R66, R3, 0x2, R86 ;  /* 0x0000000203427825 */ /* 0x001fc600078e0256 */
[----:B------:R0:W-:Y:S04]  /*9a50*/  STL.64 [R1+0x14c8], R58 ;  /* 0x0014c83a01007387 */ /* 0x0001e80000100a00 */
[----:B------:R1:W-:Y:S04]  /*9a60*/  STL.64 [R1+0x14c0], R66 ;  /* 0x0014c04201007387 */ /* 0x0003e80000100a00 */
[----:B------:R-:W3:Y:S04]  /*9a70*/  @!P2 LDG.E.U16 R72, desc[UR6][R66.64] ;  /* 0x000000064248a981 */ /* 0x000ee8000c1e1500 */
[----:B0-----:R-:W4:Y:S04]  /*9a80*/  LDL.LU.64 R58, [R1+0x30e8] ;  /* 0x0030e800013a7983 */ /* 0x001f280000300a00 */
[----:B------:R-:W2:Y:S04]  /*9a90*/  @!P0 LDG.E.U16 R60, desc[UR6][R62.64] ;  /* 0x000000063e3c8981 */ /* 0x000ea8000c1e1500 */
[----:B-1----:R-:W2:Y:S04]  /*9aa0*/  LDL.LU.64 R66, [R1+0x30e0] ;  /* 0x0030e00001427983 */ /* 0x002ea80000300a00 */
[----:B------:R0:W2:Y:S01]  /*9ab0*/  @!P0 LDG.E.U16 R61, desc[UR6][R64.64] ;  /* 0x00000006403d8981 */ /* 0x0000a2000c1e1500 */
[C---:B------:R-:W-:Y:S01]  /*9ac0*/  IADD3 R3, PT, PT, R9.reuse, -0x23, RZ ;  /* 0xffffffdd09037810 */ /* 0x040fe20007ffe0ff */
        /* <DEDUP_REMOVED lines=9> */
[----:B---3--:R-:W-:Y:S01]  /*9b60*/  STL [R1+0x67c], R72 ;  /* 0x00067c4801007387 */ /* 0x008fe20000100800 */
[----:B----4-:R-:W-:-:S03]  /*9b70*/  PRMT R58, RZ, 0x7610, R58 ;  /* 0x00007610ff3a7816 */ /* 0x010fc6000000003a */
[----:B--2---:R0:W-:Y:S01]  /*9b80*/  STL [R1+0x680], R73 ;  /* 0x0006804901007387 */ /* 0x0041e20000100800 */
[----:B------:R-:W-:-:S03]  /*9b90*/  PRMT R59, RZ, 0x7610, R59 ;  /* 0x00007610ff3b7816 */ /* 0x000fc6000000003b */
[----:B------:R-:W-:Y:S01]  /*9ba0*/  STL [R1+0x1a4], R60 ;  /* 0x0001a43c01007387 */ /* 0x000fe20000100800 */
[----:B------:R-:W-:-:S03]  /*9bb0*/  PRMT R67, RZ, 0x7610, R67 ;  /* 0x00007610ff437816 */ /* 0x000fc60000000043 */
[----:B------:R-:W2:Y:S01]  /*9bc0*/  @!P0 LDG.E.U16 R58, desc[UR6][R62.64] ;  /* 0x000000063e3a8981 */ /* 0x000ea2000c1e1500 */
[----:B------:R-:W-:Y:S01]  /*9bd0*/  PRMT R66, RZ, 0x7610, R66 ;  /* 0x00007610ff427816 */ /* 0x000fe20000000042 */
[C---:B0-----:R-:W-:Y:S02]  /*9be0*/  IMAD.WIDE R72, R3.reuse, 0x2, R88 ;  /* 0x0000000203487825 */ /* 0x041fe400078e0258 */
[----:B------:R0:W-:Y:S04]  /*9bf0*/  STL [R1+0x1a8], R61 ;  /* 0x0001a83d01007387 */ /* 0x0001e80000100800 */
[----:B------:R1:W-:Y:S04]  /*9c00*/  STL.64 [R1+0x14a8], R72 ;  /* 0x0014a84801007387 */ /* 0x0003e80000100a00 */
[----:B------:R3:W4:Y:S01]  /*9c10*/  @!P0 LDG.E.U16 R59, desc[UR6][R64.64] ;  /* 0x00000006403b8981 */ /* 0x000722000c1e1500 */
[----:B0-----:R-:W-:-:S03]  /*9c20*/  IMAD.WIDE R60, R3, 0x2, R86 ;  /* 0x00000002033c7825 */ /* 0x001fc600078e0256 */
[----:B------:R0:W4:Y:S04]  /*9c30*/  @!P2 LDG.E.U16 R67, desc[UR6][R72.64] ;  /* 0x000000064843a981 */ /* 0x000128000c1e1500 */
[----:B------:R0:W-:Y:S04]  /*9c40*/  STL.64 [R1+0x14a0], R60 ;  /* 0x0014a03c01007387 */ /* 0x0001e80000100a00 */
        /* <DEDUP_REMOVED lines=11> */
[----:B---3--:R-:W-:-:S04]  /*9d00*/  IMAD.WIDE R64, R8, 0x2, R88 ;  /* 0x0000000208407825 */ /* 0x008fc800078e0258 */
[----:B0-----:R-:W-:Y:S01]  /*9d10*/  IMAD.WIDE R62, R8, 0x2, R86 ;  /* 0x00000002083e7825 */ /* 0x001fe200078e0256 */
[----:B--2---:R-:W-:Y:S04]  /*9d20*/  STL [R1+0x19c], R58 ;  /* 0x00019c3a01007387 */ /* 0x004fe80000100800 */
[----:B----4-:R0:W-:Y:S02]  /*9d30*/  STL [R1+0x1a0], R59 ;  /* 0x0001a03b01007387 */ /* 0x0101e40000100800 */
[----:B0-----:R-:W-:Y:S02]  /*9d40*/  IMAD.WIDE R58, R3, 0x2, R88 ;  /* 0x00000002033a7825 */ /* 0x001fe400078e0258 */
[----:B------:R-:W-:Y:S01]  /*9d50*/  STL [R1+0x194], R66 ;  /* 0x0001944201007387 */ /* 0x000fe20000100800 */
        /* <DEDUP_REMOVED lines=61> */
[----:B0-----:R-:W-:Y:S01]  /*a130*/  IMAD.WIDE R66, R3, 0x2, R86 ;  /* 0x0000000203427825 */ /* 0x001fe200078e0256 */
[----:B------:R0:W-:Y:S04]  /*a140*/  STL.64 [R1+0x1448], R58 ;  /* 0x0014483a01007387 */ /* 0x0001e80000100a00 */
[----:B------:R-:W2:Y:S04]  /*a150*/  @!P2 LDG.E.U16 R72, desc[UR6][R66.64] ;  /* 0x000000064248a981 */ /* 0x000ea8000c1e1500 */
[----:B------:R1:W-:Y:S04]  /*a160*/  STL.64 [R1+0x1440], R66 ;  /* 0x0014404201007387 */ /* 0x0003e80000100a00 */
[----:B------:R-:W3:Y:S04]  /*a170*/  @!P2 LDG.E.U16 R73, desc[UR6][R58.64] ;  /* 0x000000063a49a981 */ /* 0x000ee8000c1e1500 */
[----:B------:R-:W4:Y:S04]  /*a180*/  @!P0 LDG.E.U16 R60, desc[UR6][R62.64] ;  /* 0x000000063e3c8981 */ /* 0x000f28000c1e1500 */
[----:B------:R1:W4:Y:S04]  /*a190*/  @!P0 LDG.E.U16 R61, desc[UR6][R64.64] ;  /* 0x00000006403d8981 */ /* 0x000328000c1e1500 */
[----:B0-----:R-:W4:Y:S04]  /*a1a0*/  LDL.LU.64 R58, [R1+0x30a8] ;  /* 0x0030a800013a7983 */ /* 0x001f280000300a00 */
[----:B-1----:R-:W4:Y:S01]  /*a1b0*/  LDL.LU.64 R66, [R1+0x30a0] ;  /* 0x0030a00001427983 */ /* 0x002f220000300a00 */
        /* <DEDUP_REMOVED lines=8> */
[----:B0-----:R-:W-:-:S04]  /*a240*/  IMAD.WIDE R64, R8, 0x2, R88 ;  /* 0x0000000208407825 */ /* 0x001fc800078e0258 */
[----:B-1----:R-:W-:Y:S01]  /*a250*/  IMAD.WIDE R62, R8, 0x2, R86 ;  /* 0x00000002083e7825 */ /* 0x002fe200078e0256 */
[----:B--2---:R-:W-:Y:S04]  /*a260*/  STL [R1+0x674], R72 ;  /* 0x0006744801007387 */ /* 0x004fe80000100800 */
[----:B---3--:R0:W-:Y:S04]  /*a270*/  STL [R1+0x678], R73 ;  /* 0x0006784901007387 */ /* 0x0081e80000100800 */
[----:B----4-:R-:W-:Y:S04]  /*a280*/  STL [R1+0x18c], R60 ;  /* 0x00018c3c01007387 */ /* 0x010fe80000100800 */
[----:B------:R1:W-:Y:S01]  /*a290*/  STL [R1+0x190], R61 ;  /* 0x0001903d01007387 */ /* 0x0003e20000100800 */
[----:B0-----:R-:W-:Y:S01]  /*a2a0*/  IMAD.WIDE R72, R3, 0x2, R88 ;  /* 0x0000000203487825 */ /* 0x001fe200078e0258 */
[----:B------:R-:W-:-:S02]  /*a2b0*/  PRMT R58, RZ, 0x7610, R58 ;  /* 0x00007610ff3a7816 */ /* 0x000fc4000000003a */
[----:B------:R-:W-:Y:S02]  /*a2c0*/  PRMT R59, RZ, 0x7610, R59 ;  /* 0x00007610ff3b7816 */ /* 0x000fe4000000003b */
[----:B------:R-:W-:Y:S01]  /*a2d0*/  PRMT R67, RZ, 0x7610, R67 ;  /* 0x00007610ff437816 */ /* 0x000fe20000000043 */
[----:B-1----:R-:W-:Y:S01]  /*a2e0*/  IMAD.WIDE R60, R3, 0x2, R86 ;  /* 0x00000002033c7825 */ /* 0x002fe200078e0256 */
[----:B------:R-:W-:Y:S01]  /*a2f0*/  PRMT R66, RZ, 0x7610, R66 ;  /* 0x00007610ff427816 */ /* 0x000fe20000000042 */
[----:B------:R0:W-:Y:S04]  /*a300*/  STL.64 [R1+0x1428], R72 ;  /* 0x0014284801007387 */ /* 0x0001e80000100a00 */
[----:B------:R1:W-:Y:S04]  /*a310*/  STL.64 [R1+0x1420], R60 ;  /* 0x0014203c01007387 */ /* 0x0003e80000100a00 */
[----:B------:R-:W2:Y:S04]  /*a320*/  @!P2 LDG.E.U16 R67, desc[UR6][R72.64] ;  /* 0x000000064843a981 */ /* 0x000ea8000c1e1500 */
[----:B------:R-:W3:Y:S04]  /*a330*/  @!P0 LDG.E.U16 R58, desc[UR6][R62.64] ;  /* 0x000000063e3a8981 */ /* 0x000ee8000c1e1500 */
[----:B------:R4:W2:Y:S04]  /*a340*/  @!P0 LDG.E.U16 R59, desc[UR6][R64.64] ;  /* 0x00000006403b8981 */ /* 0x0008a8000c1e1500 */
[----:B0-----:R-:W2:Y:S04]  /*a350*/  LDL.LU.64 R72, [R1+0x3098] ;  /* 0x0030980001487983 */ /* 0x001ea80000300a00 */
[----:B------:R-:W2:Y:S04]  /*a360*/  @!P2 LDG.E.U16 R66, desc[UR6][R60.64] ;  /* 0x000000063c42a981 */ /* 0x000ea8000c1e1500 */
[----:B-1----:R-:W2:Y:S01]  /*a370*/  LDL.LU.64 R60, [R1+0x3090] ;  /* 0x00309000013c7983 */ /* 0x002ea20000300a00 */
        /* <DEDUP_REMOVED lines=8> */
[----:B----4-:R-:W-:-:S04]  /*a400*/  IMAD.WIDE R64, R8, 0x2, R86 ;  /* 0x0000000208407825 */ /* 0x010fc800078e0256 */
[C---:B0-----:R-:W-:Y:S01]  /*a410*/  IMAD.WIDE R62, R3.reuse, 0x2, R86 ;  /* 0x00000002033e7825 */ /* 0x041fe200078e0256 */
[----:B---3--:R-:W-:Y:S04]  /*a420*/  STL [R1+0x184], R58 ;  /* 0x0001843a01007387 */ /* 0x008fe80000100800 */
[----:B--2---:R0:W-:Y:S01]  /*a430*/  STL [R1+0x188], R59 ;  /* 0x0001883b01007387 */ /* 0x0041e20000100800 */
[----:B------:R-:W-:Y:S02]  /*a440*/  PRMT R72, RZ, 0x7610, R72 ;  /* 0x00007610ff487816 */ /* 0x000fe40000000048 */
[----:B------:R-:W-:Y:S01]  /*a450*/  PRMT R73, RZ, 0x7610, R73 ;  /* 0x00007610ff497816 */ /* 0x000fe20000000049 */
[----:B------:R-:W-:Y:S01]  /*a460*/  STL [R1+0x17c], R66 ;  /* 0x00017c4201007387 */ /* 0x000fe20000100800 */
[----:B0-----:R-:W-:-:S03]  /*a470*/  IMAD.WIDE R58, R3, 0x2, R88 ;  /* 0x00000002033a7825 */ /* 0x001fc600078e0258 */
[----:B------:R0:W-:Y:S04]  /*a480*/  STL [R1+0x180], R67 ;  /* 0x0001804301007387 */ /* 0x0001e80000100800 */
[----:B------:R-:W2:Y:S01]  /*a490*/  @!P2 LDG.E.U16 R72, desc[UR6][R62.64] ;  /* 0x000000063e48a981 */ /* 0x000ea2000c1e1500 */
[----:B------:R-:W-:Y:S02]  /*a4a0*/  PRMT R60, RZ, 0x7610, R60 ;  /* 0x00007610ff3c7816 */ /* 0x000fe4000000003c */
[----:B------:R-:W-:Y:S01]  /*a4b0*/  PRMT R61, RZ, 0x7610, R61 ;  /* 0x00007610ff3d7816 */ /* 0x000fe2000000003d */
[----:B------:R-:W3:Y:S01]  /*a4c0*/  @!P2 LDG.E.U16 R73, desc[UR6][R58.64] ;  /* 0x000000063a49a981 */ /* 0x000ee2000c1e1500 */
[----:B0-----:R-:W-:-:S03]  /*a4d0*/  IMAD.WIDE R66, R8, 0x2, R88 ;  /* 0x0000000208427825 */ /* 0x001fc600078e0258 */
[----:B------:R0:W-:Y:S04]  /*a4e0*/  STL.64 [R1+0x1408], R58 ;  /* 0x0014083a01007387 */ /* 0x0001e80000100a00 */
[----:B------:R-:W4:Y:S04]  /*a4f0*/  @!P0 LDG.E.U16 R60, desc[UR6][R64.64] ;  /* 0x00000006403c8981 */ /* 0x000f28000c1e1500 */
[----:B------:R1:W-:Y:S04]  /*a500*/  STL.64 [R1+0x1400], R62 ;  /* 0x0014003e01007387 */ /* 0x0003e80000100a00 */
[----:B------:R1:W4:Y:S04]  /*a510*/  @!P0 LDG.E.U16 R61, desc[UR6][R66.64] ;  /* 0x00000006423d8981 */ /* 0x000328000c1e1500 */
[----:B0-----:R-:W4:Y:S04]  /*a520*/  LDL.LU.64 R58, [R1+0x3088] ;  /* 0x00308800013a7983 */ /* 0x001f280000300a00 */
[----:B-1----:R-:W4:Y:S01]  /*a530*/  LDL.LU.64 R62, [R1+0x3080] ;  /* 0x00308000013e7983 */ /* 0x002f220000300a00 */
[----:B------:R-:W-:-:S02]  /*a540*/  VIADD R3, R9, 0xffffffd1 ;  /* 0xffffffd109037836 */ /* 0x000fc40000000000 */
[----:B------:R-:W-:-:S03]  /*a550*/  VIADD R26, R9, 0xffffffd2 ;  /* 0xffffffd2091a7836 */ /* 0x000fc60000000000 */
[----:B------:R-:W-:Y:S01]  /*a560*/  ISETP.GE.U32.AND P0, PT, R3, 0x7ffffed2, PT ;  /* 0x7ffffed20300780c */ /* 0x000fe20003f06070 */
[----:B------:R-:W-:Y:S01]  /*a570*/  IMAD R3, R90, 0x2d, RZ ;  /* 0x0000002d5a037824 */ /* 0x000fe200078e02ff */
[----:B------:R0:W-:Y:S01]  /*a580*/  STL.64 [R1+0x13f8], R66 ;  /* 0x0013f84201007387 */ /* 0x0001e20000100a00 */
[----:B------:R-:W-:Y:S01]  /*a590*/  ISETP.GE.U32.AND P2, PT, R26, 0x7ffffed3, PT ;  /* 0x7ffffed31a00780c */ /* 0x000fe20003f46070 */
[----:B------:R-:W-:Y:S02]  /*a5a0*/  IMAD R8, R90, 0x2e, RZ ;  /* 0x0000002e5a087824 */ /* 0x000fe400078e02ff */
[----:B------:R1:W-:Y:S01]  /*a5b0*/  STL.64 [R1+0x13f0], R64 ;  /* 0x0013f04001007387 */ /* 0x0003e20000100a00 */
[----:B------:R-:W-:Y:S01]  /*a5c0*/  PRMT R4, RZ, 0x7610, R4 ;  /* 0x00007610ff047816 */ /* 0x000fe20000000004 */
[----:B0-----:R-:W-:Y:S01]  /*a5d0*/  IMAD.WIDE R66, R3, 0x2, R88 ;  /* 0x0000000203427825 */ /* 0x001fe200078e0258 */
[----:B------:R-:W-:-:S03]  /*a5e0*/  PRMT R85, RZ, 0x7610, R85 ;  /* 0x00007610ff557816 */ /* 0x000fc60000000055 */
[----:B-1----:R-:W-:-:S04]  /*a5f0*/  IMAD.WIDE R64, R8, 0x2, R88 ;  /* 0x0000000208407825 */ /* 0x002fc800078e0258 */
[----:B------:R-:W4:Y:S04]  /*a600*/  @!P2 LDG.E.U16 R85, desc[UR6][R66.64] ;  /* 0x000000064255a981 */ /* 0x000f28000c1e1500 */
[----:B--2---:R-:W-:Y:S04]  /*a610*/  STL [R1+0x478], R72 ;  /* 0x0004784801007387 */ /* 0x004fe80000100800 */
[----:B---3--:R0:W-:Y:S04]  /*a620*/  STL [R1+0x47c], R73 ;  /* 0x00047c4901007387 */ /* 0x0081e80000100800 */
[----:B------:R-:W-:Y:S04]  /*a630*/  STL.64 [R1+0x13e8], R66 ;  /* 0x0013e84201007387 */ /* 0x000fe80000100a00 */
[----:B----4-:R-:W-:Y:S01]  /*a640*/  STL [R1+0x488], R60 ;  /* 0x0004883c01007387 */ /* 0x010fe20000100800 */
[----:B0-----:R-:W-:-:S03]  /*a650*/  IMAD.WIDE R72, R3, 0x2, R86 ;  /* 0x0000000203487825 */ /* 0x001fc600078e0256 */
[----:B------:R0:W-:Y:S01]  /*a660*/  STL [R1+0x48c], R61 ;  /* 0x00048c3d01007387 */ /* 0x0001e20000100800 */
[----:B------:R-:W-:Y:S01]  /*a670*/  PRMT R62, RZ, 0x7610, R62 ;  /* 0x00007610ff3e7816 */ /* 0x000fe2000000003e */
[----:B0-----:R-:W-:Y:S01]  /*a680*/  IMAD.WIDE R60, R8, 0x2, R86 ;  /* 0x00000002083c7825 */ /* 0x001fe200078e0256 */
[----:B------:R-:W-:Y:S01]  /*a690*/  PRMT R63, RZ, 0x7610, R63 ;  /* 0x00007610ff3f7816 */ /* 0x000fe2000000003f */
[----:B------:R0:W-:Y:S04]  /*a6a0*/  STL.64 [R1+0x13e0], R72 ;  /* 0x0013e04801007387 */ /* 0x0001e80000100a00 */
[----:B------:R-:W2:Y:S04]  /*a6b0*/  @!P0 LDG.E.U16 R4, desc[UR6][R60.64] ;  /* 0x000000063c048981 */ /* 0x000ea8000c1e1500 */
[----:B------:R-:W3:Y:S04]  /*a6c0*/  @!P0 LDG.E.U16 R62, desc[UR6][R64.64] ;  /* 0x00000006403e8981 */ /* 0x000ee8000c1e1500 */
[----:B------:R0:W4:Y:S04]  /*a6d0*/  @!P2 LDG.E.U16 R63, desc[UR6][R72.64] ;  /* 0x00000006483fa981 */ /* 0x000128000c1e1500 */
[----:B------:R-:W4:Y:S01]  /*a6e0*/  LDL.LU.64 R66, [R1+0x3078] ;  /* 0x0030780001427983 */ /* 0x000f220000300a00 */
[----:B------:R-:W-:-:S02]  /*a6f0*/  VIADD R3, R9, 0xffffffcf ;  /* 0xffffffcf09037836 */ /* 0x000fc40000000000 */
[----:B------:R-:W-:-:S03]  /*a700*/  VIADD R26, R9, 0xffffffd0 ;  /* 0xffffffd0091a7836 */ /* 0x000fc60000000000 */
[----:B------:R-:W-:Y:S01]  /*a710*/  ISETP.GE.U32.AND P0, PT, R3, 0x7ffffed0, PT ;  /* 0x7ffffed00300780c */ /* 0x000fe20003f06070 */
[----:B------:R-:W-:Y:S01]  /*a720*/  IMAD R3, R90, 0x2f, RZ ;  /* 0x0000002f5a037824 */ /* 0x000fe200078e02ff */
[----:B------:R1:W-:Y:S01]  /*a730*/  STL.64 [R1+0x13d8], R64 ;  /* 0x0013d84001007387 */ /* 0x0003e20000100a00 */
[----:B------:R-:W-:Y:S02]  /*a740*/  ISETP.GE.U32.AND P2, PT, R26, 0x7ffffed1, PT ;  /* 0x7ffffed11a00780c */ /* 0x000fe40003f46070 */
[----:B0-----:R-:W-:Y:S01]  /*a750*/  IMAD.WIDE R72, R3, 0x2, R88 ;  /* 0x0000000203487825 */ /* 0x001fe200078e0258 */
[----:B------:R0:W-:Y:S03]  /*a760*/  STL.64 [R1+0x13d0], R60 ;  /* 0x0013d03c01007387 */ /* 0x0001e60000100a00 */
[----:B------:R-:W-:Y:S01]  /*a770*/  IMAD R8, R90, 0x30, RZ ;  /* 0x000000305a087824 */ /* 0x000fe200078e02ff */
[----:B------:R-:W-:-:S02]  /*a780*/  PRMT R58, RZ, 0x7610, R58 ;  /* 0x00007610ff3a7816 */ /* 0x000fc4000000003a */
[----:B------:R-:W-:Y:S01]  /*a790*/  PRMT R59, RZ, 0x7610, R59 ;  /* 0x00007610ff3b7816 */ /* 0x000fe2000000003b */
[----:B-1----:R-:W-:-:S04]  /*a7a0*/  IMAD.WIDE R64, R8, 0x2, R88 ;  /* 0x0000000208407825 */ /* 0x002fc800078e0258 */
[----:B0-----:R-:W-:Y:S01]  /*a7b0*/  IMAD.WIDE R60, R3, 0x2, R86 ;  /* 0x00000002033c7825 */ /* 0x001fe200078e0256 */
[----:B------:R0:W4:Y:S04]  /*a7c0*/  @!P0 LDG.E.U16 R59, desc[UR6][R64.64] ;  /* 0x00000006403b8981 */ /* 0x000128000c1e1500 */
[----:B--2---:R-:W-:Y:S04]  /*a7d0*/  STL [R1+0x2bf0], R4 ;  /* 0x002bf00401007387 */ /* 0x004fe80000100800 */
[----:B------:R-:W-:Y:S04]  /*a7e0*/  STL.64 [R1+0x13c8], R72 ;  /* 0x0013c84801007387 */ /* 0x000fe80000100a00 */
[----:B---3--:R-:W-:Y:S04]  /*a7f0*/  STL [R1+0x484], R62 ;  /* 0x0004843e01007387 */ /* 0x008fe80000100800 */
[----:B----4-:R1:W-:Y:S01]  /*a800*/  STL [R1+0x470], R63 ;  /* 0x0004703f01007387 */ /* 0x0103e20000100800 */
[----:B------:R-:W-:-:S02]  /*a810*/  PRMT R67, RZ, 0x7610, R67 ;  /* 0x00007610ff437816 */ /* 0x000fc40000000043 */
[----:B------:R-:W-:Y:S01]  /*a820*/  PRMT R66, RZ, 0x7610, R66 ;  /* 0x00007610ff427816 */ /* 0x000fe20000000042 */
[----:B-1----:R-:W-:Y:S01]  /*a830*/  IMAD.WIDE R62, R8, 0x2, R86 ;  /* 0x00000002083e7825 */ /* 0x002fe200078e0256 */
[----:B------:R1:W-:Y:S04]  /*a840*/  STL.64 [R1+0x13c0], R60 ;  /* 0x0013c03c01007387 */ /* 0x0003e80000100a00 */
[----:B------:R2:W3:Y:S04]  /*a850*/  @!P0 LDG.E.U16 R58, desc[UR6][R62.64] ;  /* 0x000000063e3a8981 */ /* 0x0004e8000c1e1500 */
[----:B------:R-:W4:Y:S04]  /*a860*/  @!P2 LDG.E.U16 R67, desc[UR6][R72.64] ;  /* 0x000000064843a981 */ /* 0x000f28000c1e1500 */
[----:B------:R-:W4:Y:S04]  /*a870*/  @!P2 LDG.E.U16 R66, desc[UR6][R60.64] ;  /* 0x000000063c42a981 */ /* 0x000f28000c1e1500 */
[----:B------:R-:W4:Y:S04]  /*a880*/  LDL.LU.64 R72, [R1+0x3070] ;  /* 0x0030700001487983 */ /* 0x000f280000300a00 */
[----:B-1----:R-:W4:Y:S01]  /*a890*/  LDL.LU.64 R60, [R1+0x3068] ;  /* 0x00306800013c7983 */ /* 0x002f220000300a00 */
[----:B------:R-:W-:-:S02]  /*a8a0*/  VIADD R26, R9, 0xffffffce ;  /* 0xffffffce091a7836 */ /* 0x000fc40000000000 */
[----:B------:R-:W-:Y:S01]  /*a8b0*/  VIADD R3, R9, 0xffffffcd ;  /* 0xffffffcd09037836 */ /* 0x000fe20000000000 */
[----:B------:R0:W-:Y:S02]  /*a8c0*/  STL.64 [R1+0x13b8], R64 ;  /* 0x0013b84001007387 */ /* 0x0001e40000100a00 */
[----:B------:R-:W-:Y:S02]  /*a8d0*/  ISETP.GE.U32.AND P2, PT, R26, 0x7ffffecf, PT ;  /* 0x7ffffecf1a00780c */ /* 0x000fe40003f46070 */
[----:B------:R2:W-:Y:S01]  /*a8e0*/  STL.64 [R1+0x13b0], R62 ;  /* 0x0013b03e01007387 */ /* 0x0005e20000100a00 */
[----:B------:R-:W-:Y:S01]  /*a8f0*/  ISETP.GE.U32.AND P0, PT, R3, 0x7ffffece, PT ;  /* 0x7ffffece0300780c */ /* 0x000fe20003f06070 */
[C---:B------:R-:W-:Y:S02]  /*a900*/  IMAD R3, R90.reuse, 0x31, RZ ;  /* 0x000000315a037824 */ /* 0x040fe400078e02ff */
[----:B------:R-:W-:Y:S01]  /*a910*/  STL [R1+0x474], R85 ;  /* 0x0004745501007387 */ /* 0x000fe20000100800 */
[----:B------:R-:W-:-:S04]  /*a920*/  IMAD R8, R90, 0x32, RZ ;  /* 0x000000325a087824 */ /* 0x000fc800078e02ff */
[----:B0-----:R-:W-:-:S04]  /*a930*/  IMAD.WIDE R64, R8, 0x2, R88 ;  /* 0x0000000208407825 */ /* 0x001fc800078e0258 */
[----:B--2---:R-:W-:Y:S01]  /*a940*/  IMAD.WIDE R62, R8, 0x2, R86 ;  /* 0x00000002083e7825 */ /* 0x004fe200078e0256 */
[----:B---3--:R-:W-:Y:S04]  /*a950*/  STL [R1+0x174], R58 ;  /* 0x0001743a01007387 */ /* 0x008fe80000100800 */
[----:B------:R0:W-:Y:S04]  /*a960*/  STL [R1+0x178], R59 ;  /* 0x0001783b01007387 */ /* 0x0001e80000100800 */
[----:B----4-:R-:W-:Y:S04]  /*a970*/  STL [R1+0x66c], R66 ;  /* 0x00066c4201007387 */ /* 0x010fe80000100800 */
[----:B------:R1:W-:Y:S01]  /*a980*/  STL [R1+0x670], R67 ;  /* 0x0006704301007387 */ /* 0x0003e20000100800 */
[----:B------:R-:W-:Y:S01]  /*a990*/  PRMT R72, RZ, 0x7610, R72 ;  /* 0x00007610ff487816 */ /* 0x000fe20000000048 */
[----:B0-----:R-:W-:Y:S01]  /*a9a0*/  IMAD.WIDE R58, R3, 0x2, R88 ;  /* 0x00000002033a7825 */ /* 0x001fe200078e0258 */
[----:B------:R-:W-:-:S03]  /*a9b0*/  PRMT R73, RZ, 0x7610, R73 ;  /* 0x00007610ff497816 */ /* 0x000fc60000000049 */
[----:B-1----:R-:W-:-:S03]  /*a9c0*/  IMAD.WIDE R66, R3, 0x2, R86 ;  /* 0x0000000203427825 */ /* 0x002fc600078e0256 */
[----:B------:R-:W2:Y:S01]  /*a9d0*/  @!P2 LDG.E.U16 R73, desc[UR6][R58.64] ;  /* 0x000000063a49a981 */ /* 0x000ea2000c1e1500 */
[----:B------:R-:W-:-:S03]  /*a9e0*/  PRMT R60, RZ, 0x7610, R60 ;  /* 0x00007610ff3c7816 */ /* 0x000fc6000000003c */
[----:B------:R-:W3:Y:S01]  /*a9f0*/  @!P2 LDG.E.U16 R72, desc[UR6][R66.64] ;  /* 0x000000064248a981 */ /* 0x000ee2000c1e1500 */
[----:B------:R-:W-:-:S03]  /*aa00*/  PRMT R61, RZ, 0x7610, R61 ;  /* 0x00007610ff3d7816 */ /* 0x000fc6000000003d */
[----:B------:R0:W-:Y:S04]  /*aa10*/  STL.64 [R1+0x13a8], R58 ;  /* 0x0013a83a01007387 */ /* 0x0001e80000100a00 */
[----:B------:R1:W-:Y:S04]  /*aa20*/  STL.64 [R1+0x13a0], R66 ;  /* 0x0013a04201007387 */ /* 0x0003e80000100a00 */
[----:B------:R-:W4:Y:S04]  /*aa30*/  @!P0 LDG.E.U16 R60, desc[UR6][R62.64] ;  /* 0x000000063e3c8981 */ /* 0x000f28000c1e1500 */
[----:B0-----:R-:W4:Y:S04]  /*aa40*/  LDL.LU.64 R58, [R1+0x3060] ;  /* 0x00306000013a7983 */ /* 0x001f280000300a00 */
[----:B------:R0:W4:Y:S04]  /*aa50*/  @!P0 LDG.E.U16 R61, desc[UR6][R64.64] ;  /* 0x00000006403d8981 */ /* 0x000128000c1e1500 */
[----:B-1----:R-:W4:Y:S01]  /*aa60*/  LDL.LU.64 R66, [R1+0x3058] ;  /* 0x0030580001427983 */ /* 0x002f220000300a00 */
[----:B------:R-:W-:-:S02]  /*aa70*/  VIADD R3, R9, 0xffffffcb ;  /* 0xffffffcb09037836 */ /* 0x000fc40000000000 */
[----:B------:R-:W-:Y:S01]  /*aa80*/  VIADD R26, R9, 0xffffffcc ;  /* 0xffffffcc091a7836 */ /* 0x000fe20000000000 */
[----:B------:R0:W-:Y:S02]  /*aa90*/  STL.64 [R1+0x1398], R64 ;  /* 0x0013984001007387 */ /* 0x0001e40000100a00 */
[----:B------:R-:W-:Y:S01]  /*aaa0*/  ISETP.GE.U32.AND P0, PT, R3, 0x7ffffecc, PT ;  /* 0x7ffffecc0300780c */ /* 0x000fe20003f06070 */
[----:B------:R-:W-:Y:S01]  /*aab0*/  IMAD R3, R90, 0x33, RZ ;  /* 0x000000335a037824 */ /* 0x000fe200078e02ff */
[----:B------:R1:W-:Y:S01]  /*aac0*/  STL.64 [R1+0x1390], R62 ;  /* 0x0013903e01007387 */ /* 0x0003e20000100a00 */
[----:B------:R-:W-:Y:S01]  /*aad0*/  ISETP.GE.U32.AND P2, PT, R26, 0x7ffffecd, PT ;  /* 0x7ffffecd1a00780c */ /* 0x000fe20003f46070 */
[----:B------:R-:W-:Y:S02]  /*aae0*/  IMAD R8, R90, 0x34, RZ ;  /* 0x000000345a087824 */ /* 0x000fe400078e02ff */
[----:B0-----:R-:W-:-:S04]  /*aaf0*/  IMAD.WIDE R64, R3, 0x2, R86 ;  /* 0x0000000203407825 */ /* 0x001fc800078e0256 */
[--C-:B-1----:R-:W-:Y:S01]  /*ab00*/  IMAD.WIDE R62, R8, 0x2, R88.reuse ;  /* 0x00000002083e7825 */ /* 0x102fe200078e0258 */
        /* <DEDUP_REMOVED lines=18> */
[----:B------:R-:W-:-:S05]  /*ac30*/  VIADD R3, R9, 0xffffffc9 ;  /* 0xffffffc909037836 */ /* 0x000fca0000000000 */
[----:B------:R-:W-:Y:S01]  /*ac40*/  ISETP.GE.U32.AND P0, PT, R3, 0x7ffffeca, PT ;  /* 0x7ffffeca0300780c */ /* 0x000fe20003f06070 */
[----:B------:R-:W-:Y:S01]  /*ac50*/  IMAD R8, R90, 0x36, RZ ;  /* 0x000000365a087824 */ /* 0x000fe200078e02ff */
[----:B------:R0:W-:Y:S01]  /*ac60*/  STL.64 [R1+0x1378], R62 ;  /* 0x0013783e01007387 */ /* 0x0001e20000100a00 */
[----:B------:R-:W-:Y:S01]  /*ac70*/  PRMT R5, RZ, 0x7610, R5 ;  /* 0x00007610ff057816 */ /* 0x000fe20000000005 */
[----:B------:R-:W-:Y:S02]  /*ac80*/  VIADD R26, R9, 0xffffffca ;  /* 0xffffffca091a7836 */ /* 0x000fe40000000000 */
[----:B0-----:R-:W-:-:S03]  /*ac90*/  IMAD.WIDE R62, R8, 0x2, R88 ;  /* 0x00000002083e7825 */ /* 0x001fc600078e0258 */
[----:B------:R-:W-:-:S04]  /*aca0*/  ISETP.GE.U32.AND P2, PT, R26, 0x7ffffecb, PT ;  /* 0x7ffffecb1a00780c */ /* 0x000fc80003f46070 */
[----:B------:R-:W3:Y:S01]  /*acb0*/  @!P0 LDG.E.U16 R5, desc[UR6][R62.64] ;  /* 0x000000063e058981 */ /* 0x000ee2000c1e1500 */
[----:B------:R-:W-:-:S03]  /*acc0*/  IMAD R3, R90, 0x35, RZ ;  /* 0x000000355a037824 */ /* 0x000fc600078e02ff */
[----:B------:R4:W-:Y:S01]  /*acd0*/  STL.64 [R1+0x1370], R60 ;  /* 0x0013703c01007387 */ /* 0x0009e20000100a00 */
[----:B------:R-:W-:Y:S01]  /*ace0*/  PRMT R6, RZ, 0x7610, R6 ;  /* 0x00007610ff067816 */ /* 0x000fe20000000006 */
[----:B----4-:R-:W-:-:S05]  /*acf0*/  IMAD.WIDE R60, R8, 0x2, R86 ;  /* 0x00000002083c7825 */ /* 0x010fca00078e0256 */
[----:B------:R0:W4:Y:S04]  /*ad00*/  @!P0 LDG.E.U16 R6, desc[UR6][R60.64] ;  /* 0x000000063c068981 */ /* 0x000128000c1e1500 */
[----:B--2---:R-:W-:Y:S04]  /*ad10*/  STL [R1+0x468], R58 ;  /* 0x0004683a01007387 */ /* 0x004fe80000100800 */
[----:B---3--:R1:W-:Y:S04]  /*ad20*/  STL [R1+0x46c], R59 ;  /* 0x00046c3b01007387 */ /* 0x0083e80000100800 */
[----:B------:R-:W-:Y:S04]  /*ad30*/  STL [R1+0x454], R66 ;  /* 0x0004544201007387 */ /* 0x000fe80000100800 */
[----:B------:R2:W-:Y:S01]  /*ad40*/  STL [R1+0x458], R67 ;  /* 0x0004584301007387 */ /* 0x0005e20000100800 */
[----:B-1----:R-:W-:Y:S01]  /*ad50*/  IMAD.WIDE R58, R3, 0x2, R88 ;  /* 0x00000002033a7825 */ /* 0x002fe200078e0258 */
[----:B------:R-:W-:-:S02]  /*ad60*/  PRMT R65, RZ, 0x7610, R65 ;  /* 0x00007610ff417816 */ /* 0x000fc40000000041 */
[----:B------:R-:W-:Y:S01]  /*ad70*/  PRMT R64, RZ, 0x7610, R64 ;  /* 0x00007610ff407816 */ /* 0x000fe20000000040 */
[----:B--2---:R-:W-:Y:S01]  /*ad80*/  IMAD.WIDE R66, R3, 0x2, R86 ;  /* 0x0000000203427825 */ /* 0x004fe200078e0256 */
[----:B------:R1:W-:Y:S04]  /*ad90*/  STL.64 [R1+0x1368], R58 ;  /* 0x0013683a01007387 */ /* 0x0003e80000100a00 */
[----:B------:R-:W-:Y:S04]  /*ada0*/  STL.64 [R1+0x1360], R66 ;  /* 0x0013604201007387 */ /* 0x000fe80000100a00 */
[----:B------:R-:W2:Y:S04]  /*adb0*/  @!P2 LDG.E.U16 R65, desc[UR6][R58.64] ;  /* 0x000000063a41a981 */ /* 0x000ea8000c1e1500 */
[----:B------:R3:W2:Y:S04]  /*adc0*/  @!P2 LDG.E.U16 R64, desc[UR6][R66.64] ;  /* 0x000000064240a981 */ /* 0x0006a8000c1e1500 */
[----:B-1----:R-:W2:Y:S04]  /*add0*/  LDL.LU.64 R58, [R1+0x3040] ;  /* 0x00304000013a7983 */ /* 0x002ea80000300a00 */
[----:B------:R-:W-:Y:S01]  /*ade0*/  STL.64 [R1+0x1358], R62 ;  /* 0x0013583e01007387 */ /* 0x000fe20000100a00 */
[----:B------:R-:W-:-:S03]  /*adf0*/  VIADD R26, R9, 0xffffffc8 ;  /* 0xffffffc8091a7836 */ /* 0x000fc60000000000 */
[----:B------:R0:W-:Y:S04]  /*ae00*/  STL.64 [R1+0x1350], R60 ;  /* 0x0013503c01007387 */ /* 0x0001e80000100a00 */
[----:B------:R-:W-:Y:S01]  /*ae10*/  STL [R1+0x2bf4], R5 ;  /* 0x002bf40501007387 */ /* 0x000fe20000100800 */
[----:B------:R-:W-:-:S03]  /*ae20*/  VIADD R3, R9, 0xffffffc7 ;  /* 0xffffffc709037836 */ /* 0x000fc60000000000 */
[----:B------:R-:W-:Y:S04]  /*ae30*/  STL.64 [R1+0x2c80], R4 ;  /* 0x002c800401007387 */ /* 0x000fe80000100a00 */
[----:B------:R-:W-:Y:S04]  /*ae40*/  STL.64 [R1+0x2c98], R4 ;  /* 0x002c980401007387 */ /* 0x000fe80000100a00 */
[----:B------:R-:W-:Y:S01]  /*ae50*/  STL.64 [R1+0x2cb0], R4 ;  /* 0x002cb00401007387 */ /* 0x000fe20000100a00 */
[----:B------:R-:W-:-:S03]  /*ae60*/  ISETP.GE.U32.AND P2, PT, R26, 0x7ffffec9, PT ;  /* 0x7ffffec91a00780c */ /* 0x000fc60003f46070 */
[----:B------:R-:W-:Y:S04]  /*ae70*/  STL.64 [R1+0x2cc8], R4 ;  /* 0x002cc80401007387 */ /* 0x000fe80000100a00 */
[----:B------:R-:W-:Y:S01]  /*ae80*/  STL.64 [R1+0x2ce0], R4 ;  /* 0x002ce00401007387 */ /* 0x000fe20000100a00 */
[----:B------:R-:W-:-:S03]  /*ae90*/  ISETP.GE.U32.AND P0, PT, R3, 0x7ffffec8, PT ;  /* 0x7ffffec80300780c */ /* 0x000fc60003f06070 */
[----:B------:R-:W-:Y:S04]  /*aea0*/  STL.64 [R1+0x2cf8], R4 ;  /* 0x002cf80401007387 */ /* 0x000fe80000100a00 */
[----:B------:R-:W-:Y:S01]  /*aeb0*/  STL.64 [R1+0x2d10], R4 ;  /* 0x002d100401007387 */ /* 0x000fe20000100a00 */
[----:B------:R-:W-:-:S03]  /*aec0*/  IMAD R3, R90, 0x37, RZ ;  /* 0x000000375a037824 */ /* 0x000fc600078e02ff */
[----:B------:R-:W-:Y:S04]  /*aed0*/  STL.64 [R1+0x2d28], R4 ;  /* 0x002d280401007387 */ /* 0x000fe80000100a00 */
[----:B------:R-:W-:Y:S01]  /*aee0*/  STL.64 [R1+0x2d40], R4 ;  /* 0x002d400401007387 */ /* 0x000fe20000100a00 */
[----:B------:R-:W-:-:S03]  /*aef0*/  IMAD R8, R90, 0x38, RZ ;  /* 0x000000385a087824 */ /* 0x000fc600078e02ff */
[----:B------:R-:W-:Y:S01]  /*af00*/  STL.64 [R1+0x2d58], R4 ;  /* 0x002d580401007387 */ /* 0x000fe20000100a00 */
[----:B------:R-:W-:-:S03]  /*af10*/  PRMT R72, RZ, 0x7610, R72 ;  /* 0x00007610ff487816 */ /* 0x000fc60000000048 */
[----:B------:R-:W-:Y:S01]  /*af20*/  STL.64 [R1+0x2d70], R4 ;  /* 0x002d700401007387 */ /* 0x000fe20000100a00 */
[----:B------:R-:W-:-:S03]  /*af30*/  PRMT R73, RZ, 0x7610, R73 ;  /* 0x00007610ff497816 */ /* 0x000fc60000000049 */
[----:B------:R-:W-:Y:S01]  /*af40*/  STL.64 [R1+0x2d88], R4 ;  /* 0x002d880401007387 */ /* 0x000fe20000100a00 */
[----:B0-----:R-:W-:-:S03]  /*af50*/  IMAD.WIDE R60, R3, 0x2, R88 ;  /* 0x00000002033c7825 */ /* 0x001fc600078e0258 */
[----:B------:R-:W-:Y:S01]  /*af60*/  STL [R1+0x2da4], R4 ;  /* 0x002da40401007387 */ /* 0x000fe20000100800 */
[----:B---3--:R-:W-:-:S03]  /*af70*/  IMAD.WIDE R66, R3, 0x2, R86 ;  /* 0x0000000203427825 */ /* 0x008fc600078e0256 */
[----:B------:R-:W-:Y:S01]  /*af80*/  STL [R1+0x2da0], R5 ;  /* 0x002da00501007387 */ /* 0x000fe20000100800 */
[----:B------:R-:W-:-:S03]  /*af90*/  IMAD.WIDE R62, R8, 0x2, R86 ;  /* 0x00000002083e7825 */ /* 0x000fc600078e0256 */
[----:B----4-:R-:W-:Y:S04]  /*afa0*/  STL [R1+0x2bf8], R6 ;  /* 0x002bf80601007387 */ /* 0x010fe80000100800 */
[----:B------:R-:W3:Y:S04]  /*afb0*/  @!P2 LDG.E.U16 R72, desc[UR6][R66.64] ;  /* 0x000000064248a981 */ /* 0x000ee8000c1e1500 */
[----:B------:R-:W4:Y:S04]  /*afc0*/  @!P2 LDG.E.U16 R73, desc[UR6][R60.64] ;  /* 0x000000063c49a981 */ /* 0x000f28000c1e1500 */
[----:B--2---:R-:W-:Y:S04]  /*afd0*/  STL [R1+0x450], R65 ;  /* 0x0004504101007387 */ /* 0x004fe80000100800 */
[----:B------:R0:W-:Y:S01]  /*afe0*/  STL [R1+0x44c], R64 ;  /* 0x00044c4001007387 */ /* 0x0001e20000100800 */
[----:B------:R-:W-:-:S02]  /*aff0*/  PRMT R58, RZ, 0x7610, R58 ;  /* 0x00007610ff3a7816 */ /* 0x000fc4000000003a */
[----:B------:R-:W-:Y:S01]  /*b000*/  PRMT R59, RZ, 0x7610, R59 ;  /* 0x00007610ff3b7816 */ /* 0x000fe2000000003b */
[----:B0-----:R-:W-:Y:S01]  /*b010*/  IMAD.WIDE R64, R8, 0x2, R88 ;  /* 0x0000000208407825 */ /* 0x001fe200078e0258 */
[----:B------:R0:W-:Y:S04]  /*b020*/  STL.64 [R1+0x1348], R60 ;  /* 0x0013483c01007387 */ /* 0x0001e80000100a00 */
[----:B------:R1:W-:Y:S04]  /*b030*/  STL.64 [R1+0x1340], R66 ;  /* 0x0013404201007387 */ /* 0x0003e80000100a00 */
[----:B------:R-:W2:Y:S04]  /*b040*/  @!P0 LDG.E.U16 R58, desc[UR6][R62.64] ;  /* 0x000000063e3a8981 */ /* 0x000ea8000c1e1500 */
[----:B0-----:R-:W2:Y:S04]  /*b050*/  LDL.LU.64 R60, [R1+0x3038] ;  /* 0x00303800013c7983 */ /* 0x001ea80000300a00 */
[----:B-1----:R-:W2:Y:S04]  /*b060*/  LDL.LU.64 R66, [R1+0x3030] ;  /* 0x0030300001427983 */ /* 0x002ea80000300a00 */
[----:B------:R0:W2:Y:S01]  /*b070*/  @!P0 LDG.E.U16 R59, desc[UR6][R64.64] ;  /* 0x00000006403b8981 */ /* 0x0000a2000c1e1500 */
        /* <DEDUP_REMOVED lines=10> */
[----:B---3--:R-:W-:Y:S04]  /*b120*/  STL [R1+0x664], R72 ;  /* 0x0006644801007387 */ /* 0x008fe80000100800 */
[----:B----4-:R0:W-:Y:S02]  /*b130*/  STL [R1+0x668], R73 ;  /* 0x0006684901007387 */ /* 0x0101e40000100800 */
[----:B0-----:R-:W-:Y:S02]  /*b140*/  IMAD.WIDE R72, R3, 0x2, R88 ;  /* 0x0000000203487825 */ /* 0x001fe400078e0258 */
[----:B--2---:R-:W-:Y:S01]  /*b150*/  STL [R1+0x15c], R58 ;  /* 0x00015c3a01007387 */ /* 0x004fe20000100800 */
[----:B------:R-:W-:-:S02]  /*b160*/  PRMT R60, RZ, 0x7610, R60 ;  /* 0x00007610ff3c7816 */ /* 0x000fc4000000003c */
[----:B------:R-:W-:Y:S02]  /*b170*/  PRMT R67, RZ, 0x7610, R67 ;  /* 0x00007610ff437816 */ /* 0x000fe40000000043 */
[----:B------:R-:W-:Y:S02]  /*b180*/  PRMT R66, RZ, 0x7610, R66 ;  /* 0x00007610ff427816 */ /* 0x000fe40000000042 */
[----:B------:R0:W2:Y:S04]  /*b190*/  @!P0 LDG.E.U16 R60, desc[UR6][R62.64] ;  /* 0x000000063e3c8981 */ /* 0x0000a8000c1e1500 */
[----:B------:R1:W-:Y:S01]  /*b1a0*/  STL [R1+0x160], R59 ;  /* 0x0001603b01007387 */ /* 0x0003e20000100800 */
[----:B------:R-:W-:-:S03]  /*b1b0*/  PRMT R61, RZ, 0x7610, R61 ;  /* 0x00007610ff3d7816 */ /* 0x000fc6000000003d */
[----:B------:R3:W-:Y:S04]  /*b1c0*/  STL.64 [R1+0x1328], R72 ;  /* 0x0013284801007387 */ /* 0x0007e80000100a00 */
[----:B------:R-:W4:Y:S01]  /*b1d0*/  @!P2 LDG.E.U16 R67, desc[UR6][R72.64] ;  /* 0x000000064843a981 */ /* 0x000f22000c1e1500 */
[----:B-1----:R-:W-:-:S03]  /*b1e0*/  IMAD.WIDE R58, R3, 0x2, R86 ;  /* 0x00000002033a7825 */ /* 0x002fc600078e0256 */
[----:B------:R1:W2:Y:S04]  /*b1f0*/  @!P0 LDG.E.U16 R61, desc[UR6][R64.64] ;  /* 0x00000006403d8981 */ /* 0x0002a8000c1e1500 */
[----:B------:R0:W-:Y:S04]  /*b200*/  STL.64 [R1+0x1320], R58 ;  /* 0x0013203a01007387 */ /* 0x0001e80000100a00 */
[----:B------:R-:W2:Y:S04]  /*b210*/  @!P2 LDG.E.U16 R66, desc[UR6][R58.64] ;  /* 0x000000063a42a981 */ /* 0x000ea8000c1e1500 */
[----:B---3--:R-:W3:Y:S04]  /*b220*/  LDL.LU.64 R72, [R1+0x3028] ;  /* 0x0030280001487983 */ /* 0x008ee80000300a00 */
[----:B0-----:R-:W4:Y:S01]  /*b230*/  LDL.LU.64 R58, [R1+0x3020] ;  /* 0x00302000013a7983 */ /* 0x001f220000300a00 */
[----:B------:R-:W-:-:S02]  /*b240*/  VIADD R3, R9, 0xffffffc3 ;  /* 0xffffffc309037836 */ /* 0x000fc40000000000 */
[----:B------:R-:W-:-:S03]  /*b250*/  VIADD R26, R9, 0xffffffc4 ;  /* 0xffffffc4091a7836 */ /* 0x000fc60000000000 */
[----:B------:R-:W-:Y:S01]  /*b260*/  ISETP.GE.U32.AND P0, PT, R3, 0x7ffffec4, PT ;  /* 0x7ffffec40300780c */ /* 0x000fe20003f06070 */
[----:B------:R-:W-:Y:S01]  /*b270*/  IMAD R3, R90, 0x3b, RZ ;  /* 0x0000003b5a037824 */ /* 0x000fe200078e02ff */
[----:B------:R-:W-:Y:S01]  /*b280*/  ISETP.GE.U32.AND P2, PT, R26, 0x7ffffec5, PT ;  /* 0x7ffffec51a00780c */ /* 0x000fe20003f46070 */
[----:B------:R-:W-:Y:S04]  /*b290*/  STL.64 [R1+0x1318], R64 ;  /* 0x0013184001007387 */ /* 0x000fe80000100a00 */
[----:B------:R0:W-:Y:S01]  /*b2a0*/  STL.64 [R1+0x1310], R62 ;  /* 0x0013103e01007387 */ /* 0x0001e20000100a00 */
[----:B------:R-:W-:Y:S02]  /*b2b0*/  IMAD R8, R90, 0x3c, RZ ;  /* 0x0000003c5a087824 */ /* 0x000fe400078e02ff */
[----:B0-----:R-:W-:-:S04]  /*b2c0*/  IMAD.WIDE R62, R3, 0x2, R88 ;  /* 0x00000002033e7825 */ /* 0x001fc800078e0258 */
[----:B-1----:R-:W-:Y:S01]  /*b2d0*/  IMAD.WIDE R64, R3, 0x2, R86 ;  /* 0x0000000203407825 */ /* 0x002fe200078e0256 */
[----:B--2---:R-:W-:Y:S01]  /*b2e0*/  STL [R1+0x14c], R66 ;  /* 0x00014c4201007387 */ /* 0x004fe20000100800 */
[----:B---3--:R-:W-:-:S03]  /*b2f0*/  PRMT R72, RZ, 0x7610, R72 ;  /* 0x00007610ff487816 */ /* 0x008fc60000000048 */
[----:B----4-:R0:W-:Y:S01]  /*b300*/  STL [R1+0x150], R67 ;  /* 0x0001504301007387 */ /* 0x0101e20000100800 */
[----:B------:R-:W-:-:S03]  /*b310*/  PRMT R73, RZ, 0x7610, R73 ;  /* 0x00007610ff497816 */ /* 0x000fc60000000049 */
[----:B------:R-:W-:Y:S01]  /*b320*/  STL.64 [R1+0x1308], R62 ;  /* 0x0013083e01007387 */ /* 0x000fe20000100a00 */
[----:B------:R-:W-:-:S03]  /*b330*/  PRMT R58, RZ, 0x7610, R58 ;  /* 0x00007610ff3a7816 */ /* 0x000fc6000000003a */
[----:B------:R-:W-:Y:S01]  /*b340*/  STL [R1+0x154], R60 ;  /* 0x0001543c01007387 */ /* 0x000fe20000100800 */
[----:B------:R-:W-:Y:S01]  /*b350*/  PRMT R59, RZ, 0x7610, R59 ;  /* 0x00007610ff3b7816 */ /* 0x000fe2000000003b */
[C---:B0-----:R-:W-:Y:S02]  /*b360*/  IMAD.WIDE R66, R8.reuse, 0x2, R88 ;  /* 0x0000000208427825 */ /* 0x041fe400078e0258 */
[----:B------:R0:W-:Y:S04]  /*b370*/  STL [R1+0x158], R61 ;  /* 0x0001583d01007387 */ /* 0x0001e80000100800 */
[----:B------:R-:W2:Y:S04]  /*b380*/  @!P2 LDG.E.U16 R72, desc[UR6][R64.64] ;  /* 0x000000064048a981 */ /* 0x000ea8000c1e1500 */
[----:B------:R-:W3:Y:S01]  /*b390*/  @!P2 LDG.E.U16 R73, desc[UR6][R62.64] ;  /* 0x000000063e49a981 */ /* 0x000ee2000c1e1500 */
[----:B0-----:R-:W-:-:S03]  /*b3a0*/  IMAD.WIDE R60, R8, 0x2, R86 ;  /* 0x00000002083c7825 */ /* 0x001fc600078e0256 */
[----:B------:R0:W-:Y:S04]  /*b3b0*/  STL.64 [R1+0x1300], R64 ;  /* 0x0013004001007387 */ /* 0x0001e80000100a00 */
[----:B------:R-:W4:Y:S04]  /*b3c0*/  @!P0 LDG.E.U16 R58, desc[UR6][R60.64] ;  /* 0x000000063c3a8981 */ /* 0x000f28000c1e1500 */
[----:B------:R-:W4:Y:S04]  /*b3d0*/  LDL.LU.64 R62, [R1+0x3018] ;  /* 0x00301800013e7983 */ /* 0x000f280000300a00 */
[----:B------:R1:W4:Y:S04]  /*b3e0*/  @!P0 LDG.E.U16 R59, desc[UR6][R66.64] ;  /* 0x00000006423b8981 */ /* 0x000328000c1e1500 */
[----:B0-----:R-:W4:Y:S01]  /*b3f0*/  LDL.LU.64 R64, [R1+0x3010] ;  /* 0x0030100001407983 */ /* 0x001f220000300a00 */
[----:B------:R-:W-:-:S05]  /*b400*/  VIADD R3, R9, 0xffffffc1 ;  /* 0xffffffc109037836 */ /* 0x000fca0000000000 */
[----:B------:R-:W-:Y:S01]  /*b410*/  ISETP.GE.U32.AND P0, PT, R3, 0x7ffffec2, PT ;  /* 0x7ffffec20300780c */ /* 0x000fe20003f06070 */
[C---:B------:R-:W-:Y:S01]  /*b420*/  IMAD R3, R90.reuse, 0x3d, RZ ;  /* 0x0000003d5a037824 */ /* 0x040fe200078e02ff */
[----:B------:R-:W-:Y:S01]  /*b430*/  IADD3 R26, PT, PT, R9, -0x3e, RZ ;  /* 0xffffffc2091a7810 */ /* 0x000fe20007ffe0ff */
[----:B------:R-:W-:Y:S01]  /*b440*/  IMAD R8, R90, 0x3e, RZ ;  /* 0x0000003e5a087824 */ /* 0x000fe200078e02ff */
[----:B------:R1:W-:Y:S01]  /*b450*/  STL.64 [R1+0x12f8], R66 ;  /* 0x0012f84201007387 */ /* 0x0003e20000100a00 */
[----:B------:R-:W-:-:S03]  /*b460*/  PRMT R7, RZ, 0x7610, R7 ;  /* 0x00007610ff077816 */ /* 0x000fc60000000007 */
[----:B------:R0:W-:Y:S01]  /*b470*/  STL.64 [R1+0x12f0], R60 ;  /* 0x0012f03c01007387 */ /* 0x0001e20000100a00 */
[----:B------:R-:W-:Y:S01]  /*b480*/  ISETP.GE.U32.AND P2, PT, R26, 0x7ffffec3, PT ;  /* 0x7ffffec31a00780c */ /* 0x000fe20003f46070 */
[----:B-1----:R-:W-:-:S04]  /*b490*/  IMAD.WIDE R66, R3, 0x2, R88 ;  /* 0x0000000203427825 */ /* 0x002fc800078e0258 */
[----:B0-----:R-:W-:Y:S01]  /*b4a0*/  IMAD.WIDE R60, R8, 0x2, R88 ;  /* 0x00000002083c7825 */ /* 0x001fe200078e0258 */
[----:B------:R-:W-:-:S04]  /*b4b0*/  PRMT R10, RZ, 0x7610, R10 ;  /* 0x00007610ff0a7816 */ /* 0x000fc8000000000a */
[----:B------:R-:W4:Y:S04]  /*b4c0*/  @!P0 LDG.E.U16 R7, desc[UR6][R60.64] ;  /* 0x000000063c078981 */ /* 0x000f28000c1e1500 */
[----:B--2---:R-:W-:Y:S04]  /*b4d0*/  STL [R1+0x434], R72 ;  /* 0x0004344801007387 */ /* 0x004fe80000100800 */
[----:B---3--:R0:W-:Y:S04]  /*b4e0*/  STL [R1+0x438], R73 ;  /* 0x0004384901007387 */ /* 0x0081e80000100800 */
[----:B------:R-:W-:Y:S04]  /*b4f0*/  STL.64 [R1+0x12e8], R66 ;  /* 0x0012e84201007387 */ /* 0x000fe80000100a00 */
[----:B----4-:R-:W-:Y:S01]  /*b500*/  STL [R1+0x444], R58 ;  /* 0x0004443a01007387 */ /* 0x010fe20000100800 */
[----:B0-----:R-:W-:-:S03]  /*b510*/  IMAD.WIDE R72, R3, 0x2, R86 ;  /* 0x0000000203487825 */ /* 0x001fc600078e0256 */
[----:B------:R0:W-:Y:S01]  /*b520*/  STL [R1+0x448], R59 ;  /* 0x0004483b01007387 */ /* 0x0001e20000100800 */
[----:B------:R-:W-:Y:S02]  /*b530*/  PRMT R64, RZ, 0x7610, R64 ;  /* 0x00007610ff407816 */ /* 0x000fe40000000040 */
[----:B------:R-:W-:Y:S01]  /*b540*/  PRMT R65, RZ, 0x7610, R65 ;  /* 0x00007610ff417816 */ /* 0x000fe20000000041 */
[----:B0-----:R-:W-:-:S03]  /*b550*/  IMAD.WIDE R58, R8, 0x2, R86 ;  /* 0x00000002083a7825 */ /* 0x001fc600078e0256 */
[----:B------:R0:W2:Y:S04]  /*b560*/  @!P2 LDG.E.U16 R64, desc[UR6][R72.64] ;  /* 0x000000064840a981 */ /* 0x0000a8000c1e1500 */
[----:B------:R-:W3:Y:S04]  /*b570*/  @!P0 LDG.E.U16 R10, desc[UR6][R58.64] ;  /* 0x000000063a0a8981 */ /* 0x000ee8000c1e1500 */
[----:B------:R-:W4:Y:S01]  /*b580*/  @!P2 LDG.E.U16 R65, desc[UR6][R66.64] ;  /* 0x000000064241a981 */ /* 0x000f22000c1e1500 */
[----:B------:R-:W-:-:S03]  /*b590*/  VIADD R26, R9, 0xffffffc0 ;  /* 0xffffffc0091a7836 */ /* 0x000fc60000000000 */
[----:B------:R0:W-:Y:S01]  /*b5a0*/  STL.64 [R1+0x12e0], R72 ;  /* 0x0012e04801007387 */ /* 0x0001e20000100a00 */
[----:B------:R-:W-:-:S03]  /*b5b0*/  VIADD R3, R9, 0xffffffbf ;  /* 0xffffffbf09037836 */ /* 0x000fc60000000000 */
[----:B------:R-:W4:Y:S04]  /*b5c0*/  LDL.LU.64 R66, [R1+0x3008] ;  /* 0x0030080001427983 */ /* 0x000f280000300a00 */
[----:B------:R-:W-:Y:S04]  /*b5d0*/  STL.64 [R1+0x12d8], R60 ;  /* 0x0012d83c01007387 */ /* 0x000fe80000100a00 */
[----:B------:R-:W-:Y:S04]  /*b5e0*/  STL.64 [R1+0x12d0], R58 ;  /* 0x0012d03a01007387 */ /* 0x000fe80000100a00 */
[----:B------:R-:W-:Y:S01]  /*b5f0*/  STL [R1+0x2bfc], R7 ;  /* 0x002bfc0701007387 */ /* 0x000fe20000100800 */
[----:B------:R-:W-:-:S03]  /*b600*/  ISETP.GE.U32.AND P2, PT, R26, 0x7ffffec1, PT ;  /* 0x7ffffec11a00780c */ /* 0x000fc60003f46070 */
[----:B------:R-:W-:Y:S04]  /*b610*/  STL.64 [R1+0x2c88], R6 ;  /* 0x002c880601007387 */ /* 0x000fe80000100a00 */
[----:B------:R-:W-:Y:S01]  /*b620*/  STL.64 [R1+0x2cc0], R6 ;  /* 0x002cc00601007387 */ /* 0x000fe20000100a00 */
[----:B------:R-:W-:-:S03]  /*b630*/  ISETP.GE.U32.AND P0, PT, R3, 0x7ffffec0, PT ;  /* 0x7ffffec00300780c */ /* 0x000fc60003f06070 */
[----:B------:R-:W-:Y:S01]  /*b640*/  STL.64 [R1+0x2cf0], R6 ;  /* 0x002cf00601007387 */ /* 0x000fe20000100a00 */
[----:B------:R-:W-:-:S03]  /*b650*/  IMAD R3, R90, 0x3f, RZ ;  /* 0x0000003f5a037824 */ /* 0x000fc600078e02ff */
[----:B------:R-:W-:Y:S04]  /*b660*/  STL.64 [R1+0x2d20], R6 ;  /* 0x002d200601007387 */ /* 0x000fe80000100a00 */
[----:B------:R-:W-:Y:S04]  /*b670*/  STL.64 [R1+0x2d50], R6 ;  /* 0x002d500601007387 */ /* 0x000fe80000100a00 */
[----:B------:R-:W-:Y:S04]  /*b680*/  STL [R1+0x2dac], R6 ;  /* 0x002dac0601007387 */ /* 0x000fe80000100800 */
[----:B------:R-:W-:Y:S01]  /*b690*/  STL [R1+0x2da8], R7 ;  /* 0x002da80701007387 */ /* 0x000fe20000100800 */
[----:B------:R-:W-:Y:S01]  /*b6a0*/  PRMT R63, RZ, 0x7610, R63 ;  /* 0x00007610ff3f7816 */ /* 0x000fe2000000003f */
[----:B0-----:R-:W-:Y:S01]  /*b6b0*/  IMAD.WIDE R72, R3, 0x2, R86 ;  /* 0x0000000203487825 */ /* 0x001fe200078e0256 */
[----:B------:R-:W-:-:S06]  /*b6c0*/  PRMT R62, RZ, 0x7610, R62 ;  /* 0x00007610ff3e7816 */ /* 0x000fcc000000003e */
[----:B------:R0:W4:Y:S04]  /*b6d0*/  @!P2 LDG.E.U16 R62, desc[UR6][R72.64] ;  /* 0x00000006483ea981 */ /* 0x000128000c1e1500 */
[----:B---3--:R-:W-:Y:S04]  /*b6e0*/  STL [R1+0x2c00], R10 ;  /* 0x002c000a01007387 */ /* 0x008fe80000100800 */
[----:B--2---:R-:W-:Y:S04]  /*b6f0*/  STL [R1+0x42c], R64 ;  /* 0x00042c4001007387 */ /* 0x004fe80000100800 */
[----:B----4-:R1:W-:Y:S02]  /*b700*/  STL [R1+0x430], R65 ;  /* 0x0004304101007387 */ /* 0x0103e40000100800 */
[----:B-1----:R-:W-:-:S05]  /*b710*/  IMAD.WIDE R64, R3, 0x2, R88 ;  /* 0x0000000203407825 */ /* 0x002fca00078e0258 */
[----:B------:R1:W-:Y:S04]  /*b720*/  STL.64 [R1+0x12c8], R64 ;  /* 0x0012c84001007387 */ /* 0x0003e80000100a00 */
[----:B------:R0:W-:Y:S04]  /*b730*/  STL.64 [R1+0x12c0], R72 ;  /* 0x0012c04801007387 */ /* 0x0001e80000100a00 */
[----:B------:R-:W2:Y:S04]  /*b740*/  @!P2 LDG.E.U16 R63, desc[UR6][R64.64] ;  /* 0x00000006403fa981 */ /* 0x000ea8000c1e1500 */
[----:B-1----:R-:W3:Y:S01]  /*b750*/  LDL.LU.64 R64, [R1+0x3000] ;  /* 0x0030000001407983 */ /* 0x002ee20000300a00 */
[----:B------:R-:W-:Y:S01]  /*b760*/  IMAD.SHL.U32 R8, R90, 0x40, RZ ;  /* 0x000000405a087824 */ /* 0x000fe200078e00ff */
[----:B------:R-:W-:Y:S01]  /*b770*/  PRMT R67, RZ, 0x7610, R67 ;  /* 0x00007610ff437816 */ /* 0x000fe20000000043 */
[----:B------:R-:W-:Y:S01]  /*b780*/  VIADD R26, R9, 0xffffffbe ;  /* 0xffffffbe091a7836 */ /* 0x000fe20000000000 */
[----:B------:R-:W-:Y:S01]  /*b790*/  PRMT R66, RZ, 0x7610, R66 ;  /* 0x00007610ff427816 */ /* 0x000fe20000000042 */
[----:B------:R-:W-:-:S04]  /*b7a0*/  IMAD.WIDE R60, R8, 0x2, R88 ;  /* 0x00000002083c7825 */ /* 0x000fc800078e0258 */
[----:B------:R-:W-:-:S04]  /*b7b0*/  IMAD.WIDE R58, R8, 0x2, R86 ;  /* 0x00000002083a7825 */ /* 0x000fc800078e0256 */
[----:B------:R-:W-:Y:S01]  /*b7c0*/  VIADD R3, R9, 0xffffffbd ;  /* 0xffffffbd09037836 */ /* 0x000fe20000000000 */
[----:B------:R-:W-:Y:S01]  /*b7d0*/  ISETP.GE.U32.AND P2, PT, R26, 0x7ffffebf, PT ;  /* 0x7ffffebf1a00780c */ /* 0x000fe20003f46070 */
[----:B------:R1:W4:Y:S04]  /*b7e0*/  @!P0 LDG.E.U16 R67, desc[UR6][R60.64] ;  /* 0x000000063c438981 */ /* 0x000328000c1e1500 */
[----:B------:R1:W4:Y:S01]  /*b7f0*/  @!P0 LDG.E.U16 R66, desc[UR6][R58.64] ;  /* 0x000000063a428981 */ /* 0x000322000c1e1500 */
[----:B------:R-:W-:Y:S01]  /*b800*/  ISETP.GE.U32.AND P0, PT, R3, 0x7ffffebe, PT ;  /* 0x7ffffebe0300780c */ /* 0x000fe20003f06070 */
[C---:B------:R-:W-:Y:S02]  /*b810*/  IMAD R3, R90.reuse, 0x41, RZ ;  /* 0x000000415a037824 */ /* 0x040fe400078e02ff */
[----:B------:R-:W-:Y:S01]  /*b820*/  IMAD R8, R90, 0x42, RZ ;  /* 0x000000425a087824 */ /* 0x000fe200078e02ff */
[----:B------:R1:W-:Y:S01]  /*b830*/  STL.64 [R1+0x12b8], R60 ;  /* 0x0012b83c01007387 */ /* 0x0003e20000100a00 */
[----:B0-----:R-:W-:Y:S01]  /*b840*/  IMAD.WIDE R72, R3, 0x2, R88 ;  /* 0x0000000203487825 */ /* 0x001fe200078e0258 */
[----:B------:R-:W-:-:S02]  /*b850*/  PRMT R56, RZ, 0x7610, R56 ;  /* 0x00007610ff387816 */ /* 0x000fc40000000038 */
[----:B------:R0:W-:Y:S01]  /*b860*/  STL.64 [R1+0x12b0], R58 ;  /* 0x0012b03a01007387 */ /* 0x0001e20000100a00 */
[----:B------:R-:W-:-:S03]  /*b870*/  PRMT R57, RZ, 0x7610, R57 ;  /* 0x00007610ff397816 */ /* 0x000fc60000000039 */
[----:B------:R-:W-:Y:S01]  /*b880*/  STL [R1+0x62c], R62 ;  /* 0x00062c3e01007387 */ /* 0x000fe20000100800 */
[----:B-1----:R-:W-:-:S04]  /*b890*/  IMAD.WIDE R60, R8, 0x2, R86 ;  /* 0x00000002083c7825 */ /* 0x002fc800078e0256 */
[----:B0-----:R-:W-:Y:S01]  /*b8a0*/  IMAD.WIDE R58, R3, 0x2, R86 ;  /* 0x00000002033a7825 */ /* 0x001fe200078e0256 */
[----:B------:R-:W4:Y:S04]  /*b8b0*/  @!P0 LDG.E.U16 R56, desc[UR6][R60.64] ;  /* 0x000000063c388981 */ /* 0x000f28000c1e1500 */
[----:B--2---:R0:W-:Y:S04]  /*b8c0*/  STL [R1+0x660], R63 ;  /* 0x0006603f01007387 */ /* 0x0041e80000100800 */
[----:B------:R1:W-:Y:S01]  /*b8d0*/  STL.64 [R1+0x12a8], R72 ;  /* 0x0012a84801007387 */ /* 0x0003e20000100a00 */
[----:B---3--:R-:W-:Y:S01]  /*b8e0*/  PRMT R65, RZ, 0x7610, R65 ;  /* 0x00007610ff417816 */ /* 0x008fe20000000041 */
[----:B0-----:R-:W-:Y:S01]  /*b8f0*/  IMAD.WIDE R62, R8, 0x2, R88 ;  /* 0x00000002083e7825 */ /* 0x001fe200078e0258 */
[----:B------:R-:W-:Y:S01]  /*b900*/  PRMT R64, RZ, 0x7610, R64 ;  /* 0x00007610ff407816 */ /* 0x000fe20000000040 */
[----:B------:R0:W-:Y:S04]  /*b910*/  STL.64 [R1+0x12a0], R58 ;  /* 0x0012a03a01007387 */ /* 0x0001e80000100a00 */
[----:B------:R-:W2:Y:S04]  /*b920*/  @!P2 LDG.E.U16 R65, desc[UR6][R72.64] ;  /* 0x000000064841a981 */ /* 0x000ea8000c1e1500 */
[----:B------:R3:W2:Y:S04]  /*b930*/  @!P0 LDG.E.U16 R57, desc[UR6][R62.64] ;  /* 0x000000063e398981 */ /* 0x0006a8000c1e1500 */
[----:B------:R-:W2:Y:S04]  /*b940*/  @!P2 LDG.E.U16 R64, desc[UR6][R58.64] ;  /* 0x000000063a40a981 */ /* 0x000ea8000c1e1500 */
[----:B-1----:R-:W2:Y:S04]  /*b950*/  LDL.LU.64 R72, [R1+0x2ff8] ;  /* 0x002ff80001487983 */ /* 0x002ea80000300a00 */
[----:B0-----:R-:W2:Y:S01]  /*b960*/  LDL.LU.64 R58, [R1+0x2ff0] ;  /* 0x002ff000013a7983 */ /* 0x001ea20000300a00 */
[----:B------:R-:W-:-:S02]  /*b970*/  VIADD R26, R9, 0xffffffbc ;  /* 0xffffffbc091a7836 */ /* 0x000fc40000000000 */
[----:B------:R-:W-:-:S03]  /*b980*/  VIADD R3, R9, 0xffffffbb ;  /* 0xffffffbb09037836 */ /* 0x000fc60000000000 */
[----:B------:R-:W-:Y:S02]  /*b990*/  ISETP.GE.U32.AND P2, PT, R26, 0x7ffffebd, PT ;  /* 0x7ffffebd1a00780c */ /* 0x000fe40003f46070 */
[----:B------:R-:W-:Y:S01]  /*b9a0*/  ISETP.GE.U32.AND P0, PT, R3, 0x7ffffebc, PT ;  /* 0x7ffffebc0300780c */ /* 0x000fe20003f06070 */
[C---:B------:R-:W-:Y:S01]  /*b9b0*/  IMAD R3, R90.reuse, 0x43, RZ ;  /* 0x000000435a037824 */ /* 0x040fe200078e02ff */
[----:B------:R3:W-:Y:S01]  /*b9c0*/  STL.64 [R1+0x1298], R62 ;  /* 0x0012983e01007387 */ /* 0x0007e20000100a00 */
[----:B------:R-:W-:-:S03]  /*b9d0*/  IMAD R8, R90, 0x44, RZ ;  /* 0x000000445a087824 */ /* 0x000fc600078e02ff */
[----:B------:R0:W-:Y:S04]  /*b9e0*/  STL.64 [R1+0x1290], R60 ;  /* 0x0012903c01007387 */ /* 0x0001e80000100a00 */
[----:B----4-:R-:W-:Y:S01]  /*b9f0*/  STL [R1+0x134], R56 ;  /* 0x0001343801007387 */ /* 0x010fe20000100800 */
[----:B---3--:R-:W-:-:S04]  /*ba00*/  IMAD.WIDE R62, R3, 0x2, R86 ;  /* 0x00000002033e7825 */ /* 0x008fc800078e0256 */
[----:B0-----:R-:W-:Y:S01]  /*ba10*/  IMAD.WIDE R60, R8, 0x2, R86 ;  /* 0x00000002083c7825 */ /* 0x001fe200078e0256 */
[----:B--2---:R0:W-:Y:S04]  /*ba20*/  STL [R1+0x138], R57 ;  /* 0x0001383901007387 */ /* 0x0041e80000100800 */
[----:B------:R-:W-:Y:S01]  /*ba30*/  STL [R1+0x6c], R64 ;  /* 0x00006c4001007387 */ /* 0x000fe20000100800 */
[----:B------:R-:W-:Y:S02]  /*ba40*/  PRMT R72, RZ, 0x7610, R72 ;  /* 0x00007610ff487816 */ /* 0x000fe40000000048 */
[----:B------:R-:W-:Y:S01]  /*ba50*/  PRMT R73, RZ, 0x7610, R73 ;  /* 0x00007610ff497816 */ /* 0x000fe20000000049 */
[----:B0-----:R-:W-:Y:S01]  /*ba60*/  IMAD.WIDE R56, R3, 0x2, R88 ;  /* 0x0000000203387825 */ /* 0x001fe200078e0258 */
[----:B------:R0:W-:Y:S01]  /*ba70*/  STL [R1+0x70], R65 ;  /* 0x0000704101007387 */ /* 0x0001e20000100800 */
[----:B------:R-:W-:-:S02]  /*ba80*/  PRMT R58, RZ, 0x7610, R58 ;  /* 0x00007610ff3a7816 */ /* 0x000fc4000000003a */
[----:B------:R-:W-:Y:S01]  /*ba90*/  PRMT R59, RZ, 0x7610, R59 ;  /* 0x00007610ff3b7816 */ /* 0x000fe2000000003b */
[----:B------:R-:W2:Y:S04]  /*baa0*/  @!P2 LDG.E.U16 R72, desc[UR6][R62.64] ;  /* 0x000000063e48a981 */ /* 0x000ea8000c1e1500 */
[----:B------:R-:W3:Y:S01]  /*bab0*/  @!P2 LDG.E.U16 R73, desc[UR6][R56.64] ;  /* 0x000000063849a981 */ /* 0x000ee2000c1e1500 */
[----:B0-----:R-:W-:-:S03]  /*bac0*/  IMAD.WIDE R64, R8, 0x2, R88 ;  /* 0x0000000208407825 */ /* 0x001fc600078e0258 */
[----:B------:R0:W-:Y:S04]  /*bad0*/  STL.64 [R1+0x1288], R56 ;  /* 0x0012883801007387 */ /* 0x0001e80000100a00 */
[----:B------:R1:W-:Y:S04]  /*bae0*/  STL.64 [R1+0x1280], R62 ;  /* 0x0012803e01007387 */ /* 0x0003e80000100a00 */
[----:B------:R-:W4:Y:S04]  /*baf0*/  @!P0 LDG.E.U16 R58, desc[UR6][R60.64] ;  /* 0x000000063c3a8981 */ /* 0x000f28000c1e1500 */
[----:B0-----:R-:W4:Y:S04]  /*bb00*/  LDL.LU.64 R56, [R1+0x2fe8] ;  /* 0x002fe80001387983 */ /* 0x001f280000300a00 */
[----:B------:R0:W4:Y:S01]  /*bb10*/  @!P0 LDG.E.U16 R59, desc[UR6][R64.64] ;  /* 0x00000006403b8981 */ /* 0x000122000c1e1500 */
[----:B------:R-:W-:-:S02]  /*bb20*/  VIADD R3, R9, 0xffffffb9 ;  /* 0xffffffb909037836 */ /* 0x000fc40000000000 */
[----:B------:R-:W-:Y:S01]  /*bb30*/  VIADD R26, R9, 0xffffffba ;  /* 0xffffffba091a7836 */ /* 0x000fe20000000000 */
[----:B-1----:R-:W4:Y:S02]  /*bb40*/  LDL.LU.64 R62, [R1+0x2fe0] ;  /* 0x002fe000013e7983 */ /* 0x002f240000300a00 */
[----:B------:R-:W-:Y:S01]  /*bb50*/  ISETP.GE.U32.AND P0, PT, R3, 0x7ffffeba, PT ;  /* 0x7ffffeba0300780c */ /* 0x000fe20003f06070 */
[----:B------:R-:W-:Y:S01]  /*bb60*/  IMAD R3, R90, 0x45, RZ ;  /* 0x000000455a037824 */ /* 0x000fe200078e02ff */
[----:B------:R0:W-:Y:S01]  /*bb70*/  STL.64 [R1+0x1278], R64 ;  /* 0x0012784001007387 */ /* 0x0001e20000100a00 */
[----:B------:R-:W-:Y:S01]  /*bb80*/  ISETP.GE.U32.AND P2, PT, R26, 0x7ffffebb, PT ;  /* 0x7ffffebb1a00780c */ /* 0x000fe20003f46070 */
[----:B------:R-:W-:Y:S02]  /*bb90*/  IMAD R8, R90, 0x46, RZ ;  /* 0x000000465a087824 */ /* 0x000fe400078e02ff */
[----:B------:R1:W-:Y:S01]  /*bba0*/  STL.64 [R1+0x1270], R60 ;  /* 0x0012703c01007387 */ /* 0x0003e20000100a00 */
[----:B------:R-:W-:Y:S01]  /*bbb0*/  PRMT R11, RZ, 0x7610, R11 ;  /* 0x00007610ff0b7816 */ /* 0x000fe2000000000b */
[----:B0-----:R-:W-:-:S04]  /*bbc0*/  IMAD.WIDE R64, R3, 0x2, R88 ;  /* 0x0000000203407825 */ /* 0x001fc800078e0258 */
[----:B-1----:R-:W-:-:S05]  /*bbd0*/  IMAD.WIDE R60, R8, 0x2, R88 ;  /* 0x00000002083c7825 */ /* 0x002fca00078e0258 */
[----:B------:R-:W4:Y:S04]  /*bbe0*/  @!P0 LDG.E.U16 R11, desc[UR6][R60.64] ;  /* 0x000000063c0b8981 */ /* 0x000f28000c1e1500 */
[----:B--2---:R-:W-:Y:S04]  /*bbf0*/  STL [R1+0x3d0], R72 ;  /* 0x0003d04801007387 */ /* 0x004fe80000100800 */
[----:B---3--:R0:W-:Y:S04]  /*bc00*/  STL [R1+0x3d4], R73 ;  /* 0x0003d44901007387 */ /* 0x0081e80000100800 */
[----:B------:R-:W-:Y:S04]  /*bc10*/  STL.64 [R1+0x1268], R64 ;  /* 0x0012684001007387 */ /* 0x000fe80000100a00 */
[----:B----4-:R-:W-:Y:S01]  /*bc20*/  STL [R1+0x3dc], R58 ;  /* 0x0003dc3a01007387 */ /* 0x010fe20000100800 */
[----:B0-----:R-:W-:Y:S01]  /*bc30*/  IMAD.WIDE R72, R3, 0x2, R86 ;  /* 0x0000000203487825 */ /* 0x001fe200078e0256 */
[----:B------:R-:W-:-:S02]  /*bc40*/  PRMT R56, RZ, 0x7610, R56 ;  /* 0x00007610ff387816 */ /* 0x000fc40000000038 */
[----:B------:R-:W-:Y:S01]  /*bc50*/  PRMT R57, RZ, 0x7610, R57 ;  /* 0x00007610ff397816 */ /* 0x000fe20000000039 */
[----:B------:R0:W-:Y:S05]  /*bc60*/  STL [R1+0x408], R59 ;  /* 0x0004083b01007387 */ /* 0x0001ea0000100800 */
[----:B------:R1:W2:Y:S01]  /*bc70*/  @!P2 LDG.E.U16 R57, desc[UR6][R72.64] ;  /* 0x000000064839a981 */ /* 0x0002a2000c1e1500 */
[----:B0-----:R-:W-:-:S05]  /*bc80*/  IMAD.WIDE R58, R8, 0x2, R86 ;  /* 0x00000002083a7825 */ /* 0x001fca00078e0256 */
[----:B------:R-:W3:Y:S01]  /*bc90*/  @!P0 LDG.E.U16 R56, desc[UR6][R58.64] ;  /* 0x000000063a388981 */ /* 0x000ee2000c1e1500 */
[----:B------:R-:W-:Y:S01]  /*bca0*/  PRMT R83, RZ, 0x7610, R83 ;  /* 0x00007610ff537816 */ /* 0x000fe20000000053 */
[C---:B------:R-:W-:Y:S02]  /*bcb0*/  VIADD R26, R9.reuse, 0xffffffb8 ;  /* 0xffffffb8091a7836 */ /* 0x040fe40000000000 */
[----:B------:R-:W-:Y:S01]  /*bcc0*/  VIADD R3, R9, 0xffffffb7 ;  /* 0xffffffb709037836 */ /* 0x000fe20000000000 */
[----:B------:R1:W-:Y:S04]  /*bcd0*/  STL.64 [R1+0x1260], R72 ;  /* 0x0012604801007387 */ /* 0x0003e80000100a00 */
[----:B------:R0:W4:Y:S01]  /*bce0*/  @!P2 LDG.E.U16 R83, desc[UR6][R64.64] ;  /* 0x000000064053a981 */ /* 0x000122000c1e1500 */
[----:B------:R-:W-:-:S02]  /*bcf0*/  ISETP.GE.U32.AND P2, PT, R26, 0x7ffffeb9, PT ;  /* 0x7ffffeb91a00780c */ /* 0x000fc40003f46070 */
[----:B------:R-:W-:Y:S01]  /*bd00*/  ISETP.GE.U32.AND P0, PT, R3, 0x7ffffeb8, PT ;  /* 0x7ffffeb80300780c */ /* 0x000fe20003f06070 */
[----:B------:R-:W-:Y:S01]  /*bd10*/  IMAD R3, R90, 0x47, RZ ;  /* 0x000000475a037824 */ /* 0x000fe200078e02ff */
[----:B------:R-:W0:Y:S04]  /*bd20*/  LDL.LU.64 R64, [R1+0x2fd8] ;  /* 0x002fd80001407983 */ /* 0x000e280000300a00 */
[----:B------:R-:W-:Y:S04]  /*bd30*/  STL.64 [R1+0x1258], R60 ;  /* 0x0012583c01007387 */ /* 0x000fe80000100a00 */
[----:B------:R-:W-:Y:S04]  /*bd40*/  STL.64 [R1+0x1250], R58 ;  /* 0x0012503a01007387 */ /* 0x000fe80000100a00 */
[----:B------:R-:W-:Y:S04]  /*bd50*/  STL [R1+0x2c04], R11 ;  /* 0x002c040b01007387 */ /* 0x000fe80000100800 */
[----:B------:R-:W-:Y:S01]  /*bd60*/  STL.64 [R1+0x2c90], R10 ;  /* 0x002c900a01007387 */ /* 0x000fe20000100a00 */
[----:B------:R-:W-:-:S03]  /*bd70*/  PRMT R63, RZ, 0x7610, R63 ;  /* 0x00007610ff3f7816 */ /* 0x000fc6000000003f */
[----:B------:R-:W-:Y:S01]  /*bd80*/  STL.64 [R1+0x2d90], R10 ;  /* 0x002d900a01007387 */ /* 0x000fe20000100a00 */
[----:B------:R-:W-:Y:S01]  /*bd90*/  PRMT R62, RZ, 0x7610, R62 ;  /* 0x00007610ff3e7816 */ /* 0x000fe2000000003e */
[----:B-1----:R-:W-:-:S05]  /*bda0*/  IMAD.WIDE R72, R3, 0x2, R86 ;  /* 0x0000000203487825 */ /* 0x002fca00078e0256 */
[----:B------:R1:W4:Y:S04]  /*bdb0*/  @!P2 LDG.E.U16 R62, desc[UR6][R72.64] ;  /* 0x00000006483ea981 */ /* 0x000328000c1e1500 */
[----:B---3--:R-:W-:Y:S04]  /*bdc0*/  STL [R1+0x628], R56 ;  /* 0x0006283801007387 */ /* 0x008fe80000100800 */
[----:B--2---:R2:W-:Y:S02]  /*bdd0*/  STL [R1+0x3c8], R57 ;  /* 0x0003c83901007387 */ /* 0x0045e40000100800 */
[----:B--2---:R-:W-:-:S05]  /*bde0*/  IMAD.WIDE R56, R3, 0x2, R88 ;  /* 0x0000000203387825 */ /* 0x004fca00078e0258 */
[----:B------:R2:W-:Y:S04]  /*bdf0*/  STL.64 [R1+0x1248], R56 ;  /* 0x0012483801007387 */ /* 0x0005e80000100a00 */
[----:B------:R1:W-:Y:S04]  /*be00*/  STL.64 [R1+0x1240], R72 ;  /* 0x0012404801007387 */ /* 0x0003e80000100a00 */
[----:B------:R-:W3:Y:S04]  /*be10*/  @!P2 LDG.E.U16 R63, desc[UR6][R56.64] ;  /* 0x00000006383fa981 */ /* 0x000ee8000c1e1500 */
[----:B--2---:R-:W2:Y:S01]  /*be20*/  LDL.LU.64 R56, [R1+0x2fd0] ;  /* 0x002fd00001387983 */ /* 0x004ea20000300a00 */
[----:B------:R-:W-:Y:S01]  /*be30*/  IMAD R8, R90, 0x48, RZ ;  /* 0x000000485a087824 */ /* 0x000fe200078e02ff */
[----:B0-----:R-:W-:Y:S01]  /*be40*/  PRMT R65, RZ, 0x7610, R65 ;  /* 0x00007610ff417816 */ /* 0x001fe20000000041 */
[----:B------:R-:W-:Y:S01]  /*be50*/  VIADD R26, R9, 0xffffffb6 ;  /* 0xffffffb6091a7836 */ /* 0x000fe20000000000 */
[----:B------:R-:W-:Y:S01]  /*be60*/  PRMT R64, RZ, 0x7610, R64 ;  /* 0x00007610ff407816 */ /* 0x000fe20000000040 */
[----:B------:R-:W-:-:S04]  /*be70*/  IMAD.WIDE R60, R8, 0x2, R88 ;  /* 0x00000002083c7825 */ /* 0x000fc800078e0258 */
[----:B------:R-:W-:Y:S01]  /*be80*/  IMAD.WIDE R58, R8, 0x2, R86 ;  /* 0x00000002083a7825 */ /* 0x000fe200078e0256 */
[----:B------:R-:W-:Y:S01]  /*be90*/  ISETP.GE.U32.AND P2, PT, R26, 0x7ffffeb7, PT ;  /* 0x7ffffeb71a00780c */ /* 0x000fe20003f46070 */
[----:B------:R0:W2:Y:S02]  /*bea0*/  @!P0 LDG.E.U16 R65, desc[UR6][R60.64] ;  /* 0x000000063c418981 */ /* 0x0000a4000c1e1500 */
[----:B------:R-:W-:Y:S02]  /*beb0*/  VIADD R3, R9, 0xffffffb5 ;  /* 0xffffffb509037836 */ /* 0x000fe40000000000 */
[----:B------:R0:W2:Y:S03]  /*bec0*/  @!P0 LDG.E.U16 R64, desc[UR6][R58.64] ;  /* 0x000000063a408981 */ /* 0x0000a6000c1e1500 */
[----:B------:R-:W-:Y:S01]  /*bed0*/  ISETP.GE.U32.AND P0, PT, R3, 0x7ffffeb6, PT ;  /* 0x7ffffeb60300780c */ /* 0x000fe20003f06070 */
[C---:B------:R-:W-:Y:S01]  /*bee0*/  IMAD R3, R90.reuse, 0x49, RZ ;  /* 0x000000495a037824 */ /* 0x040fe200078e02ff */
[----:B------:R0:W-:Y:S01]  /*bef0*/  STL.64 [R1+0x1238], R60 ;  /* 0x0012383c01007387 */ /* 0x0001e20000100a00 */
[----:B------:R-:W-:Y:S01]  /*bf00*/  IMAD R8, R90, 0x4a, RZ ;  /* 0x0000004a5a087824 */ /* 0x000fe200078e02ff */
[----:B------:R-:W-:-:S02]  /*bf10*/  PRMT R70, RZ, 0x7610, R70 ;  /* 0x00007610ff467816 */ /* 0x000fc40000000046 */
[----:B----4-:R-:W-:Y:S01]  /*bf20*/  STL [R1+0x3cc], R83 ;  /* 0x0003cc5301007387 */ /* 0x010fe20000100800 */
[----:B------:R-:W-:Y:S01]  /*bf30*/  PRMT R71, RZ, 0x7610, R71 ;  /* 0x00007610ff477816 */ /* 0x000fe20000000047 */
[----:B-1----:R-:W-:Y:S02]  /*bf40*/  IMAD.WIDE R72, R3, 0x2, R88 ;  /* 0x0000000203487825 */ /* 0x002fe400078e0258 */
[----:B------:R1:W-:Y:S04]  /*bf50*/  STL.64 [R1+0x1230], R58 ;  /* 0x0012303a01007387 */ /* 0x0003e80000100a00 */
[----:B------:R-:W-:Y:S01]  /*bf60*/  STL [R1+0x620], R62 ;  /* 0x0006203e01007387 */ /* 0x000fe20000100800 */
[----:B0-----:R-:W-:-:S03]  /*bf70*/  IMAD.WIDE R60, R8, 0x2, R86 ;  /* 0x00000002083c7825 */ /* 0x001fc600078e0256 */
[----:B------:R-:W4:Y:S01]  /*bf80*/  @!P2 LDG.E.U16 R71, desc[UR6][R72.64] ;  /* 0x000000064847a981 */ /* 0x000f22000c1e1500 */
[----:B-1----:R-:W-:-:S05]  /*bf90*/  IMAD.WIDE R58, R3, 0x2, R86 ;  /* 0x00000002033a7825 */ /* 0x002fca00078e0256 */
[----:B------:R-:W4:Y:S04]  /*bfa0*/  @!P2 LDG.E.U16 R70, desc[UR6][R58.64] ;  /* 0x000000063a46a981 */ /* 0x000f28000c1e1500 */
[----:B---3--:R0:W-:Y:S04]  /*bfb0*/  STL [R1+0x624], R63 ;  /* 0x0006243f01007387 */ /* 0x0081e80000100800 */
[----:B------:R1:W-:Y:S01]  /*bfc0*/  STL.64 [R1+0x1228], R72 ;  /* 0x0012284801007387 */ /* 0x0003e20000100a00 */
[----:B--2---:R-:W-:Y:S01]  /*bfd0*/  PRMT R56, RZ, 0x7610, R56 ;  /* 0x00007610ff387816 */ /* 0x004fe20000000038 */
[----:B0-----:R-:W-:Y:S01]  /*bfe0*/  IMAD.WIDE R62, R8, 0x2, R88 ;  /* 0x00000002083e7825 */ /* 0x001fe200078e0258 */
[----:B------:R-:W-:Y:S01]  /*bff0*/  PRMT R57, RZ, 0x7610, R57 ;  /* 0x00007610ff397816 */ /* 0x000fe20000000039 */
[----:B------:R0:W-:Y:S04]  /*c000*/  STL.64 [R1+0x1220], R58 ;  /* 0x0012203a01007387 */ /* 0x0001e80000100a00 */
[----:B------:R2:W3:Y:S04]  /*c010*/  @!P0 LDG.E.U16 R56, desc[UR6][R60.64] ;  /* 0x000000063c388981 */ /* 0x0004e8000c1e1500 */
[----:B-1----:R-:W3:Y:S04]  /*c020*/  LDL.LU.64 R72, [R1+0x2fc8] ;  /* 0x002fc80001487983 */ /* 0x002ee80000300a00 */
[----:B------:R1:W3:Y:S04]  /*c030*/  @!P0 LDG.E.U16 R57, desc[UR6][R62.64] ;  /* 0x000000063e398981 */ /* 0x0002e8000c1e1500 */
[----:B0-----:R-:W3:Y:S01]  /*c040*/  LDL.LU.64 R58, [R1+0x2fc0] ;  /* 0x002fc000013a7983 */ /* 0x001ee20000300a00 */
[----:B------:R-:W-:-:S02]  /*c050*/  VIADD R26, R9, 0xffffffb4 ;  /* 0xffffffb4091a7836 */ /* 0x000fc40000000000 */
[----:B------:R-:W-:Y:S01]  /*c060*/  VIADD R3, R9, 0xffffffb3 ;  /* 0xffffffb309037836 */ /* 0x000fe20000000000 */
[----:B------:R-:W-:Y:S02]  /*c070*/  STL.64 [R1+0x1218], R62 ;  /* 0x0012183e01007387 */ /* 0x000fe40000100a00 */
[----:B------:R-:W-:Y:S02]  /*c080*/  ISETP.GE.U32.AND P2, PT, R26, 0x7ffffeb5, PT ;  /* 0x7ffffeb51a00780c */ /* 0x000fe40003f46070 */
[----:B------:R2:W-:Y:S01]  /*c090*/  STL.64 [R1+0x1210], R60 ;  /* 0x0012103c01007387 */ /* 0x0005e20000100a00 */
[----:B------:R-:W-:Y:S01]  /*c0a0*/  ISETP.GE.U32.AND P0, PT, R3, 0x7ffffeb4, PT ;  /* 0x7ffffeb40300780c */ /* 0x000fe20003f06070 */
[C---:B------:R-:W-:Y:S02]  /*c0b0*/  IMAD R3, R90.reuse, 0x4b, RZ ;  /* 0x0000004b5a037824 */ /* 0x040fe400078e02ff */
[----:B------:R-:W-:Y:S01]  /*c0c0*/  IMAD R8, R90, 0x4c, RZ ;  /* 0x0000004c5a087824 */ /* 0x000fe200078e02ff */
[----:B----4-:R-:W-:Y:S04]  /*c0d0*/  STL [R1+0x64], R70 ;  /* 0x0000644601007387 */ /* 0x010fe80000100800 */
[----:B------:R0:W-:Y:S01]  /*c0e0*/  STL [R1+0x68], R71 ;  /* 0x0000684701007387 */ /* 0x0001e20000100800 */
[----:B--2---:R-:W-:-:S04]  /*c0f0*/  IMAD.WIDE R60, R8, 0x2, R86 ;  /* 0x00000002083c7825 */ /* 0x004fc800078e0256 */
[----:B0-----:R-:W-:-:S04]  /*c100*/  IMAD.WIDE R70, R3, 0x2, R88 ;  /* 0x0000000203467825 */ /* 0x001fc800078e0258 */
[----:B-1----:R-:W-:Y:S01]  /*c110*/  IMAD.WIDE R62, R8, 0x2, R88 ;  /* 0x00000002083e7825 */ /* 0x002fe200078e0258 */
[----:B---3--:R-:W-:Y:S01]  /*c120*/  STL [R1+0x12c], R56 ;  /* 0x00012c3801007387 */ /* 0x008fe20000100800 */
[----:B------:R-:W-:Y:S02]  /*c130*/  PRMT R72, RZ, 0x7610, R72 ;  /* 0x00007610ff487816 */ /* 0x000fe40000000048 */
[----:B------:R-:W-:Y:S01]  /*c140*/  PRMT R73, RZ, 0x7610, R73 ;  /* 0x00007610ff497816 */ /* 0x000fe20000000049 */
[----:B------:R0:W-:Y:S04]  /*c150*/  STL [R1+0x130], R57 ;  /* 0x0001303901007387 */ /* 0x0001e80000100800 */
[----:B------:R1:W-:Y:S01]  /*c160*/  STL.64 [R1+0x1208], R70 ;  /* 0x0012084601007387 */ /* 0x0003e20000100a00 */
[----:B------:R-:W-:-:S03]  /*c170*/  PRMT R58, RZ, 0x7610, R58 ;  /* 0x00007610ff3a7816 */ /* 0x000fc6000000003a */
[----:B------:R-:W2:Y:S01]  /*c180*/  @!P2 LDG.E.U16 R73, desc[UR6][R70.64] ;  /* 0x000000064649a981 */ /* 0x000ea2000c1e1500 */
[----:B0-----:R-:W-:Y:S01]  /*c190*/  IMAD.WIDE R56, R3, 0x2, R86 ;  /* 0x0000000203387825 */ /* 0x001fe200078e0256 */
[----:B------:R-:W-:Y:S02]  /*c1a0*/  PRMT R59, RZ, 0x7610, R59 ;  /* 0x00007610ff3b7816 */ /* 0x000fe4000000003b */
[----:B------:R-:W3:Y:S04]  /*c1b0*/  @!P0 LDG.E.U16 R58, desc[UR6][R60.64] ;  /* 0x000000063c3a8981 */ /* 0x000ee8000c1e1500 */
[----:B------:R-:W4:Y:S04]  /*c1c0*/  @!P2 LDG.E.U16 R72, desc[UR6][R56.64] ;  /* 0x000000063848a981 */ /* 0x000f28000c1e1500 */
[----:B------:R0:W-:Y:S04]  /*c1d0*/  STL.64 [R1+0x1200], R56 ;  /* 0x0012003801007387 */ /* 0x0001e80000100a00 */
[----:B-1----:R-:W3:Y:S04]  /*c1e0*/  LDL.LU.64 R70, [R1+0x2fb8] ;  /* 0x002fb80001467983 */ /* 0x002ee80000300a00 */
[----:B------:R1:W3:Y:S04]  /*c1f0*/  @!P0 LDG.E.U16 R59, desc[UR6][R62.64] ;  /* 0x000000063e3b8981 */ /* 0x0002e8000c1e1500 */
[----:B0-----:R-:W3:Y:S01]  /*c200*/  LDL.LU.64 R56, [R1+0x2fb0] ;  /* 0x002fb00001387983 */ /* 0x001ee20000300a00 */
[----:B------:R-:W-:-:S02]  /*c210*/  VIADD R26, R9, 0xffffffb2 ;  /* 0xffffffb2091a7836 */ /* 0x000fc40000000000 */
[----:B------:R-:W-:Y:S01]  /*c220*/  VIADD R3, R9, 0xffffffb1 ;  /* 0xffffffb109037836 */ /* 0x000fe20000000000 */
[----:B------:R1:W-:Y:S02]  /*c230*/  STL.64 [R1+0x11f8], R62 ;  /* 0x0011f83e01007387 */ /* 0x0003e40000100a00 */
[----:B------:R-:W-:Y:S02]  /*c240*/  ISETP.GE.U32.AND P2, PT, R26, 0x7ffffeb3, PT ;  /* 0x7ffffeb31a00780c */ /* 0x000fe40003f46070 */
[----:B------:R-:W-:Y:S01]  /*c250*/  ISETP.GE.U32.AND P0, PT, R3, 0x7ffffeb2, PT ;  /* 0x7ffffeb20300780c */ /* 0x000fe20003f06070 */
[C---:B------:R-:W-:Y:S01]  /*c260*/  IMAD R3, R90.reuse, 0x4d, RZ ;  /* 0x0000004d5a037824 */ /* 0x040fe200078e02ff */
[----:B------:R0:W-:Y:S01]  /*c270*/  STL.64 [R1+0x11f0], R60 ;  /* 0x0011f03c01007387 */ /* 0x0001e20000100a00 */
[----:B------:R-:W-:Y:S02]  /*c280*/  IMAD R8, R90, 0x4e, RZ ;  /* 0x0000004e5a087824 */ /* 0x000fe400078e02ff */
[----:B-1----:R-:W-:-:S04]  /*c290*/  IMAD.WIDE R62, R3, 0x2, R86 ;  /* 0x00000002033e7825 */ /* 0x002fc800078e0256 */
[----:B0-----:R-:W-:Y:S01]  /*c2a0*/  IMAD.WIDE R60, R8, 0x2, R88 ;  /* 0x00000002083c7825 */ /* 0x001fe200078e0258 */
[----:B----4-:R-:W-:Y:S04]  /*c2b0*/  STL [R1+0x3b8], R72 ;  /* 0x0003b84801007387 */ /* 0x010fe80000100800 */
[----:B--2---:R0:W-:Y:S01]  /*c2c0*/  STL [R1+0x3bc], R73 ;  /* 0x0003bc4901007387 */ /* 0x0041e20000100800 */
[----:B---3--:R-:W-:Y:S02]  /*c2d0*/  PRMT R70, RZ, 0x7610, R70 ;  /* 0x00007610ff467816 */ /* 0x008fe40000000046 */
[----:B------:R-:W-:Y:S01]  /*c2e0*/  PRMT R71, RZ, 0x7610, R71 ;  /* 0x00007610ff477816 */ /* 0x000fe20000000047 */
[----:B0-----:R-:W-:-:S03]  /*c2f0*/  IMAD.WIDE R72, R3, 0x2, R88 ;  /* 0x0000000203487825 */ /* 0x001fc600078e0258 */
[----:B------:R-:W2:Y:S01]  /*c300*/  @!P2 LDG.E.U16 R70, desc[UR6][R62.64] ;  /* 0x000000063e46a981 */ /* 0x000ea2000c1e1500 */
[----:B------:R-:W-:-:S03]  /*c310*/  PRMT R56, RZ, 0x7610, R56 ;  /* 0x00007610ff387816 */ /* 0x000fc60000000038 */
[----:B------:R-:W-:Y:S01]  /*c320*/  STL.64 [R1+0x11e8], R72 ;  /* 0x0011e84801007387 */ /* 0x000fe20000100a00 */
[----:B------:R-:W-:-:S03]  /*c330*/  PRMT R57, RZ, 0x7610, R57 ;  /* 0x00007610ff397816 */ /* 0x000fc60000000039 */
[----:B------:R-:W-:Y:S04]  /*c340*/  STL [R1+0x3c0], R58 ;  /* 0x0003c03a01007387 */ /* 0x000fe80000100800 */
[----:B------:R0:W-:Y:S04]  /*c350*/  STL [R1+0x3c4], R59 ;  /* 0x0003c43b01007387 */ /* 0x0001e80000100800 */
[----:B------:R-:W3:Y:S04]  /*c360*/  @!P2 LDG.E.U16 R71, desc[UR6][R72.64] ;  /* 0x000000064847a981 */ /* 0x000ee8000c1e1500 */
[----:B------:R-:W4:Y:S01]  /*c370*/  @!P0 LDG.E.U16 R57, desc[UR6][R60.64] ;  /* 0x000000063c398981 */ /* 0x000f22000c1e1500 */
[----:B0-----:R-:W-:-:S05]  /*c380*/  IMAD.WIDE R58, R8, 0x2, R86 ;  /* 0x00000002083a7825 */ /* 0x001fca00078e0256 */
[----:B------:R0:W4:Y:S01]  /*c390*/  @!P0 LDG.E.U16 R56, desc[UR6][R58.64] ;  /* 0x000000063a388981 */ /* 0x000122000c1e1500 */
[C---:B------:R-:W-:Y:S02]  /*c3a0*/  VIADD R26, R9.reuse, 0xffffffb0 ;  /* 0xffffffb0091a7836 */ /* 0x040fe40000000000 */
[----:B------:R-:W-:Y:S01]  /*c3b0*/  VIADD R3, R9, 0xffffffaf ;  /* 0xffffffaf09037836 */ /* 0x000fe20000000000 */
[----:B------:R1:W-:Y:S04]  /*c3c0*/  STL.64 [R1+0x11e0], R62 ;  /* 0x0011e03e01007387 */ /* 0x0003e80000100a00 */
[----:B------:R-:W4:Y:S01]  /*c3d0*/  LDL.LU.64 R72, [R1+0x2fa8] ;  /* 0x002fa80001487983 */ /* 0x000f220000300a00 */
[----:B------:R-:W-:Y:S02]  /*c3e0*/  ISETP.GE.U32.AND P2, PT, R26, 0x7ffffeb1, PT ;  /* 0x7ffffeb11a00780c */ /* 0x000fe40003f46070 */
[----:B------:R-:W-:Y:S01]  /*c3f0*/  ISETP.GE.U32.AND P0, PT, R3, 0x7ffffeb0, PT ;  /* 0x7ffffeb00300780c */ /* 0x000fe20003f06070 */
[----:B------:R-:W-:Y:S01]  /*c400*/  IMAD R3, R90, 0x4f, RZ ;  /* 0x0000004f5a037824 */ /* 0x000fe200078e02ff */
[----:B-1----:R-:W4:Y:S01]  /*c410*/  LDL.LU.64 R62, [R1+0x2fa0] ;  /* 0x002fa000013e7983 */ /* 0x002f220000300a00 */
[----:B------:R-:W-:-:S03]  /*c420*/  PRMT R68, RZ, 0x7610, R68 ;  /* 0x00007610ff447816 */ /* 0x000fc60000000044 */
[----:B------:R-:W-:Y:S01]  /*c430*/  STL.64 [R1+0x11d8], R60 ;  /* 0x0011d83c01007387 */ /* 0x000fe20000100a00 */
[----:B------:R-:W-:-:S03]  /*c440*/  PRMT R69, RZ, 0x7610, R69 ;  /* 0x00007610ff457816 */ /* 0x000fc60000000045 */
[----:B------:R0:W-:Y:S02]  /*c450*/  STL.64 [R1+0x11d0], R58 ;  /* 0x0011d03a01007387 */ /* 0x0001e40000100a00 */
[----:B0-----:R-:W-:-:S05]  /*c460*/  IMAD.WIDE R58, R3, 0x2, R88 ;  /* 0x00000002033a7825 */ /* 0x001fca00078e0258 */
[----:B------:R-:W4:Y:S04]  /*c470*/  @!P2 LDG.E.U16 R69, desc[UR6][R58.64] ;  /* 0x000000063a45a981 */ /* 0x000f28000c1e1500 */
[----:B--2---:R-:W-:Y:S04]  /*c480*/  STL [R1+0x3b0], R70 ;  /* 0x0003b04601007387 */ /* 0x004fe80000100800 */
[----:B---3--:R0:W-:Y:S04]  /*c490*/  STL [R1+0x3b4], R71 ;  /* 0x0003b44701007387 */ /* 0x0081e80000100800 */
[----:B------:R1:W-:Y:S01]  /*c4a0*/  STL.64 [R1+0x11c8], R58 ;  /* 0x0011c83a01007387 */ /* 0x0003e20000100a00 */
[----:B0-----:R-:W-:-:S03]  /*c4b0*/  IMAD.WIDE R70, R3, 0x2, R86 ;  /* 0x0000000203467825 */ /* 0x001fc600078e0256 */
[----:B----4-:R-:W-:Y:S04]  /*c4c0*/  STL [R1+0x618], R56 ;  /* 0x0006183801007387 */ /* 0x010fe80000100800 */
[----:B------:R0:W-:Y:S04]  /*c4d0*/  STL [R1+0x61c], R57 ;  /* 0x00061c3901007387 */ /* 0x0001e80000100800 */
[----:B------:R2:W3:Y:S04]  /*c4e0*/  @!P2 LDG.E.U16 R68, desc[UR6][R70.64] ;  /* 0x000000064644a981 */ /* 0x0004e8000c1e1500 */
[----:B------:R2:W-:Y:S04]  /*c4f0*/  STL.64 [R1+0x11c0], R70 ;  /* 0x0011c04601007387 */ /* 0x0005e80000100a00 */
[----:B-1----:R-:W4:Y:S01]  /*c500*/  LDL.LU.64 R58, [R1+0x2f98] ;  /* 0x002f9800013a7983 */ /* 0x002f220000300a00 */
[----:B------:R-:W-:Y:S01]  /*c510*/  IMAD R8, R90, 0x50, RZ ;  /* 0x000000505a087824 */ /* 0x000fe200078e02ff */
[----:B------:R-:W-:Y:S01]  /*c520*/  PRMT R63, RZ, 0x7610, R63 ;  /* 0x00007610ff3f7816 */ /* 0x000fe2000000003f */
[----:B------:R-:W-:Y:S01]  /*c530*/  VIADD R26, R9, 0xffffffae ;  /* 0xffffffae091a7836 */ /* 0x000fe20000000000 */
[----:B------:R-:W-:Y:S01]  /*c540*/  PRMT R62, RZ, 0x7610, R62 ;  /* 0x00007610ff3e7816 */ /* 0x000fe2000000003e */
[----:B------:R-:W-:-:S04]  /*c550*/  IMAD.WIDE R60, R8, 0x2, R88 ;  /* 0x00000002083c7825 */ /* 0x000fc800078e0258 */
[----:B0-----:R-:W-:Y:S01]  /*c560*/  IMAD.WIDE R56, R8, 0x2, R86 ;  /* 0x0000000208387825 */ /* 0x001fe200078e0256 */
[----:B------:R-:W-:Y:S01]  /*c570*/  ISETP.GE.U32.AND P2, PT, R26, 0x7ffffeaf, PT ;  /* 0x7ffffeaf1a00780c */ /* 0x000fe20003f46070 */
[----:B------:R-:W4:Y:S02]  /*c580*/  @!P0 LDG.E.U16 R63, desc[UR6][R60.64] ;  /* 0x000000063c3f8981 */ /* 0x000f24000c1e1500 */
[----:B------:R-:W-:Y:S02]  /*c590*/  VIADD R3, R9, 0xffffffad ;  /* 0xffffffad09037836 */ /* 0x000fe40000000000 */
[----:B------:R0:W4:Y:S03]  /*c5a0*/  @!P0 LDG.E.U16 R62, desc[UR6][R56.64] ;  /* 0x00000006383e8981 */ /* 0x000126000c1e1500 */
[----:B------:R-:W-:Y:S01]  /*c5b0*/  ISETP.GE.U32.AND P0, PT, R3, 0x7ffffeae, PT ;  /* 0x7ffffeae0300780c */ /* 0x000fe20003f06070 */
[----:B------:R-:W-:Y:S01]  /*c5c0*/  IMAD R3, R90, 0x51, RZ ;  /* 0x000000515a037824 */ /* 0x000fe200078e02ff */
[----:B------:R-:W-:Y:S01]  /*c5d0*/  STL.64 [R1+0x11b8], R60 ;  /* 0x0011b83c01007387 */ /* 0x000fe20000100a00 */
[----:B------:R-:W-:-:S02]  /*c5e0*/  PRMT R73, RZ, 0x7610, R73 ;  /* 0x00007610ff497816 */ /* 0x000fc40000000049 */
[----:B------:R-:W-:Y:S01]  /*c5f0*/  PRMT R72, RZ, 0x7610, R72 ;  /* 0x00007610ff487816 */ /* 0x000fe20000000048 */
[----:B------:R0:W-:Y:S01]  /*c600*/  STL.64 [R1+0x11b0], R56 ;  /* 0x0011b03801007387 */ /* 0x0001e20000100a00 */
[----:B--2---:R-:W-:-:S04]  /*c610*/  IMAD.WIDE R70, R3, 0x2, R88 ;  /* 0x0000000203467825 */ /* 0x004fc800078e0258 */
[----:B------:R-:W-:Y:S01]  /*c620*/  IMAD R8, R90, 0x52, RZ ;  /* 0x000000525a087824 */ /* 0x000fe200078e02ff */
[----:B------:R-:W2:Y:S01]  /*c630*/  @!P2 LDG.E.U16 R73, desc[UR6][R70.64] ;  /* 0x000000064649a981 */ /* 0x000ea2000c1e1500 */
[----:B0-----:R-:W-:-:S04]  /*c640*/  IMAD.WIDE R56, R3, 0x2, R86 ;  /* 0x0000000203387825 */ /* 0x001fc800078e0256 */
[----:B------:R-:W-:Y:S01]  /*c650*/  IMAD.WIDE R60, R8, 0x2, R86 ;  /* 0x00000002083c7825 */ /* 0x000fe200078e0256 */
[----:B------:R-:W2:Y:S04]  /*c660*/  @!P2 LDG.E.U16 R72, desc[UR6][R56.64] ;  /* 0x000000063848a981 */ /* 0x000ea8000c1e1500 */
[----:B---3--:R-:W-:Y:S04]  /*c670*/  STL [R1+0x610], R68 ;  /* 0x0006104401007387 */ /* 0x008fe80000100800 */
[----:B------:R0:W-:Y:S01]  /*c680*/  STL [R1+0x614], R69 ;  /* 0x0006144501007387 */ /* 0x0001e20000100800 */
[----:B----4-:R-:W-:-:S03]  /*c690*/  PRMT R58, RZ, 0x7610, R58 ;  /* 0x00007610ff3a7816 */ /* 0x010fc6000000003a */
[----:B------:R1:W-:Y:S01]  /*c6a0*/  STL.64 [R1+0x11a8], R70 ;  /* 0x0011a84601007387 */ /* 0x0003e20000100a00 */
[----:B------:R-:W-:-:S03]  /*c6b0*/  PRMT R59, RZ, 0x7610, R59 ;  /* 0x00007610ff3b7816 */ /* 0x000fc6000000003b */
[----:B------:R3:W-:Y:S01]  /*c6c0*/  STL.64 [R1+0x11a0], R56 ;  /* 0x0011a03801007387 */ /* 0x0007e20000100a00 */
[----:B0-----:R-:W-:-:S03]  /*c6d0*/  IMAD.WIDE R68, R8, 0x2, R88 ;  /* 0x0000000208447825 */ /* 0x001fc600078e0258 */
[----:B------:R-:W4:Y:S04]  /*c6e0*/  @!P0 LDG.E.U16 R58, desc[UR6][R60.64] ;  /* 0x000000063c3a8981 */ /* 0x000f28000c1e1500 */
[----:B-1----:R-:W4:Y:S04]  /*c6f0*/  LDL.LU.64 R70, [R1+0x2f90] ;  /* 0x002f900001467983 */ /* 0x002f280000300a00 */
[----:B------:R0:W4:Y:S04]  /*c700*/  @!P0 LDG.E.U16 R59, desc[UR6][R68.64] ;  /* 0x00000006443b8981 */ /* 0x000128000c1e1500 */
[----:B---3--:R-:W3:Y:S01]  /*c710*/  LDL.LU.64 R56, [R1+0x2f88] ;  /* 0x002f880001387983 */ /* 0x008ee20000300a00 */
[----:B------:R-:W-:-:S02]  /*c720*/  VIADD R26, R9, 0xffffffac ;  /* 0xffffffac091a7836 */ /* 0x000fc40000000000 */
[----:B------:R-:W-:-:S03]  /*c730*/  VIADD R3, R9, 0xffffffab ;  /* 0xffffffab09037836 */ /* 0x000fc60000000000 */
[----:B------:R-:W-:Y:S02]  /*c740*/  ISETP.GE.U32.AND P2, PT, R26, 0x7ffffead, PT ;  /* 0x7ffffead1a00780c */ /* 0x000fe40003f46070 */
[----:B------:R-:W-:Y:S01]  /*c750*/  ISETP.GE.U32.AND P0, PT, R3, 0x7ffffeac, PT ;  /* 0x7ffffeac0300780c */ /* 0x000fe20003f06070 */
[C---:B------:R-:W-:Y:S01]  /*c760*/  IMAD R3, R90.reuse, 0x53, RZ ;  /* 0x000000535a037824 */ /* 0x040fe200078e02ff */
[----:B------:R0:W-:Y:S04]  /*c770*/  STL.64 [R1+0x1198], R68 ;  /* 0x0011984401007387 */ /* 0x0001e80000100a00 */
[----:B------:R-:W-:Y:S01]  /*c780*/  STL.64 [R1+0x1190], R60 ;  /* 0x0011903c01007387 */ /* 0x000fe20000100a00 */
[----:B------:R-:W-:-:S03]  /*c790*/  IMAD R8, R90, 0x54, RZ ;  /* 0x000000545a087824 */ /* 0x000fc600078e02ff */
[----:B--2---:R-:W-:Y:S01]  /*c7a0*/  STL [R1+0x5c], R72 ;  /* 0x00005c4801007387 */ /* 0x004fe20000100800 */
[----:B0-----:R-:W-:-:S03]  /*c7b0*/  IMAD.WIDE R68, R3, 0x2, R88 ;  /* 0x0000000203447825 */ /* 0x001fc600078e0258 */
[----:B------:R0:W-:Y:S04]  /*c7c0*/  STL [R1+0x60], R73 ;  /* 0x0000604901007387 */ /* 0x0001e80000100800 */
[----:B------:R-:W-:Y:S01]  /*c7d0*/  STL.64 [R1+0x1188], R68 ;  /* 0x0011884401007387 */ /* 0x000fe20000100a00 */
[----:B0-----:R-:W-:-:S04]  /*c7e0*/  IMAD.WIDE R72, R3, 0x2, R86 ;  /* 0x0000000203487825 */ /* 0x001fc800078e0256 */
[----:B------:R-:W-:Y:S01]  /*c7f0*/  IMAD.WIDE R60, R8, 0x2, R88 ;  /* 0x00000002083c7825 */ /* 0x000fe200078e0258 */
[----:B----4-:R-:W-:Y:S01]  /*c800*/  STL [R1+0x124], R58 ;  /* 0x0001243a01007387 */ /* 0x010fe20000100800 */
[----:B------:R-:W-:Y:S02]  /*c810*/  PRMT R71, RZ, 0x7610, R71 ;  /* 0x00007610ff477816 */ /* 0x000fe40000000047 */
[----:B------:R-:W-:Y:S01]  /*c820*/  PRMT R70, RZ, 0x7610, R70 ;  /* 0x00007610ff467816 */ /* 0x000fe20000000046 */
[----:B------:R0:W-:Y:S01]  /*c830*/  STL [R1+0x128], R59 ;  /* 0x0001283b01007387 */ /* 0x0001e20000100800 */
[----:B---3--:R-:W-:-:S03]  /*c840*/  PRMT R56, RZ, 0x7610, R56 ;  /* 0x00007610ff387816 */ /* 0x008fc60000000038 */
[----:B------:R1:W-:Y:S01]  /*c850*/  STL.64 [R1+0x1180], R72 ;  /* 0x0011804801007387 */ /* 0x0003e20000100a00 */
[----:B------:R-:W-:-:S03]  /*c860*/  PRMT R57, RZ, 0x7610, R57 ;  /* 0x00007610ff397816 */ /* 0x000fc60000000039 */
[----:B------:R-:W2:Y:S01]  /*c870*/  @!P2 LDG.E.U16 R71, desc[UR6][R68.64] ;  /* 0x000000064447a981 */ /* 0x000ea2000c1e1500 */
[----:B0-----:R-:W-:-:S03]  /*c880*/  IMAD.WIDE R58, R8, 0x2, R86 ;  /* 0x00000002083a7825 */ /* 0x001fc600078e0256 */
[----:B------:R-:W3:Y:S04]  /*c890*/  @!P2 LDG.E.U16 R70, desc[UR6][R72.64] ;  /* 0x000000064846a981 */ /* 0x000ee8000c1e1500 */
[----:B------:R-:W4:Y:S04]  /*c8a0*/  @!P0 LDG.E.U16 R56, desc[UR6][R58.64] ;  /* 0x000000063a388981 */ /* 0x000f28000c1e1500 */
[----:B------:R-:W4:Y:S04]  /*c8b0*/  LDL.LU.64 R68, [R1+0x2f80] ;  /* 0x002f800001447983 */ /* 0x000f280000300a00 */
[----:B-1----:R-:W4:Y:S04]  /*c8c0*/  LDL.LU.64 R72, [R1+0x2f78] ;  /* 0x002f780001487983 */ /* 0x002f280000300a00 */
[----:B------:R0:W4:Y:S01]  /*c8d0*/  @!P0 LDG.E.U16 R57, desc[UR6][R60.64] ;  /* 0x000000063c398981 */ /* 0x000122000c1e1500 */
[----:B------:R-:W-:-:S02]  /*c8e0*/  VIADD R26, R9, 0xffffffaa ;  /* 0xffffffaa091a7836 */ /* 0x000fc40000000000 */
[----:B------:R-:W-:-:S03]  /*c8f0*/  VIADD R3, R9, 0xffffffa9 ;  /* 0xffffffa909037836 */ /* 0x000fc60000000000 */
[----:B------:R-:W-:Y:S02]  /*c900*/  ISETP.GE.U32.AND P2, PT, R26, 0x7ffffeab, PT ;  /* 0x7ffffeab1a00780c */ /* 0x000fe40003f46070 */
[----:B------:R-:W-:Y:S01]  /*c910*/  ISETP.GE.U32.AND P0, PT, R3, 0x7ffffeaa, PT ;  /* 0x7ffffeaa0300780c */ /* 0x000fe20003f06070 */
[C---:B------:R-:W-:Y:S01]  /*c920*/  IMAD R3, R90.reuse, 0x55, RZ ;  /* 0x000000555a037824 */ /* 0x040fe200078e02ff */
[----:B------:R0:W-:Y:S04]  /*c930*/  STL.64 [R1+0x1178], R60 ;  /* 0x0011783c01007387 */ /* 0x0001e80000100a00 */
[----:B------:R1:W-:Y:S01]  /*c940*/  STL.64 [R1+0x1170], R58 ;  /* 0x0011703a01007387 */ /* 0x0003e20000100a00 */
[----:B------:R-:W-:Y:S01]  /*c950*/  IMAD R8, R90, 0x56, RZ ;  /* 0x000000565a087824 */ /* 0x000fe200078e02ff */
[----:B------:R-:W-:Y:S01]  /*c960*/  PRMT R54, RZ, 0x7610, R54 ;  /* 0x00007610ff367816 */ /* 0x000fe20000000036 */
[----:B0-----:R-:W-:-:S04]  /*c970*/  IMAD.WIDE R60, R3, 0x2, R86 ;  /* 0x00000002033c7825 */ /* 0x001fc800078e0256 */
[----:B-1----:R-:W-:Y:S01]  /*c980*/  IMAD.WIDE R58, R3, 0x2, R88 ;  /* 0x00000002033a7825 */ /* 0x002fe200078e0258 */
[----:B------:R-:W-:Y:S01]  /*c990*/  PRMT R55, RZ, 0x7610, R55 ;  /* 0x00007610ff377816 */ /* 0x000fe20000000037 */
[----:B---3--:R-:W-:Y:S04]  /*c9a0*/  STL [R1+0x338], R70 ;  /* 0x0003384601007387 */ /* 0x008fe80000100800 */
[----:B--2---:R0:W-:Y:S04]  /*c9b0*/  STL [R1+0x33c], R71 ;  /* 0x00033c4701007387 */ /* 0x0041e80000100800 */
[----:B------:R-:W-:Y:S01]  /*c9c0*/  STL.64 [R1+0x1168], R58 ;  /* 0x0011683a01007387 */ /* 0x000fe20000100a00 */
[----:B----4-:R-:W-:-:S02]  /*c9d0*/  PRMT R73, RZ, 0x7610, R73 ;  /* 0x00007610ff497816 */ /* 0x010fc40000000049 */
[----:B------:R-:W-:Y:S01]  /*c9e0*/  PRMT R72, RZ, 0x7610, R72 ;  /* 0x00007610ff487816 */ /* 0x000fe20000000048 */
[----:B------:R-:W-:Y:S01]  /*c9f0*/  STL [R1+0x358], R56 ;  /* 0x0003583801007387 */ /* 0x000fe20000100800 */
[----:B0-----:R-:W-:-:S03]  /*ca00*/  IMAD.WIDE R70, R8, 0x2, R88 ;  /* 0x0000000208467825 */ /* 0x001fc600078e0258 */
[----:B------:R0:W-:Y:S04]  /*ca10*/  STL [R1+0x35c], R57 ;  /* 0x00035c3901007387 */ /* 0x0001e80000100800 */
[----:B------:R1:W-:Y:S04]  /*ca20*/  STL.64 [R1+0x1160], R60 ;  /* 0x0011603c01007387 */ /* 0x0003e80000100a00 */
[----:B------:R-:W2:Y:S01]  /*ca30*/  @!P2 LDG.E.U16 R73, desc[UR6][R58.64] ;  /* 0x000000063a49a981 */ /* 0x000ea2000c1e1500 */
[----:B0-----:R-:W-:-:S03]  /*ca40*/  IMAD.WIDE R56, R8, 0x2, R86 ;  /* 0x0000000208387825 */ /* 0x001fc600078e0256 */
[----:B------:R-:W3:Y:S04]  /*ca50*/  @!P2 LDG.E.U16 R72, desc[UR6][R60.64] ;  /* 0x000000063c48a981 */ /* 0x000ee8000c1e1500 */
[----:B------:R-:W4:Y:S04]  /*ca60*/  @!P0 LDG.E.U16 R54, desc[UR6][R56.64] ;  /* 0x0000000638368981 */ /* 0x000f28000c1e1500 */
[----:B------:R-:W4:Y:S04]  /*ca70*/  LDL.LU.64 R58, [R1+0x2f70] ;  /* 0x002f7000013a7983 */ /* 0x000f280000300a00 */
[----:B------:R0:W4:Y:S01]  /*ca80*/  @!P0 LDG.E.U16 R55, desc[UR6][R70.64] ;  /* 0x0000000646378981 */ /* 0x000122000c1e1500 */
[C---:B------:R-:W-:Y:S01]  /*ca90*/  VIADD R3, R9.reuse, 0xffffffa7 ;  /* 0xffffffa709037836 */ /* 0x040fe20000000000 */
[----:B------:R-:W-:-:S02]  /*caa0*/  IADD3 R26, PT, PT, R9, -0x58, RZ ;  /* 0xffffffa8091a7810 */ /* 0x000fc40007ffe0ff */
[----:B-1----:R-:W4:Y:S02]  /*cab0*/  LDL.LU.64 R60, [R1+0x2f68] ;  /* 0x002f6800013c7983 */ /* 0x002f240000300a00 */
[----:B------:R-:W-:Y:S02]  /*cac0*/  ISETP.GE.U32.AND P2, PT, R26, 0x7ffffea9, PT ;  /* 0x7ffffea91a00780c */ /* 0x000fe40003f46070 */
[----:B------:R-:W-:Y:S01]  /*cad0*/  ISETP.GE.U32.AND P0, PT, R3, 0x7ffffea8, PT ;  /* 0x7ffffea80300780c */ /* 0x000fe20003f06070 */
[----:B------:R-:W-:Y:S01]  /*cae0*/  IMAD R3, R90, 0x57, RZ ;  /* 0x000000575a037824 */ /* 0x000fe200078e02ff */
[----:B------:R0:W-:Y:S04]  /*caf0*/  STL.64 [R1+0x1158], R70 ;  /* 0x0011584601007387 */ /* 0x0001e80000100a00 */
[----:B------:R-:W-:Y:S01]  /*cb00*/  STL.64 [R1+0x1150], R56 ;  /* 0x0011503801007387 */ /* 0x000fe20000100a00 */
[----:B0-----:R-:W-:-:S03]  /*cb10*/  IMAD.WIDE R70, R3, 0x2, R88 ;  /* 0x0000000203467825 */ /* 0x001fc600078e0258 */
[----:B---3--:R-:W-:Y:S04]  /*cb20*/  STL [R1+0x350], R72 ;  /* 0x0003504801007387 */ /* 0x008fe80000100800 */
[----:B--2---:R0:W-:Y:S01]  /*cb30*/  STL [R1+0x354], R73 ;  /* 0x0003544901007387 */ /* 0x0041e20000100800 */
[----:B----4-:R-:W-:Y:S02]  /*cb40*/  PRMT R59, RZ, 0x7610, R59 ;  /* 0x00007610ff3b7816 */ /* 0x010fe4000000003b */
[----:B------:R-:W-:Y:S01]  /*cb50*/  PRMT R58, RZ, 0x7610, R58 ;  /* 0x00007610ff3a7816 */ /* 0x000fe2000000003a */
[----:B------:R1:W-:Y:S01]  /*cb60*/  STL.64 [R1+0x1148], R70 ;  /* 0x0011484601007387 */ /* 0x0003e20000100a00 */
[----:B0-----:R-:W-:-:S03]  /*cb70*/  IMAD.WIDE R72, R3, 0x2, R86 ;  /* 0x0000000203487825 */ /* 0x001fc600078e0256 */
[----:B------:R-:W-:Y:S04]  /*cb80*/  STL [R1+0x608], R54 ;  /* 0x0006083601007387 */ /* 0x000fe80000100800 */
[----:B------:R0:W-:Y:S04]  /*cb90*/  STL [R1+0x60c], R55 ;  /* 0x00060c3701007387 */ /* 0x0001e80000100800 */
[----:B------:R2:W-:Y:S04]  /*cba0*/  STL.64 [R1+0x1140], R72 ;  /* 0x0011404801007387 */ /* 0x0005e80000100a00 */
[----:B------:R-:W3:Y:S04]  /*cbb0*/  @!P2 LDG.E.U16 R59, desc[UR6][R70.64] ;  /* 0x00000006463ba981 */ /* 0x000ee8000c1e1500 */
[----:B------:R2:W4:Y:S04]  /*cbc0*/  @!P2 LDG.E.U16 R58, desc[UR6][R72.64] ;  /* 0x00000006483aa981 */ /* 0x000528000c1e1500 */
[----:B-1----:R-:W3:Y:S01]  /*cbd0*/  LDL.LU.64 R70, [R1+0x2f60] ;  /* 0x002f600001467983 */ /* 0x002ee20000300a00 */
[----:B------:R-:W-:Y:S01]  /*cbe0*/  IMAD R8, R90, 0x58, RZ ;  /* 0x000000585a087824 */ /* 0x000fe200078e02ff */
[----:B------:R-:W-:Y:S01]  /*cbf0*/  PRMT R61, RZ, 0x7610, R61 ;  /* 0x00007610ff3d7816 */ /* 0x000fe2000000003d */
[----:B------:R-:W-:Y:S01]  /*cc00*/  VIADD R26, R9, 0xffffffa6 ;  /* 0xffffffa6091a7836 */ /* 0x000fe20000000000 */
[----:B------:R-:W-:Y:S01]  /*cc10*/  PRMT R60, RZ, 0x7610, R60 ;  /* 0x00007610ff3c7816 */ /* 0x000fe2000000003c */
[----:B------:R-:W-:-:S04]  /*cc20*/  IMAD.WIDE R56, R8, 0x2, R88 ;  /* 0x0000000208387825 */ /* 0x000fc800078e0258 */
[--C-:B0-----:R-:W-:Y:S01]  /*cc30*/  IMAD.WIDE R54, R8, 0x2, R86.reuse ;  /* 0x0000000208367825 */ /* 0x101fe200078e0256 */
[----:B------:R-:W-:Y:S01]  /*cc40*/  ISETP.GE.U32.AND P2, PT, R26, 0x7ffffea7, PT ;  /* 0x7ffffea71a00780c */ /* 0x000fe20003f46070 */
[----:B------:R-:W3:Y:S02]  /*cc50*/  @!P0 LDG.E.U16 R61, desc[UR6][R56.64] ;  /* 0x00000006383d8981 */ /* 0x000ee4000c1e1500 */
[----:B------:R-:W-:Y:S02]  /*cc60*/  VIADD R3, R9, 0xffffffa5 ;  /* 0xffffffa509037836 */ /* 0x000fe40000000000 */
[----:B------:R0:W3:Y:S03]  /*cc70*/  @!P0 LDG.E.U16 R60, desc[UR6][R54.64] ;  /* 0x00000006363c8981 */ /* 0x0000e6000c1e1500 */
[----:B------:R-:W-:Y:S01]  /*cc80*/  ISETP.GE.U32.AND P0, PT, R3, 0x7ffffea6, PT ;  /* 0x7ffffea60300780c */ /* 0x000fe20003f06070 */
[----:B------:R-:W-:Y:S01]  /*cc90*/  IMAD R3, R90, 0x59, RZ ;  /* 0x000000595a037824 */ /* 0x000fe200078e02ff */
[----:B------:R-:W-:Y:S04]  /*cca0*/  STL.64 [R1+0x1138], R56 ;  /* 0x0011383801007387 */ /* 0x000fe80000100a00 */
[----:B------:R-:W-:Y:S01]  /*ccb0*/  STL.64 [R1+0x1130], R54 ;  /* 0x0011303601007387 */ /* 0x000fe20000100a00 */
[----:B--2---:R-:W-:-:S03]  /*ccc0*/  IMAD.WIDE R72, R3, 0x2, R86 ;  /* 0x0000000203487825 */ /* 0x004fc600078e0256 */
[----:B----4-:R-:W-:Y:S04]  /*ccd0*/  STL [R1+0x600], R58 ;  /* 0x0006003a01007387 */ /* 0x010fe80000100800 */
[----:B---3--:R1:W-:Y:S01]  /*cce0*/  STL [R1+0x604], R59 ;  /* 0x0006043b01007387 */ /* 0x0083e20000100800 */
[----:B------:R-:W-:Y:S02]  /*ccf0*/  PRMT R70, RZ, 0x7610, R70 ;  /* 0x00007610ff467816 */ /* 0x000fe40000000046 */
[----:B------:R-:W-:-:S04]  /*cd00*/  PRMT R71, RZ, 0x7610, R71 ;  /* 0x00007610ff477816 */ /* 0x000fc80000000047 */
[----:B------:R-:W2:Y:S01]  /*cd10*/  @!P2 LDG.E.U16 R70, desc[UR6][R72.64] ;  /* 0x000000064846a981 */ /* 0x000ea2000c1e1500 */
[----:B-1----:R-:W-:-:S05]  /*cd20*/  IMAD.WIDE R58, R3, 0x2, R88 ;  /* 0x00000002033a7825 */ /* 0x002fca00078e0258 */
[----:B------:R-:W3:Y:S01]  /*cd30*/  @!P2 LDG.E.U16 R71, desc[UR6][R58.64] ;  /* 0x000000063a47a981 */ /* 0x000ee2000c1e1500 */
[----:B------:R-:W-:Y:S01]  /*cd40*/  IMAD R8, R90, 0x5a, RZ ;  /* 0x0000005a5a087824 */ /* 0x000fe200078e02ff */
[----:B------:R-:W-:Y:S01]  /*cd50*/  PRMT R50, RZ, 0x7610, R50 ;  /* 0x00007610ff327816 */ /* 0x000fe20000000032 */
[----:B------:R-:W-:Y:S01]  /*cd60*/  VIADD R26, R9, 0xffffffa4 ;  /* 0xffffffa4091a7836 */ /* 0x000fe20000000000 */
[----:B------:R-:W-:Y:S01]  /*cd70*/  PRMT R51, RZ, 0x7610, R51 ;  /* 0x00007610ff337816 */ /* 0x000fe20000000033 */
[----:B0-----:R-:W-:-:S04]  /*cd80*/  IMAD.WIDE R54, R8, 0x2, R86 ;  /* 0x0000000208367825 */ /* 0x001fc800078e0256 */
[----:B------:R-:W-:Y:S01]  /*cd90*/  IMAD.WIDE R56, R8, 0x2, R88 ;  /* 0x0000000208387825 */ /* 0x000fe200078e0258 */
[----:B------:R0:W-:Y:S01]  /*cda0*/  STL.64 [R1+0x1128], R58 ;  /* 0x0011283a01007387 */ /* 0x0001e20000100a00 */
[----:B------:R-:W-:Y:S02]  /*cdb0*/  ISETP.GE.U32.AND P2, PT, R26, 0x7ffffea5, PT ;  /* 0x7ffffea51a00780c */ /* 0x000fe40003f46070 */
[----:B------:R-:W-:Y:S01]  /*cdc0*/  VIADD R3, R9, 0xffffffa3 ;  /* 0xffffffa309037836 */ /* 0x000fe20000000000 */
[----:B------:R-:W4:Y:S04]  /*cdd0*/  @!P0 LDG.E.U16 R50, desc[UR6][R54.64] ;  /* 0x0000000636328981 */ /* 0x000f28000c1e1500 */
[----:B------:R1:W-:Y:S04]  /*cde0*/  STL.64 [R1+0x1120], R72 ;  /* 0x0011204801007387 */ /* 0x0003e80000100a00 */
[----:B------:R1:W4:Y:S01]  /*cdf0*/  @!P0 LDG.E.U16 R51, desc[UR6][R56.64] ;  /* 0x0000000638338981 */ /* 0x000322000c1e1500 */
[----:B------:R-:W-:Y:S01]  /*ce00*/  ISETP.GE.U32.AND P0, PT, R3, 0x7ffffea4, PT ;  /* 0x7ffffea40300780c */ /* 0x000fe20003f06070 */
[----:B------:R-:W-:-:S02]  /*ce10*/  IMAD R3, R90, 0x5b, RZ ;  /* 0x0000005b5a037824 */ /* 0x000fc400078e02ff */
[----:B0-----:R-:W4:Y:S04]  /*ce20*/  LDL.LU.64 R58, [R1+0x2f58] ;  /* 0x002f5800013a7983 */ /* 0x001f280000300a00 */
[----:B-1----:R-:W4:Y:S01]  /*ce30*/  LDL.LU.64 R72, [R1+0x2f50] ;  /* 0x002f500001487983 */ /* 0x002f220000300a00 */
[----:B------:R-:W-:-:S03]  /*ce40*/  PRMT R68, RZ, 0x7610, R68 ;  /* 0x00007610ff447816 */ /* 0x000fc60000000044 */
[----:B------:R0:W-:Y:S01]  /*ce50*/  STL.64 [R1+0x1118], R56 ;  /* 0x0011183801007387 */ /* 0x0001e20000100a00 */
[----:B------:R-:W-:-:S03]  /*ce60*/  PRMT R69, RZ, 0x7610, R69 ;  /* 0x00007610ff457816 */ /* 0x000fc60000000045 */
[----:B------:R-:W-:Y:S01]  /*ce70*/  STL.64 [R1+0x1110], R54 ;  /* 0x0011103601007387 */ /* 0x000fe20000100a00 */
[----:B0-----:R-:W-:-:S05]  /*ce80*/  IMAD.WIDE R56, R3, 0x2, R88 ;  /* 0x0000000203387825 */ /* 0x001fca00078e0258 */
[----:B------:R-:W4:Y:S04]  /*ce90*/  @!P2 LDG.E.U16 R69, desc[UR6][R56.64] ;  /* 0x000000063845a981 */ /* 0x000f28000c1e1500 */
[----:B--2---:R-:W-:Y:S04]  /*cea0*/  STL [R1+0x54], R70 ;  /* 0x0000544601007387 */ /* 0x004fe80000100800 */
[----:B---3--:R0:W-:Y:S02]  /*ceb0*/  STL [R1+0x58], R71 ;  /* 0x0000584701007387 */ /* 0x0081e40000100800 */
[----:B0-----:R-:W-:-:S05]  /*cec0*/  IMAD.WIDE R70, R3, 0x2, R86 ;  /* 0x0000000203467825 */ /* 0x001fca00078e0256 */
[----:B------:R-:W2:Y:S01]  /*ced0*/  @!P2 LDG.E.U16 R68, desc[UR6][R70.64] ;  /* 0x000000064644a981 */ /* 0x000ea2000c1e1500 */
[----:B------:R-:W-:Y:S01]  /*cee0*/  IMAD R8, R90, 0x5c, RZ ;  /* 0x0000005c5a087824 */ /* 0x000fe200078e02ff */
[----:B------:R-:W-:Y:S02]  /*cef0*/  PRMT R46, RZ, 0x7610, R46 ;  /* 0x00007610ff2e7816 */ /* 0x000fe4000000002e */
[----:B------:R-:W-:Y:S01]  /*cf00*/  STL.64 [R1+0x1108], R56 ;  /* 0x0011083801007387 */ /* 0x000fe20000100a00 */
[----:B------:R-:W-:Y:S01]  /*cf10*/  VIADD R26, R9, 0xffffffa2 ;  /* 0xffffffa2091a7836 */ /* 0x000fe20000000000 */
[----:B------:R-:W-:Y:S02]  /*cf20*/  PRMT R47, RZ, 0x7610, R47 ;  /* 0x00007610ff2f7816 */ /* 0x000fe4000000002f */
[----:B----4-:R-:W-:Y:S01]  /*cf30*/  STL [R1+0x11c], R50 ;  /* 0x00011c3201007387 */ /* 0x010fe20000100800 */
[----:B------:R-:W-:-:S03]  /*cf40*/  IMAD.WIDE R54, R8, 0x2, R88 ;  /* 0x0000000208367825 */ /* 0x000fc600078e0258 */
[----:B------:R0:W-:Y:S01]  /*cf50*/  STL [R1+0x120], R51 ;  /* 0x0001203301007387 */ /* 0x0001e20000100800 */
[----:B------:R-:W-:Y:S01]  /*cf60*/  VIADD R3, R9, 0xffffffa1 ;  /* 0xffffffa109037836 */ /* 0x000fe20000000000 */
[----:B------:R-:W-:Y:S02]  /*cf70*/  ISETP.GE.U32.AND P2, PT, R26, 0x7ffffea3, PT ;  /* 0x7ffffea31a00780c */ /* 0x000fe40003f46070 */
[----:B------:R1:W-:Y:S04]  /*cf80*/  STL.64 [R1+0x1100], R70 ;  /* 0x0011004601007387 */ /* 0x0003e80000100a00 */
[----:B------:R3:W4:Y:S01]  /*cf90*/  @!P0 LDG.E.U16 R47, desc[UR6][R54.64] ;  /* 0x00000006362f8981 */ /* 0x000722000c1e1500 */
[----:B0-----:R-:W-:-:S03]  /*cfa0*/  IMAD.WIDE R50, R8, 0x2, R86 ;  /* 0x0000000208327825 */ /* 0x001fc600078e0256 */
[----:B------:R-:W4:Y:S04]  /*cfb0*/  LDL.LU.64 R56, [R1+0x2f48] ;  /* 0x002f480001387983 */ /* 0x000f280000300a00 */
[----:B------:R0:W4:Y:S01]  /*cfc0*/  @!P0 LDG.E.U16 R46, desc[UR6][R50.64] ;  /* 0x00000006322e8981 */ /* 0x000122000c1e1500 */
[----:B------:R-:W-:Y:S01]  /*cfd0*/  ISETP.GE.U32.AND P0, PT, R3, 0x7ffffea2, PT ;  /* 0x7ffffea20300780c */ /* 0x000fe20003f06070 */
[----:B------:R-:W-:Y:S02]  /*cfe0*/  IMAD R3, R90, 0x5d, RZ ;  /* 0x0000005d5a037824 */ /* 0x000fe400078e02ff */
[----:B-1----:R-:W4:Y:S01]  /*cff0*/  LDL.LU.64 R70, [R1+0x2f40] ;  /* 0x002f400001467983 */ /* 0x002f220000300a00 */
[----:B------:R-:W-:-:S03]  /*d000*/  PRMT R52, RZ, 0x7610, R52 ;  /* 0x00007610ff347816 */ /* 0x000fc60000000034 */
[----:B------:R3:W-:Y:S01]  /*d010*/  STL.64 [R1+0x10f8], R54 ;  /* 0x0010f83601007387 */ /* 0x0007e20000100a00 */
[----:B------:R-:W-:-:S03]  /*d020*/  PRMT R53, RZ, 0x7610, R53 ;  /* 0x00007610ff357816 */ /* 0x000fc60000000035 */
[----:B------:R-:W-:Y:S01]  /*d030*/  STL.64 [R1+0x10f0], R50 ;  /* 0x0010f03201007387 */ /* 0x000fe20000100a00 */
[----:B---3--:R-:W-:-:S05]  /*d040*/  IMAD.WIDE R54, R3, 0x2, R86 ;  /* 0x0000000203367825 */ /* 0x008fca00078e0256 */
[----:B------:R-:W3:Y:S04]  /*d050*/  @!P2 LDG.E.U16 R52, desc[UR6][R54.64] ;  /* 0x000000063634a981 */ /* 0x000ee8000c1e1500 */
[----:B--2---:R-:W-:Y:S04]  /*d060*/  STL [R1+0x2c8], R68 ;  /* 0x0002c84401007387 */ /* 0x004fe80000100800 */
[----:B------:R1:W-:Y:S02]  /*d070*/  STL [R1+0x2cc], R69 ;  /* 0x0002cc4501007387 */ /* 0x0003e40000100800 */
[----:B-1----:R-:W-:-:S05]  /*d080*/  IMAD.WIDE R68, R3, 0x2, R88 ;  /* 0x0000000203447825 */ /* 0x002fca00078e0258 */
[----:B------:R-:W2:Y:S01]  /*d090*/  @!P2 LDG.E.U16 R53, desc[UR6][R68.64] ;  /* 0x000000064435a981 */ /* 0x000ea2000c1e1500 */
[----:B------:R-:W-:Y:S01]  /*d0a0*/  IMAD R8, R90, 0x5e, RZ ;  /* 0x0000005e5a087824 */ /* 0x000fe200078e02ff */
[----:B------:R-:W-:Y:S01]  /*d0b0*/  PRMT R45, RZ, 0x7610, R45 ;  /* 0x00007610ff2d7816 */ /* 0x000fe2000000002d */
[C---:B------:R-:W-:Y:S01]  /*d0c0*/  VIADD R26, R9.reuse, 0xffffffa0 ;  /* 0xffffffa0091a7836 */ /* 0x040fe20000000000 */
[----:B------:R-:W-:Y:S01]  /*d0d0*/  STL.64 [R1+0x10e8], R68 ;  /* 0x0010e84401007387 */ /* 0x000fe20000100a00 */
[----:B------:R-:W-:Y:S01]  /*d0e0*/  PRMT R44, RZ, 0x7610, R44 ;  /* 0x00007610ff2c7816 */ /* 0x000fe2000000002c */
[----:B0-----:R-:W-:Y:S02]  /*d0f0*/  IMAD.WIDE R50, R8, 0x2, R88 ;  /* 0x0000000208327825 */ /* 0x001fe400078e0258 */
[----:B----4-:R-:W-:Y:S02]  /*d100*/  STL [R1+0x330], R46 ;  /* 0x0003302e01007387 */ /* 0x010fe40000100800 */
[----:B------:R-:W-:-:S02]  /*d110*/  VIADD R3, R9, 0xffffff9f ;  /* 0xffffff9f09037836 */ /* 0x000fc40000000000 */
[----:B------:R0:W-:Y:S01]  /*d120*/  STL [R1+0x334], R47 ;  /* 0x0003342f01007387 */ /* 0x0001e20000100800 */
[----:B------:R-:W-:-:S03]  /*d130*/  ISETP.GE.U32.AND P2, PT, R26, 0x7ffffea1, PT ;  /* 0x7ffffea11a00780c */ /* 0x000fc60003f46070 */
[----:B------:R1:W-:Y:S04]  /*d140*/  STL.64 [R1+0x10e0], R54 ;  /* 0x0010e03601007387 */ /* 0x0003e80000100a00 */
[----:B------:R4:W2:Y:S01]  /*d150*/  @!P0 LDG.E.U16 R45, desc[UR6][R50.64] ;  /* 0x00000006322d8981 */ /* 0x0008a2000c1e1500 */
[----:B0-----:R-:W-:-:S03]  /*d160*/  IMAD.WIDE R46, R8, 0x2, R86 ;  /* 0x00000002082e7825 */ /* 0x001fc600078e0256 */
[----:B------:R-:W2:Y:S04]  /*d170*/  LDL.LU.64 R68, [R1+0x2f38] ;  /* 0x002f380001447983 */ /* 0x000ea80000300a00 */
[----:B------:R0:W2:Y:S01]  /*d180*/  @!P0 LDG.E.U16 R44, desc[UR6][R46.64] ;  /* 0x000000062e2c8981 */ /* 0x0000a2000c1e1500 */
[----:B------:R-:W-:Y:S01]  /*d190*/  ISETP.GE.U32.AND P0, PT, R3, 0x7ffffea0, PT ;  /* 0x7ffffea00300780c */ /* 0x000fe20003f06070 */
[----:B------:R-:W-:Y:S02]  /*d1a0*/  IMAD R3, R90, 0x5f, RZ ;  /* 0x0000005f5a037824 */ /* 0x000fe400078e02ff */
[----:B-1----:R-:W2:Y:S01]  /*d1b0*/  LDL.LU.64 R54, [R1+0x2f30] ;  /* 0x002f300001367983 */ /* 0x002ea20000300a00 */
[----:B------:R-:W-:-:S03]  /*d1c0*/  PRMT R48, RZ, 0x7610, R48 ;  /* 0x00007610ff307816 */ /* 0x000fc60000000030 */
[----:B------:R4:W-:Y:S01]  /*d1d0*/  STL.64 [R1+0x10d8], R50 ;  /* 0x0010d83201007387 */ /* 0x0009e20000100a00 */
[----:B------:R-:W-:-:S03]  /*d1e0*/  PRMT R49, RZ, 0x7610, R49 ;  /* 0x00007610ff317816 */ /* 0x000fc60000000031 */
[----:B------:R-:W-:Y:S04]  /*d1f0*/  STL.64 [R1+0x10d0], R46 ;  /* 0x0010d02e01007387 */ /* 0x000fe80000100a00 */
[----:B---3--:R-:W-:Y:S01]  /*d200*/  STL [R1+0x348], R52 ;  /* 0x0003483401007387 */ /* 0x008fe20000100800 */
[----:B----4-:R-:W-:-:S05]  /*d210*/  IMAD.WIDE R50, R3, 0x2, R86 ;  /* 0x0000000203327825 */ /* 0x010fca00078e0256 */
[----:B------:R-:W3:Y:S04]  /*d220*/  @!P2 LDG.E.U16 R48, desc[UR6][R50.64] ;  /* 0x000000063230a981 */ /* 0x000ee8000c1e1500 */
[----:B--2---:R1:W-:Y:S02]  /*d230*/  STL [R1+0x34c], R53 ;  /* 0x00034c3501007387 */ /* 0x0043e40000100800 */
[----:B-1----:R-:W-:-:S05]  /*d240*/  IMAD.WIDE R52, R3, 0x2, R88 ;  /* 0x0000000203347825 */ /* 0x002fca00078e0258 */
[----:B------:R-:W2:Y:S01]  /*d250*/  @!P2 LDG.E.U16 R49, desc[UR6][R52.64] ;  /* 0x000000063431a981 */ /* 0x000ea2000c1e1500 */
[----:B------:R-:W-:Y:S01]  /*d260*/  IMAD R8, R90, 0x60, RZ ;  /* 0x000000605a087824 */ /* 0x000fe200078e02ff */
[----:B------:R-:W-:Y:S01]  /*d270*/  PRMT R59, RZ, 0x7610, R59 ;  /* 0x00007610ff3b7816 */ /* 0x000fe2000000003b */
[C---:B------:R-:W-:Y:S01]  /*d280*/  VIADD R26, R9.reuse, 0xffffff9e ;  /* 0xffffff9e091a7836 */ /* 0x040fe20000000000 */
[----:B------:R1:W-:Y:S01]  /*d290*/  STL.64 [R1+0x10c8], R52 ;  /* 0x0010c83401007387 */ /* 0x0003e20000100a00 */
[----:B------:R-:W-:Y:S01]  /*d2a0*/  PRMT R58, RZ, 0x7610, R58 ;  /* 0x00007610ff3a7816 */ /* 0x000fe2000000003a */
[----:B0-----:R-:W-:Y:S02]  /*d2b0*/  IMAD.WIDE R46, R8, 0x2, R88 ;  /* 0x00000002082e7825 */ /* 0x001fe400078e0258 */
[----:B------:R-:W-:Y:S02]  /*d2c0*/  ISETP.GE.U32.AND P2, PT, R26, 0x7ffffe9f, PT ;  /* 0x7ffffe9f1a00780c */ /* 0x000fe40003f46070 */
[----:B------:R-:W-:Y:S01]  /*d2d0*/  VIADD R3, R9, 0xffffff9d ;  /* 0xffffff9d09037836 */ /* 0x000fe20000000000 */
[----:B------:R-:W4:Y:S04]  /*d2e0*/  @!P0 LDG.E.U16 R59, desc[UR6][R46.64] ;  /* 0x000000062e3b8981 */ /* 0x000f28000c1e1500 */
[----:B------:R-:W-:Y:S04]  /*d2f0*/  STL [R1+0x5f8], R44 ;  /* 0x0005f82c01007387 */ /* 0x000fe80000100800 */
[----:B------:R0:W-:Y:S04]  /*d300*/  STL [R1+0x5fc], R45 ;  /* 0x0005fc2d01007387 */ /* 0x0001e80000100800 */
[----:B------:R3:W-:Y:S04]  /*d310*/  STL.64 [R1+0x10c0], R50 ;  /* 0x0010c03201007387 */ /* 0x0007e80000100a00 */
[----:B-1----:R-:W4:Y:S01]  /*d320*/  LDL.LU.64 R52, [R1+0x2f28] ;  /* 0x002f280001347983 */ /* 0x002f220000300a00 */
[----:B0-----:R-:W-:-:S03]  /*d330*/  IMAD.WIDE R44, R8, 0x2, R86 ;  /* 0x00000002082c7825 */ /* 0x001fc600078e0256 */
[----:B------:R-:W-:Y:S04]  /*d340*/  STL.64 [R1+0x10b8], R46 ;  /* 0x0010b82e01007387 */ /* 0x000fe80000100a00 */
[----:B------:R0:W4:Y:S01]  /*d350*/  @!P0 LDG.E.U16 R58, desc[UR6][R44.64] ;  /* 0x000000062c3a8981 */ /* 0x000122000c1e1500 */
[----:B------:R-:W-:Y:S01]  /*d360*/  ISETP.GE.U32.AND P0, PT, R3, 0x7ffffe9e, PT ;  /* 0x7ffffe9e0300780c */ /* 0x000fe20003f06070 */
[C---:B------:R-:W-:Y:S02]  /*d370*/  IMAD R3, R90.reuse, 0x61, RZ ;  /* 0x000000615a037824 */ /* 0x040fe400078e02ff */
[----:B------:R0:W-:Y:S01]  /*d380*/  STL.64 [R1+0x10b0], R44 ;  /* 0x0010b02c01007387 */ /* 0x0001e20000100a00 */
[----:B------:R-:W-:Y:S01]  /*d390*/  PRMT R72, RZ, 0x7610, R72 ;  /* 0x00007610ff487816 */ /* 0x000fe20000000048 */
[----:B------:R-:W-:-:S02]  /*d3a0*/  IMAD R8, R90, 0x62, RZ ;  /* 0x000000625a087824 */ /* 0x000fc400078e02ff */
[----:B---3--:R-:W-:Y:S01]  /*d3b0*/  STL [R1+0x5f0], R48 ;  /* 0x0005f03001007387 */ /* 0x008fe20000100800 */
[----:B------:R-:W-:Y:S01]  /*d3c0*/  PRMT R73, RZ, 0x7610, R73 ;  /* 0x00007610ff497816 */ /* 0x000fe20000000049 */
[----:B------:R-:W-:Y:S01]  /*d3d0*/  IMAD.WIDE R50, R3, 0x2, R88 ;  /* 0x0000000203327825 */ /* 0x000fe200078e0258 */
[----:B------:R-:W-:Y:S02]  /*d3e0*/  PRMT R42, RZ, 0x7610, R42 ;  /* 0x00007610ff2a7816 */ /* 0x000fe4000000002a */
[----:B------:R-:W-:Y:S01]  /*d3f0*/  PRMT R43, RZ, 0x7610, R43 ;  /* 0x00007610ff2b7816 */ /* 0x000fe2000000002b */
[----:B------:R-:W-:Y:S01]  /*d400*/  VIADD R26, R9, 0xffffff9c ;  /* 0xffffff9c091a7836 */ /* 0x000fe20000000000 */
[----:B------:R-:W3:Y:S01]  /*d410*/  @!P2 LDG.E.U16 R73, desc[UR6][R50.64] ;  /* 0x000000063249a981 */ /* 0x000ee2000c1e1500 */
[----:B0-----:R-:W-:-:S04]  /*d420*/  IMAD.WIDE R44, R8, 0x2, R86 ;  /* 0x00000002082c7825 */ /* 0x001fc800078e0256 */
[----:B------:R-:W-:Y:S01]  /*d430*/  IMAD.WIDE R46, R8, 0x2, R88 ;  /* 0x00000002082e7825 */ /* 0x000fe200078e0258 */
[----:B------:R-:W3:Y:S04]  /*d440*/  @!P0 LDG.E.U16 R42, desc[UR6][R44.64] ;  /* 0x000000062c2a8981 */ /* 0x000ee8000c1e1500 */
[----:B------:R0:W3:Y:S01]  /*d450*/  @!P0 LDG.E.U16 R43, desc[UR6][R46.64] ;  /* 0x000000062e2b8981 */ /* 0x0000e2000c1e1500 */
[----:B------:R-:W-:Y:S02]  /*d460*/  PRMT R80, RZ, 0x7610, R80 ;  /* 0x00007610ff507816 */ /* 0x000fe40000000050 */
[----:B------:R-:W-:Y:S01]  /*d470*/  PRMT R81, RZ, 0x7610, R81 ;  /* 0x00007610ff517816 */ /* 0x000fe20000000051 */
[----:B--2---:R1:W-:Y:S02]  /*d480*/  STL [R1+0x5f4], R49 ;  /* 0x0005f43101007387 */ /* 0x0043e40000100800 */
[----:B-1----:R-:W-:-:S05]  /*d490*/  IMAD.WIDE R48, R3, 0x2, R86 ;  /* 0x0000000203307825 */ /* 0x002fca00078e0256 */
[----:B------:R-:W2:Y:S01]  /*d4a0*/  @!P2 LDG.E.U16 R72, desc[UR6][R48.64] ;  /* 0x000000063048a981 */ /* 0x000ea2000c1e1500 */
[----:B------:R-:W-:Y:S01]  /*d4b0*/  VIADD R3, R9, 0xffffff9b ;  /* 0xffffff9b09037836 */ /* 0x000fe20000000000 */
[----:B------:R-:W-:Y:S02]  /*d4c0*/  ISETP.GE.U32.AND P2, PT, R26, 0x7ffffe9d, PT ;  /* 0x7ffffe9d1a00780c */ /* 0x000fe40003f46070 */
[----:B------:R1:W-:Y:S02]  /*d4d0*/  STL.64 [R1+0x10a8], R50 ;  /* 0x0010a83201007387 */ /* 0x0003e40000100a00 */
[----:B------:R-:W-:Y:S01]  /*d4e0*/  ISETP.GE.U32.AND P0, PT, R3, 0x7ffffe9c, PT ;  /* 0x7ffffe9c0300780c */ /* 0x000fe20003f06070 */
[----:B------:R-:W-:Y:S01]  /*d4f0*/  IMAD R3, R90, 0x63, RZ ;  /* 0x000000635a037824 */ /* 0x000fe200078e02ff */
[----:B------:R0:W-:Y:S04]  /*d500*/  STL.64 [R1+0x10a0], R48 ;  /* 0x0010a03001007387 */ /* 0x0001e80000100a00 */
[----:B-1----:R-:W4:Y:S04]  /*d510*/  LDL.LU.64 R50, [R1+0x2f20] ;  /* 0x002f200001327983 */ /* 0x002f280000300a00 */
[----:B0-----:R-:W4:Y:S04]  /*d520*/  LDL.LU.64 R48, [R1+0x2f18] ;  /* 0x002f180001307983 */ /* 0x001f280000300a00 */
[----:B------:R0:W-:Y:S04]  /*d530*/  STL.64 [R1+0x1098], R46 ;  /* 0x0010982e01007387 */ /* 0x0001e80000100a00 */
[----:B------:R1:W-:Y:S01]  /*d540*/  STL.64 [R1+0x1090], R44 ;  /* 0x0010902c01007387 */ /* 0x0003e20000100a00 */
[----:B0-----:R-:W-:-:S04]  /*d550*/  IMAD.WIDE R46, R3, 0x2, R88 ;  /* 0x00000002032e7825 */ /* 0x001fc800078e0258 */
[----:B-1----:R-:W-:Y:S01]  /*d560*/  IMAD.WIDE R44, R3, 0x2, R86 ;  /* 0x00000002032c7825 */ /* 0x002fe200078e0256 */
[----:B------:R-:W4:Y:S04]  /*d570*/  @!P2 LDG.E.U16 R81, desc[UR6][R46.64] ;  /* 0x000000062e51a981 */ /* 0x000f28000c1e1500 */
[----:B------:R-:W4:Y:S01]  /*d580*/  @!P2 LDG.E.U16 R80, desc[UR6][R44.64] ;  /* 0x000000062c50a981 */ /* 0x000f22000c1e1500 */
[----:B------:R-:W-:Y:S01]  /*d590*/  IMAD R8, R90, 0x64, RZ ;  /* 0x000000645a087824 */ /* 0x000fe200078e02ff */
[----:B------:R-:W-:Y:S01]  /*d5a0*/  PRMT R38, RZ, 0x7610, R38 ;  /* 0x00007610ff267816 */ /* 0x000fe20000000026 */
[C---:B------:R-:W-:Y:S01]  /*d5b0*/  VIADD R26, R9.reuse, 0xffffff9a ;  /* 0xffffff9a091a7836 */ /* 0x040fe20000000000 */
[----:B------:R-:W-:Y:S01]  /*d5c0*/  PRMT R39, RZ, 0x7610, R39 ;  /* 0x00007610ff277816 */ /* 0x000fe20000000027 */
[----:B------:R-:W-:-:S03]  /*d5d0*/  VIADD R3, R9, 0xffffff97 ;  /* 0xffffff9709037836 */ /* 0x000fc60000000000 */
[----:B------:R-:W-:Y:S02]  /*d5e0*/  ISETP.GE.U32.AND P2, PT, R26, 0x7ffffe9b, PT ;  /* 0x7ffffe9b1a00780c */ /* 0x000fe40003f46070 */
[----:B------:R-:W-:Y:S02]  /*d5f0*/  PRMT R78, RZ, 0x7610, R78 ;  /* 0x00007610ff4e7816 */ /* 0x000fe4000000004e */
[----:B------:R-:W-:Y:S01]  /*d600*/  PRMT R79, RZ, 0x7610, R79 ;  /* 0x00007610ff4f7816 */ /* 0x000fe2000000004f */
[----:B--2---:R-:W-:Y:S04]  /*d610*/  STL [R1+0x4c], R72 ;  /* 0x00004c4801007387 */ /* 0x004fe80000100800 */
[----:B---3--:R0:W-:Y:S04]  /*d620*/  STL [R1+0x50], R73 ;  /* 0x0000504901007387 */ /* 0x0081e80000100800 */
[----:B------:R-:W-:Y:S04]  /*d630*/  STL.64 [R1+0x1088], R46 ;  /* 0x0010882e01007387 */ /* 0x000fe80000100a00 */
[----:B------:R-:W-:Y:S01]  /*d640*/  STL [R1+0x114], R42 ;  /* 0x0001142a01007387 */ /* 0x000fe20000100800 */
[----:B0-----:R-:W-:-:S03]  /*d650*/  IMAD.WIDE R72, R8, 0x2, R88 ;  /* 0x0000000208487825 */ /* 0x001fc600078e0258 */
[----:B------:R0:W-:Y:S04]  /*d660*/  STL [R1+0x118], R43 ;  /* 0x0001182b01007387 */ /* 0x0001e80000100800 */
[----:B------:R-:W2:Y:S01]  /*d670*/  @!P0 LDG.E.U16 R39, desc[UR6][R72.64] ;  /* 0x0000000648278981 */ /* 0x000ea2000c1e1500 */
[----:B0-----:R-:W-:-:S03]  /*d680*/  IMAD.WIDE R42, R8, 0x2, R86 ;  /* 0x00000002082a7825 */ /* 0x001fc600078e0256 */
[----:B------:R0:W-:Y:S04]  /*d690*/  STL.64 [R1+0x1080], R44 ;  /* 0x0010802c01007387 */ /* 0x0001e80000100a00 */
[----:B------:R1:W3:Y:S01]  /*d6a0*/  @!P0 LDG.E.U16 R38, desc[UR6][R42.64] ;  /* 0x000000062a268981 */ /* 0x0002e2000c1e1500 */
[----:B------:R-:W-:Y:S01]  /*d6b0*/  ISETP.GE.U32.AND P0, PT, R3, 0x7ffffe98, PT ;  /* 0x7ffffe980300780c */ /* 0x000fe20003f06070 */
[----:B------:R-:W-:Y:S02]  /*d6c0*/  IMAD R3, R90, 0x65, RZ ;  /* 0x000000655a037824 */ /* 0x000fe400078e02ff */
[----:B------:R-:W2:Y:S04]  /*d6d0*/  LDL.LU.64 R46, [R1+0x2f10] ;  /* 0x002f1000012e7983 */ /* 0x000ea80000300a00 */
[----:B0-----:R-:W2:Y:S04]  /*d6e0*/  LDL.LU.64 R44, [R1+0x2f08] ;  /* 0x002f0800012c7983 */ /* 0x001ea80000300a00 */
[----:B------:R-:W-:Y:S04]  /*d6f0*/  STL.64 [R1+0x1078], R72 ;  /* 0x0010784801007387 */ /* 0x000fe80000100a00 */
[----:B------:R1:W-:Y:S04]  /*d700*/  STL.64 [R1+0x1070], R42 ;  /* 0x0010702a01007387 */ /* 0x0003e80000100a00 */
[----:B----4-:R-:W-:Y:S04]  /*d710*/  STL [R1+0x2c0], R80 ;  /* 0x0002c05001007387 */ /* 0x010fe80000100800 */
[----:B------:R0:W-:Y:S01]  /*d720*/  STL [R1+0x2c4], R81 ;  /* 0x0002c45101007387 */ /* 0x0001e20000100800 */
[----:B-1----:R-:W-:-:S05]  /*d730*/  IMAD.WIDE R42, R3, 0x2, R88 ;  /* 0x00000002032a7825 */ /* 0x002fca00078e0258 */
[----:B------:R-:W4:Y:S01]  /*d740*/  @!P2 LDG.E.U16 R79, desc[UR6][R42.64] ;  /* 0x000000062a4fa981 */ /* 0x000f22000c1e1500 */
[----:B0-----:R-:W-:-:S05]  /*d750*/  IMAD.WIDE R80, R3, 0x2, R86 ;  /* 0x0000000203507825 */ /* 0x001fca00078e0256 */
[----:B------:R0:W4:Y:S01]  /*d760*/  @!P2 LDG.E.U16 R78, desc[UR6][R80.64] ;  /* 0x00000006504ea981 */ /* 0x000122000c1e1500 */
[----:B------:R-:W-:Y:S01]  /*d770*/  IMAD R8, R90, 0x68, RZ ;  /* 0x000000685a087824 */ /* 0x000fe200078e02ff */
[----:B------:R-:W-:Y:S02]  /*d780*/  PRMT R57, RZ, 0x7610, R57 ;  /* 0x00007610ff397816 */ /* 0x000fe40000000039 */
[----:B------:R-:W-:Y:S01]  /*d790*/  STL.64 [R1+0x1068], R42 ;  /* 0x0010682a01007387 */ /* 0x000fe20000100a00 */
[----:B------:R-:W-:Y:S01]  /*d7a0*/  PRMT R56, RZ, 0x7610, R56 ;  /* 0x00007610ff387816 */ /* 0x000fe20000000038 */
[----:B------:R-:W-:-:S04]  /*d7b0*/  IMAD.WIDE R72, R8, 0x2, R88 ;  /* 0x0000000208487825 */ /* 0x000fc800078e0258 */
[C---:B------:R-:W-:Y:S01]  /*d7c0*/  VIADD R3, R9.reuse, 0xffffff95 ;  /* 0xffffff9509037836 */ /* 0x040fe20000000000 */
[----:B------:R-:W4:Y:S01]  /*d7d0*/  @!P0 LDG.E.U16 R57, desc[UR6][R72.64] ;  /* 0x0000000648398981 */ /* 0x000f22000c1e1500 */
[----:B------:R-:W-:-:S05]  /*d7e0*/  VIADD R26, R9, 0xffffff96 ;  /* 0xffffff96091a7836 */ /* 0x000fca0000000000 */
[----:B------:R-:W-:Y:S02]  /*d7f0*/  ISETP.GE.U32.AND P2, PT, R26, 0x7ffffe97, PT ;  /* 0x7ffffe971a00780c */ /* 0x000fe40003f46070 */
[----:B------:R-:W-:Y:S02]  /*d800*/  PRMT R76, RZ, 0x7610, R76 ;  /* 0x00007610ff4c7816 */ /* 0x000fe4000000004c */
[----:B------:R-:W-:Y:S02]  /*d810*/  PRMT R77, RZ, 0x7610, R77 ;  /* 0x00007610ff4d7816 */ /* 0x000fe4000000004d */
[----:B------:R-:W-:Y:S01]  /*d820*/  PRMT R82, RZ, 0x7610, R82 ;  /* 0x00007610ff527816 */ /* 0x000fe20000000052 */
[----:B------:R-:W-:Y:S01]  /*d830*/  VIADD R26, R9, 0xfffffffe ;  /* 0xfffffffe091a7836 */ /* 0x000fe20000000000 */
[----:B------:R-:W-:Y:S02]  /*d840*/  PRMT R71, RZ, 0x7610, R71 ;  /* 0x00007610ff477816 */ /* 0x000fe40000000047 */
[----:B------:R-:W-:-:S02]  /*d850*/  PRMT R68, RZ, 0x7610, R68 ;  /* 0x00007610ff447816 */ /* 0x000fc40000000044 */
[----:B------:R-:W-:Y:S01]  /*d860*/  PRMT R55, RZ, 0x7610, R55 ;  /* 0x00007610ff377816 */ /* 0x000fe20000000037 */
[----:B---3--:R-:W-:Y:S04]  /*d870*/  STL [R1+0x2d0], R38 ;  /* 0x0002d02601007387 */ /* 0x008fe80000100800 */
[----:B--2---:R1:W-:Y:S02]  /*d880*/  STL [R1+0x2d4], R39 ;  /* 0x0002d42701007387 */ /* 0x0043e40000100800 */
[----:B-1----:R-:W-:Y:S02]  /*d890*/  IMAD.WIDE R38, R8, 0x2, R86 ;  /* 0x0000000208267825 */ /* 0x002fe400078e0256 */
[----:B------:R0:W-:Y:S04]  /*d8a0*/  STL.64 [R1+0x1060], R80 ;  /* 0x0010605001007387 */ /* 0x0001e80000100a00 */
[----:B------:R1:W2:Y:S01]  /*d8b0*/  @!P0 LDG.E.U16 R56, desc[UR6][R38.64] ;  /* 0x0000000626388981 */ /* 0x0002a2000c1e1500 */
[----:B------:R-:W-:Y:S01]  /*d8c0*/  ISETP.GE.U32.AND P0, PT, R3, 0x7ffffe96, PT ;  /* 0x7ffffe960300780c */ /* 0x000fe20003f06070 */
[----:B------:R-:W-:-:S02]  /*d8d0*/  IMAD R8, R90, 0x6a, RZ ;  /* 0x0000006a5a087824 */ /* 0x000fc400078e02ff */
[----:B------:R-:W3:Y:S01]  /*d8e0*/  LDL.LU.64 R42, [R1+0x2f00] ;  /* 0x002f0000012a7983 */ /* 0x000ee20000300a00 */
[----:B------:R-:W-:-:S03]  /*d8f0*/  IMAD R3, R90, 0x69, RZ ;  /* 0x000000695a037824 */ /* 0x000fc600078e02ff */
[----:B------:R-:W-:Y:S04]  /*d900*/  STL.64 [R1+0x1038], R72 ;  /* 0x0010384801007387 */ /* 0x000fe80000100a00 */
[----:B------:R-:W-:Y:S01]  /*d910*/  STL.64 [R1+0x1030], R38 ;  /* 0x0010302601007387 */ /* 0x000fe20000100a00 */
[----:B0-----:R-:W-:-:S05]  /*d920*/  IMAD.WIDE R80, R3, 0x2, R86 ;  /* 0x0000000203507825 */ /* 0x001fca00078e0256 */
[----:B------:R0:W2:Y:S04]  /*d930*/  @!P2 LDG.E.U16 R77, desc[UR6][R80.64] ;  /* 0x00000006504da981 */ /* 0x0000a8000c1e1500 */
[----:B----4-:R-:W-:Y:S04]  /*d940*/  STL [R1+0x340], R78 ;  /* 0x0003404e01007387 */ /* 0x010fe80000100800 */
[----:B------:R4:W-:Y:S02]  /*d950*/  STL [R1+0x344], R79 ;  /* 0x0003444f01007387 */ /* 0x0009e40000100800 */
[----:B----4-:R-:W-:-:S05]  /*d960*/  IMAD.WIDE R78, R8, 0x2, R88 ;  /* 0x00000002084e7825 */ /* 0x010fca00078e0258 */
[----:B------:R4:W2:Y:S01]  /*d970*/  @!P0 LDG.E.U16 R76, desc[UR6][R78.64] ;  /* 0x000000064e4c8981 */ /* 0x0008a2000c1e1500 */
[----:B-1----:R-:W-:-:S04]  /*d980*/  IMAD.WIDE R38, R3, 0x2, R88 ;  /* 0x0000000203267825 */ /* 0x002fc800078e0258 */
[----:B------:R-:W-:Y:S01]  /*d990*/  IMAD.WIDE R72, R8, 0x2, R86 ;  /* 0x0000000208487825 */ /* 0x000fe200078e0256 */
[----:B------:R-:W3:Y:S01]  /*d9a0*/  @!P2 LDG.E.U16 R82, desc[UR6][R38.64] ;  /* 0x000000062652a981 */ /* 0x000ee2000c1e1500 */
[----:B------:R-:W-:-:S03]  /*d9b0*/  ISETP.GE.U32.AND P2, PT, R26, 0x7ffffeff, PT ;  /* 0x7ffffeff1a00780c */ /* 0x000fc60003f46070 */
[----:B------:R1:W3:Y:S04]  /*d9c0*/  @!P0 LDG.E.U16 R71, desc[UR6][R72.64] ;  /* 0x0000000648478981 */ /* 0x0002e8000c1e1500 */
[----:B------:R0:W-:Y:S04]  /*d9d0*/  STL.64 [R1+0x1028], R38 ;  /* 0x0010282601007387 */ /* 0x0001e80000100a00 */
[----:B------:R1:W-:Y:S04]  /*d9e0*/  STL.64 [R1+0x1020], R80 ;  /* 0x0010205001007387 */ /* 0x0003e80000100a00 */
[----:B0-----:R-:W3:Y:S04]  /*d9f0*/  LDL.LU.64 R38, [R1+0x2ef8] ;  /* 0x002ef80001267983 */ /* 0x001ee80000300a00 */
[----:B------:R4:W-:Y:S01]  /*da00*/  STL.64 [R1+0x1018], R78 ;  /* 0x0010184e01007387 */ /* 0x0009e20000100a00 */
[----:B-1----:R-:W-:-:S05]  /*da10*/  IMAD.WIDE R80, R90, 0x2, R88 ;  /* 0x000000025a507825 */ /* 0x002fca00078e0258 */
[----:B------:R0:W3:Y:S01]  /*da20*/  @!P2 LDG.E.U16 R68, desc[UR6][R80.64] ;  /* 0x000000065044a981 */ /* 0x0000e2000c1e1500 */
[----:B----4-:R-:W-:-:S05]  /*da30*/  IMAD.WIDE R78, R90, 0x2, R86 ;  /* 0x000000025a4e7825 */ /* 0x010fca00078e0256 */
[----:B------:R1:W4:Y:S01]  /*da40*/  @!P2 LDG.E.U16 R55, desc[UR6][R78.64] ;  /* 0x000000064e37a981 */ /* 0x000322000c1e1500 */
[----:B------:R-:W-:-:S05]  /*da50*/  VIADD R3, R9, 0xffffff87 ;  /* 0xffffff8709037836 */ /* 0x000fca0000000000 */
[----:B------:R-:W-:Y:S01]  /*da60*/  ISETP.GE.U32.AND P0, PT, R3, 0x7ffffe88, PT ;  /* 0x7ffffe880300780c */ /* 0x000fe20003f06070 */
[----:B------:R-:W-:Y:S01]  /*da70*/  IMAD R3, R90, 0x78, RZ ;  /* 0x000000785a037824 */ /* 0x000fe200078e02ff */
[----:B------:R0:W-:Y:S01]  /*da80*/  STL.64 [R1+0x1010], R72 ;  /* 0x0010104801007387 */ /* 0x0001e20000100a00 */
[C---:B------:R-:W-:Y:S01]  /*da90*/  VIADD R26, R9.reuse, 0xffffff7f ;  /* 0xffffff7f091a7836 */ /* 0x040fe20000000000 */
[----:B------:R-:W-:Y:S02]  /*daa0*/  PRMT R54, RZ, 0x7610, R54 ;  /* 0x00007610ff367816 */ /* 0x000fe40000000036 */
[----:B------:R-:W-:Y:S01]  /*dab0*/  PRMT R53, RZ, 0x7610, R53 ;  /* 0x00007610ff357816 */ /* 0x000fe20000000035 */
[----:B------:R-:W-:Y:S01]  /*dac0*/  VIADD R8, R9, 0xffffff77 ;  /* 0xffffff7709087836 */ /* 0x000fe20000000000 */
[----:B------:R-:W-:Y:S01]  /*dad0*/  ISETP.GE.U32.AND P2, PT, R26, 0x7ffffe80, PT ;  /* 0x7ffffe801a00780c */ /* 0x000fe20003f46070 */
[----:B0-----:R-:W-:-:S05]  /*dae0*/  IMAD.WIDE R72, R3, 0x2, R86 ;  /* 0x0000000203487825 */ /* 0x001fca00078e0256 */
[----:B------:R-:W4:Y:S01]  /*daf0*/  @!P0 LDG.E.U16 R53, desc[UR6][R72.64] ;  /* 0x0000000648358981 */ /* 0x000f22000c1e1500 */
[----:B------:R-:W-:Y:S02]  /*db00*/  PRMT R52, RZ, 0x7610, R52 ;  /* 0x00007610ff347816 */ /* 0x000fe40000000034 */
[----:B------:R-:W-:Y:S01]  /*db10*/  PRMT R51, RZ, 0x7610, R51 ;  /* 0x00007610ff337816 */ /* 0x000fe20000000033 */
[----:B------:R-:W-:Y:S01]  /*db20*/  VIADD R26, R9, 0xffffff6f ;  /* 0xffffff6f091a7836 */ /* 0x000fe20000000000 */
[----:B------:R-:W-:Y:S02]  /*db30*/  PRMT R50, RZ, 0x7610, R50 ;  /* 0x00007610ff327816 */ /* 0x000fe40000000032 */
[----:B------:R-:W-:Y:S02]  /*db40*/  PRMT R49, RZ, 0x7610, R49 ;  /* 0x00007610ff317816 */ /* 0x000fe40000000031 */
[----:B------:R-:W-:Y:S02]  /*db50*/  PRMT R48, RZ, 0x7610, R48 ;  /* 0x00007610ff307816 */ /* 0x000fe40000000030 */
[----:B------:R-:W-:-:S02]  /*db60*/  PRMT R47, RZ, 0x7610, R47 ;  /* 0x00007610ff2f7816 */ /* 0x000fc4000000002f */
[----:B------:R-:W-:Y:S02]  /*db70*/  PRMT R46, RZ, 0x7610, R46 ;  /* 0x00007610ff2e7816 */ /* 0x000fe4000000002e */
[----:B------:R-:W-:Y:S02]  /*db80*/  PRMT R45, RZ, 0x7610, R45 ;  /* 0x00007610ff2d7816 */ /* 0x000fe4000000002d */
        /* <DEDUP_REMOVED lines=13> */
[----:B------:R-:W-:Y:S01]  /*dc60*/  PRMT R75, RZ, 0x7610, R75 ;  /* 0x00007610ff4b7816 */ /* 0x000fe2000000004b */
[----:B--2---:R-:W-:Y:S04]  /*dc70*/  STL [R1+0x110], R76 ;  /* 0x0001104c01007387 */ /* 0x004fe80000100800 */
[----:B------:R0:W-:Y:S02]  /*dc80*/  STL [R1+0x44], R77 ;  /* 0x0000444d01007387 */ /* 0x0001e40000100800 */
[----:B0-----:R-:W-:-:S02]  /*dc90*/  IMAD.WIDE R76, R3, 0x2, R88 ;  /* 0x00000002034c7825 */ /* 0x001fc400078e0258 */
[----:B------:R0:W-:Y:S04]  /*dca0*/  STL.64 [R1+0x16a8], R80 ;  /* 0x0016a85001007387 */ /* 0x0001e80000100a00 */
[----:B------:R2:W4:Y:S01]  /*dcb0*/  @!P0 LDG.E.U16 R54, desc[UR6][R76.64] ;  /* 0x000000064c368981 */ /* 0x000522000c1e1500 */
[----:B------:R-:W-:Y:S01]  /*dcc0*/  ISETP.GE.U32.AND P0, PT, R8, 0x7ffffe78, PT ;  /* 0x7ffffe780800780c */ /* 0x000fe20003f06070 */
[C---:B------:R-:W-:Y:S02]  /*dcd0*/  IMAD.SHL.U32 R3, R90.reuse, 0x80, RZ ;  /* 0x000000805a037824 */ /* 0x040fe400078e00ff */
[----:B------:R1:W-:Y:S01]  /*dce0*/  STL.64 [R1+0x16a0], R78 ;  /* 0x0016a04e01007387 */ /* 0x0003e20000100a00 */
[----:B------:R-:W-:Y:S02]  /*dcf0*/  IMAD R8, R90, 0x88, RZ ;  /* 0x000000885a087824 */ /* 0x000fe400078e02ff */
[C---:B0-----:R-:W-:Y:S01]  /*dd00*/  IMAD.WIDE R80, R3.reuse, 0x2, R88 ;  /* 0x0000000203507825 */ /* 0x041fe200078e0258 */
[----:B------:R2:W-:Y:S04]  /*dd10*/  STL.64 [R1+0xf38], R76 ;  /* 0x000f384c01007387 */ /* 0x0005e80000100a00 */
[----:B------:R0:W-:Y:S01]  /*dd20*/  STL.64 [R1+0xf30], R72 ;  /* 0x000f304801007387 */ /* 0x0001e20000100a00 */
[----:B-1----:R-:W-:-:S03]  /*dd30*/  IMAD.WIDE R78, R3, 0x2, R86 ;  /* 0x00000002034e7825 */ /* 0x002fc600078e0256 */
[----:B------:R1:W4:Y:S01]  /*dd40*/  @!P2 LDG.E.U16 R52, desc[UR6][R80.64] ;  /* 0x000000065034a981 */ /* 0x000322000c1e1500 */
[----:B------:R-:W-:-:S03]  /*dd50*/  VIADD R3, R9, 0xffffff67 ;  /* 0xffffff6709037836 */ /* 0x000fc60000000000 */
[----:B------:R1:W4:Y:S01]  /*dd60*/  @!P2 LDG.E.U16 R51, desc[UR6][R78.64] ;  /* 0x000000064e33a981 */ /* 0x000322000c1e1500 */
[----:B--2---:R-:W-:Y:S01]  /*dd70*/  IMAD.WIDE R76, R8, 0x2, R88 ;  /* 0x00000002084c7825 */ /* 0x004fe200078e0258 */
[----:B------:R-:W-:-:S03]  /*dd80*/  ISETP.GE.U32.AND P2, PT, R26, 0x7ffffe70, PT ;  /* 0x7ffffe701a00780c */ /* 0x000fc60003f46070 */
[----:B0-----:R-:W-:Y:S01]  /*dd90*/  IMAD.WIDE R72, R8, 0x2, R86 ;  /* 0x0000000208487825 */ /* 0x001fe200078e0256 */
[----:B------:R0:W2:Y:S04]  /*dda0*/  @!P0 LDG.E.U16 R50, desc[UR6][R76.64] ;  /* 0x000000064c328981 */ /* 0x0000a8000c1e1500 */
[----:B------:R0:W2:Y:S01]  /*ddb0*/  @!P0 LDG.E.U16 R49, desc[UR6][R72.64] ;  /* 0x0000000648318981 */ /* 0x0000a2000c1e1500 */
[----:B------:R-:W-:Y:S01]  /*ddc0*/  ISETP.GE.U32.AND P0, PT, R3, 0x7ffffe68, PT ;  /* 0x7ffffe680300780c */ /* 0x000fe20003f06070 */
[C---:B------:R-:W-:Y:S02]  /*ddd0*/  IMAD R3, R90.reuse, 0x90, RZ ;  /* 0x000000905a037824 */ /* 0x040fe400078e02ff */
[----:B---3--:R-:W-:Y:S01]  /*dde0*/  STL [R1+0x48], R82 ;  /* 0x0000485201007387 */ /* 0x008fe20000100800 */
[----:B------:R-:W-:-:S03]  /*ddf0*/  IMAD R8, R90, 0x98, RZ ;  /* 0x000000985a087824 */ /* 0x000fc600078e02ff */
[----:B------:R-:W-:Y:S01]  /*de00*/  STL [R1+0x10c], R71 ;  /* 0x00010c4701007387 */ /* 0x000fe20000100800 */
[----:B------:R-:W-:-:S03]  /*de10*/  VIADD R26, R9, 0xffffff5f ;  /* 0xffffff5f091a7836 */ /* 0x000fc60000000000 */
[----:B------:R1:W-:Y:S04]  /*de20*/  STL.64 [R1+0xeb8], R80 ;  /* 0x000eb85001007387 */ /* 0x0003e80000100a00 */
[----:B------:R3:W-:Y:S04]  /*de30*/  STL.64 [R1+0xeb0], R78 ;  /* 0x000eb04e01007387 */ /* 0x0007e80000100a00 */
[----:B------:R0:W-:Y:S01]  /*de40*/  STL.64 [R1+0xe38], R76 ;  /* 0x000e384c01007387 */ /* 0x0001e20000100a00 */
[----:B-1----:R-:W-:-:S03]  /*de50*/  IMAD.WIDE R80, R3, 0x2, R88 ;  /* 0x0000000203507825 */ /* 0x002fc600078e0258 */
[----:B------:R1:W-:Y:S01]  /*de60*/  STL.64 [R1+0xe30], R72 ;  /* 0x000e304801007387 */ /* 0x0003e20000100a00 */
[----:B---3--:R-:W-:-:S03]  /*de70*/  IMAD.WIDE R78, R3, 0x2, R86 ;  /* 0x00000002034e7825 */ /* 0x008fc600078e0256 */
[----:B------:R3:W2:Y:S01]  /*de80*/  @!P2 LDG.E.U16 R48, desc[UR6][R80.64] ;  /* 0x000000065030a981 */ /* 0x0006a2000c1e1500 */
[----:B0-----:R-:W-:-:S03]  /*de90*/  IMAD.WIDE R76, R8, 0x2, R88 ;  /* 0x00000002084c7825 */ /* 0x001fc600078e0258 */
[----:B------:R0:W2:Y:S01]  /*dea0*/  @!P2 LDG.E.U16 R47, desc[UR6][R78.64] ;  /* 0x000000064e2fa981 */ /* 0x0000a2000c1e1500 */
[----:B------:R-:W-:Y:S01]  /*deb0*/  ISETP.GE.U32.AND P2, PT, R26, 0x7ffffe60, PT ;  /* 0x7ffffe601a00780c */ /* 0x000fe20003f46070 */
[----:B------:R-:W-:Y:S02]  /*dec0*/  VIADD R3, R9, 0xffffff57 ;  /* 0xffffff5709037836 */ /* 0x000fe40000000000 */
[----:B------:R0:W2:Y:S01]  /*ded0*/  @!P0 LDG.E.U16 R46, desc[UR6][R76.64] ;  /* 0x000000064c2e8981 */ /* 0x0000a2000c1e1500 */
[----:B-1----:R-:W-:-:S03]  /*dee0*/  IMAD.WIDE R72, R8, 0x2, R86 ;  /* 0x0000000208487825 */ /* 0x002fc600078e0256 */
[----:B------:R-:W-:Y:S04]  /*def0*/  STL [R1+0x78], R68 ;  /* 0x0000784401007387 */ /* 0x000fe80000100800 */
[----:B------:R1:W2:Y:S01]  /*df00*/  @!P0 LDG.E.U16 R45, desc[UR6][R72.64] ;  /* 0x00000006482d8981 */ /* 0x0002a2000c1e1500 */
[----:B------:R-:W-:Y:S01]  /*df10*/  ISETP.GE.U32.AND P0, PT, R3, 0x7ffffe58, PT ;  /* 0x7ffffe580300780c */ /* 0x000fe20003f06070 */
[C---:B------:R-:W-:Y:S02]  /*df20*/  IMAD R3, R90.reuse, 0xa0, RZ ;  /* 0x000000a05a037824 */ /* 0x040fe400078e02ff */
[----:B----4-:R-:W-:Y:S01]  /*df30*/  STL [R1+0x74], R55 ;  /* 0x0000743701007387 */ /* 0x010fe20000100800 */
[----:B------:R-:W-:Y:S01]  /*df40*/  PRMT R43, RZ, 0x7610, R43 ;  /* 0x00007610ff2b7816 */ /* 0x000fe2000000002b */
[----:B------:R-:W-:-:S02]  /*df50*/  IMAD R8, R90, 0xa8, RZ ;  /* 0x000000a85a087824 */ /* 0x000fc400078e02ff */
[----:B------:R3:W-:Y:S01]  /*df60*/  STL.64 [R1+0xdb8], R80 ;  /* 0x000db85001007387 */ /* 0x0007e20000100a00 */
[----:B------:R-:W-:-:S03]  /*df70*/  PRMT R42, RZ, 0x7610, R42 ;  /* 0x00007610ff2a7816 */ /* 0x000fc6000000002a */
[----:B------:R0:W-:Y:S01]  /*df80*/  STL.64 [R1+0xdb0], R78 ;  /* 0x000db04e01007387 */ /* 0x0001e20000100a00 */
[----:B------:R-:W-:-:S03]  /*df90*/  IADD3 R26, PT, PT, R9, -0xb1, RZ ;  /* 0xffffff4f091a7810 */ /* 0x000fc60007ffe0ff */
[----:B------:R4:W-:Y:S01]  /*dfa0*/  STL.64 [R1+0xd38], R76 ;  /* 0x000d384c01007387 */ /* 0x0009e20000100a00 */
[----:B---3--:R-:W-:-:S03]  /*dfb0*/  IMAD.WIDE R80, R3, 0x2, R88 ;  /* 0x0000000203507825 */ /* 0x008fc600078e0258 */
[----:B------:R1:W-:Y:S01]  /*dfc0*/  STL.64 [R1+0xd30], R72 ;  /* 0x000d304801007387 */ /* 0x0003e20000100a00 */
[----:B0-----:R-:W-:-:S03]  /*dfd0*/  IMAD.WIDE R78, R3, 0x2, R86 ;  /* 0x00000002034e7825 */ /* 0x001fc600078e0256 */
[----:B------:R0:W3:Y:S01]  /*dfe0*/  @!P2 LDG.E.U16 R44, desc[UR6][R80.64] ;  /* 0x00000006502ca981 */ /* 0x0000e2000c1e1500 */
[----:B----4-:R-:W-:-:S03]  /*dff0*/  IMAD.WIDE R76, R8, 0x2, R88 ;  /* 0x00000002084c7825 */ /* 0x010fc600078e0258 */
[----:B------:R4:W2:Y:S01]  /*e000*/  @!P2 LDG.E.U16 R43, desc[UR6][R78.64] ;  /* 0x000000064e2ba981 */ /* 0x0008a2000c1e1500 */
[----:B------:R-:W-:Y:S01]  /*e010*/  ISETP.GE.U32.AND P2, PT, R26, 0x7ffffe50, PT ;  /* 0x7ffffe501a00780c */ /* 0x000fe20003f46070 */
[----:B------:R-:W-:Y:S02]  /*e020*/  VIADD R3, R9, 0xffffff47 ;  /* 0xffffff4709037836 */ /* 0x000fe40000000000 */
[----:B------:R0:W2:Y:S01]  /*e030*/  @!P0 LDG.E.U16 R42, desc[UR6][R76.64] ;  /* 0x000000064c2a8981 */ /* 0x0000a2000c1e1500 */
[----:B-1----:R-:W-:-:S05]  /*e040*/  IMAD.WIDE R72, R8, 0x2, R86 ;  /* 0x0000000208487825 */ /* 0x002fca00078e0256 */
[----:B------:R1:W2:Y:S01]  /*e050*/  @!P0 LDG.E.U16 R41, desc[UR6][R72.64] ;  /* 0x0000000648298981 */ /* 0x0002a2000c1e1500 */
[----:B------:R-:W-:Y:S01]  /*e060*/  ISETP.GE.U32.AND P0, PT, R3, 0x7ffffe48, PT ;  /* 0x7ffffe480300780c */ /* 0x000fe20003f06070 */
[C---:B------:R-:W-:Y:S01]  /*e070*/  IMAD R3, R90.reuse, 0xb0, RZ ;  /* 0x000000b05a037824 */ /* 0x040fe200078e02ff */
[----:B------:R-:W-:Y:S01]  /*e080*/  PRMT R39, RZ, 0x7610, R39 ;  /* 0x00007610ff277816 */ /* 0x000fe20000000027 */
[----:B------:R0:W-:Y:S01]  /*e090*/  STL.64 [R1+0xcb8], R80 ;  /* 0x000cb85001007387 */ /* 0x0001e20000100a00 */
[----:B------:R-:W-:-:S03]  /*e0a0*/  IMAD R8, R90, 0xb8, RZ ;  /* 0x000000b85a087824 */ /* 0x000fc600078e02ff */
[----:B------:R4:W-:Y:S01]  /*e0b0*/  STL.64 [R1+0xcb0], R78 ;  /* 0x000cb04e01007387 */ /* 0x0009e20000100a00 */
[----:B------:R-:W-:Y:S01]  /*e0c0*/  VIADD R26, R9, 0xffffff3f ;  /* 0xffffff3f091a7836 */ /* 0x000fe20000000000 */
[----:B------:R-:W-:Y:S02]  /*e0d0*/  PRMT R38, RZ, 0x7610, R38 ;  /* 0x00007610ff267816 */ /* 0x000fe40000000026 */
[----:B------:R1:W-:Y:S01]  /*e0e0*/  STL.64 [R1+0xc38], R76 ;  /* 0x000c384c01007387 */ /* 0x0003e20000100a00 */
[----:B0-----:R-:W-:-:S03]  /*e0f0*/  IMAD.WIDE R80, R3, 0x2, R88 ;  /* 0x0000000203507825 */ /* 0x001fc600078e0258 */
[----:B------:R0:W-:Y:S01]  /*e100*/  STL.64 [R1+0xc30], R72 ;  /* 0x000c304801007387 */ /* 0x0001e20000100a00 */
[----:B----4-:R-:W-:-:S03]  /*e110*/  IMAD.WIDE R78, R3, 0x2, R86 ;  /* 0x00000002034e7825 */ /* 0x010fc600078e0256 */
[----:B------:R4:W2:Y:S01]  /*e120*/  @!P2 LDG.E.U16 R40, desc[UR6][R80.64] ;  /* 0x000000065028a981 */ /* 0x0008a2000c1e1500 */
[----:B-1----:R-:W-:-:S03]  /*e130*/  IMAD.WIDE R76, R8, 0x2, R88 ;  /* 0x00000002084c7825 */ /* 0x002fc600078e0258 */
[----:B------:R1:W2:Y:S01]  /*e140*/  @!P2 LDG.E.U16 R39, desc[UR6][R78.64] ;  /* 0x000000064e27a981 */ /* 0x0002a2000c1e1500 */
[----:B------:R-:W-:Y:S01]  /*e150*/  ISETP.GE.U32.AND P2, PT, R26, 0x7ffffe40, PT ;  /* 0x7ffffe401a00780c */ /* 0x000fe20003f46070 */
[----:B------:R-:W-:Y:S02]  /*e160*/  VIADD R3, R9, 0xffffff37 ;  /* 0xffffff3709037836 */ /* 0x000fe40000000000 */
[----:B------:R1:W2:Y:S01]  /*e170*/  @!P0 LDG.E.U16 R38, desc[UR6][R76.64] ;  /* 0x000000064c268981 */ /* 0x0002a2000c1e1500 */
[----:B0-----:R-:W-:-:S05]  /*e180*/  IMAD.WIDE R72, R8, 0x2, R86 ;  /* 0x0000000208487825 */ /* 0x001fca00078e0256 */
[----:B------:R0:W2:Y:S01]  /*e190*/  @!P0 LDG.E.U16 R37, desc[UR6][R72.64] ;  /* 0x0000000648258981 */ /* 0x0000a2000c1e1500 */
[----:B------:R-:W-:Y:S01]  /*e1a0*/  ISETP.GE.U32.AND P0, PT, R3, 0x7ffffe38, PT ;  /* 0x7ffffe380300780c */ /* 0x000fe20003f06070 */
[C---:B------:R-:W-:Y:S02]  /*e1b0*/  IMAD R3, R90.reuse, 0xc0, RZ ;  /* 0x000000c05a037824 */ /* 0x040fe400078e02ff */
[----:B------:R4:W-:Y:S01]  /*e1c0*/  STL.64 [R1+0xbb8], R80 ;  /* 0x000bb85001007387 */ /* 0x0009e20000100a00 */
[----:B------:R-:W-:-:S03]  /*e1d0*/  IMAD R8, R90, 0xc8, RZ ;  /* 0x000000c85a087824 */ /* 0x000fc600078e02ff */
[----:B------:R1:W-:Y:S01]  /*e1e0*/  STL.64 [R1+0xbb0], R78 ;  /* 0x000bb04e01007387 */ /* 0x0003e20000100a00 */
[----:B------:R-:W-:-:S03]  /*e1f0*/  VIADD R26, R9, 0xffffff2f ;  /* 0xffffff2f091a7836 */ /* 0x000fc60000000000 */
[----:B------:R0:W-:Y:S01]  /*e200*/  STL.64 [R1+0xb38], R76 ;  /* 0x000b384c01007387 */ /* 0x0001e20000100a00 */
[----:B----4-:R-:W-:-:S03]  /*e210*/  IMAD.WIDE R80, R3, 0x2, R88 ;  /* 0x0000000203507825 */ /* 0x010fc600078e0258 */
[----:B------:R4:W-:Y:S01]  /*e220*/  STL.64 [R1+0xb30], R72 ;  /* 0x000b304801007387 */ /* 0x0009e20000100a00 */
[----:B-1----:R-:W-:-:S03]  /*e230*/  IMAD.WIDE R78, R3, 0x2, R86 ;  /* 0x00000002034e7825 */ /* 0x002fc600078e0256 */
[----:B------:R1:W2:Y:S01]  /*e240*/  @!P2 LDG.E.U16 R36, desc[UR6][R80.64] ;  /* 0x000000065024a981 */ /* 0x0002a2000c1e1500 */
[----:B0-----:R-:W-:-:S03]  /*e250*/  IMAD.WIDE R76, R8, 0x2, R88 ;  /* 0x00000002084c7825 */ /* 0x001fc600078e0258 */
[----:B------:R0:W2:Y:S01]  /*e260*/  @!P2 LDG.E.U16 R35, desc[UR6][R78.64] ;  /* 0x000000064e23a981 */ /* 0x0000a2000c1e1500 */
[----:B------:R-:W-:Y:S01]  /*e270*/  ISETP.GE.U32.AND P2, PT, R26, 0x7ffffe30, PT ;  /* 0x7ffffe301a00780c */ /* 0x000fe20003f46070 */
[----:B------:R-:W-:Y:S02]  /*e280*/  VIADD R3, R9, 0xffffff27 ;  /* 0xffffff2709037836 */ /* 0x000fe40000000000 */
[----:B------:R0:W2:Y:S01]  /*e290*/  @!P0 LDG.E.U16 R34, desc[UR6][R76.64] ;  /* 0x000000064c228981 */ /* 0x0000a2000c1e1500 */
[----:B----4-:R-:W-:-:S05]  /*e2a0*/  IMAD.WIDE R72, R8, 0x2, R86 ;  /* 0x0000000208487825 */ /* 0x010fca00078e0256 */
        /* <DEDUP_REMOVED lines=8> */
[----:B-1----:R-:W-:-:S03]  /*e330*/  IMAD.WIDE R80, R3, 0x2, R88 ;  /* 0x0000000203507825 */ /* 0x002fc600078e0258 */
[----:B------:R4:W-:Y:S01]  /*e340*/  STL.64 [R1+0xa30], R72 ;  /* 0x000a304801007387 */ /* 0x0009e20000100a00 */
[----:B0-----:R-:W-:-:S03]  /*e350*/  IMAD.WIDE R78, R3, 0x2, R86 ;  /* 0x00000002034e7825 */ /* 0x001fc600078e0256 */
[----:B------:R0:W2:Y:S01]  /*e360*/  @!P2 LDG.E.U16 R32, desc[UR6][R80.64] ;  /* 0x000000065020a981 */ /* 0x0000a2000c1e1500 */
[----:B------:R-:W-:-:S03]  /*e370*/  IMAD.WIDE R76, R8, 0x2, R88 ;  /* 0x00000002084c7825 */ /* 0x000fc600078e0258 */
[----:B------:R1:W2:Y:S01]  /*e380*/  @!P2 LDG.E.U16 R31, desc[UR6][R78.64] ;  /* 0x000000064e1fa981 */ /* 0x0002a2000c1e1500 */
[----:B------:R-:W-:Y:S01]  /*e390*/  ISETP.GE.U32.AND P2, PT, R26, 0x7ffffe20, PT ;  /* 0x7ffffe201a00780c */ /* 0x000fe20003f46070 */
[----:B------:R-:W-:Y:S02]  /*e3a0*/  VIADD R3, R9, 0xffffff17 ;  /* 0xffffff1709037836 */ /* 0x000fe40000000000 */
[----:B------:R0:W2:Y:S01]  /*e3b0*/  @!P0 LDG.E.U16 R30, desc[UR6][R76.64] ;  /* 0x000000064c1e8981 */ /* 0x0000a2000c1e1500 */
[----:B----4-:R-:W-:-:S05]  /*e3c0*/  IMAD.WIDE R72, R8, 0x2, R86 ;  /* 0x0000000208487825 */ /* 0x010fca00078e0256 */
[----:B------:R4:W2:Y:S01]  /*e3d0*/  @!P0 LDG.E.U16 R29, desc[UR6][R72.64] ;  /* 0x00000006481d8981 */ /* 0x0008a2000c1e1500 */
[----:B------:R-:W-:Y:S01]  /*e3e0*/  ISETP.GE.U32.AND P0, PT, R3, 0x7ffffe18, PT ;  /* 0x7ffffe180300780c */ /* 0x000fe20003f06070 */
[----:B------:R-:W-:Y:S02]  /*e3f0*/  IMAD R3, R90, 0xe0, RZ ;  /* 0x000000e05a037824 */ /* 0x000fe400078e02ff */
[----:B------:R0:W-:Y:S01]  /*e400*/  STL.64 [R1+0x9b8], R80 ;  /* 0x0009b85001007387 */ /* 0x0001e20000100a00 */
[----:B------:R-:W-:-:S03]  /*e410*/  VIADD R68, R9, 0xffffff0f ;  /* 0xffffff0f09447836 */ /* 0x000fc60000000000 */
[----:B------:R1:W-:Y:S01]  /*e420*/  STL.64 [R1+0x9b0], R78 ;  /* 0x0009b04e01007387 */ /* 0x0003e20000100a00 */
[----:B------:R-:W-:Y:S01]  /*e430*/  IMAD R55, R90, 0xe8, RZ ;  /* 0x000000e85a377824 */ /* 0x000fe200078e02ff */
[----:B------:R-:W-:Y:S02]  /*e440*/  PRMT R26, RZ, 0x7610, R26 ;  /* 0x00007610ff1a7816 */ /* 0x000fe4000000001a */
[----:B------:R1:W-:Y:S01]  /*e450*/  STL.64 [R1+0x938], R76 ;  /* 0x0009384c01007387 */ /* 0x0003e20000100a00 */
[----:B0-----:R-:W-:-:S04]  /*e460*/  IMAD.WIDE R80, R3, 0x2, R88 ;  /* 0x0000000203507825 */ /* 0x001fc800078e0258 */
[----:B-1----:R-:W-:Y:S01]  /*e470*/  IMAD.WIDE R78, R3, 0x2, R86 ;  /* 0x00000002034e7825 */ /* 0x002fe200078e0256 */
[----:B------:R4:W-:Y:S01]  /*e480*/  STL.64 [R1+0x930], R72 ;  /* 0x0009304801007387 */ /* 0x0009e20000100a00 */
[----:B------:R-:W-:Y:S02]  /*e490*/  PRMT R8, RZ, 0x7610, R8 ;  /* 0x00007610ff087816 */ /* 0x000fe40000000008 */
[----:B------:R-:W-:Y:S01]  /*e4a0*/  IMAD.WIDE R76, R55, 0x2, R88 ;  /* 0x00000002374c7825 */ /* 0x000fe200078e0258 */
[----:B------:R0:W2:Y:S04]  /*e4b0*/  @!P2 LDG.E.U16 R28, desc[UR6][R80.64] ;  /* 0x00000006501ca981 */ /* 0x0000a8000c1e1500 */
[----:B------:R1:W2:Y:S01]  /*e4c0*/  @!P2 LDG.E.U16 R27, desc[UR6][R78.64] ;  /* 0x000000064e1ba981 */ /* 0x0002a2000c1e1500 */
[----:B------:R-:W-:Y:S01]  /*e4d0*/  ISETP.GE.U32.AND P2, PT, R68, 0x7ffffe10, PT ;  /* 0x7ffffe104400780c */ /* 0x000fe20003f46070 */
[----:B------:R-:W-:-:S02]  /*e4e0*/  VIADD R3, R9, 0xffffff07 ;  /* 0xffffff0709037836 */ /* 0x000fc40000000000 */
[----:B----4-:R-:W-:Y:S01]  /*e4f0*/  IMAD.WIDE R72, R55, 0x2, R86 ;  /* 0x0000000237487825 */ /* 0x010fe200078e0256 */
[----:B------:R0:W-:Y:S03]  /*e500*/  STL.64 [R1+0x8b8], R80 ;  /* 0x0008b85001007387 */ /* 0x0001e60000100a00 */
[----:B------:R-:W-:Y:S01]  /*e510*/  IMAD R55, R90, 0xf0, RZ ;  /* 0x000000f05a377824 */ /* 0x000fe200078e02ff */
[----:B------:R-:W4:Y:S04]  /*e520*/  @!P0 LDG.E.U16 R26, desc[UR6][R76.64] ;  /* 0x000000064c1a8981 */ /* 0x000f28000c1e1500 */
[----:B------:R1:W2:Y:S01]  /*e530*/  @!P0 LDG.E.U16 R8, desc[UR6][R72.64] ;  /* 0x0000000648088981 */ /* 0x0002a2000c1e1500 */
[----:B------:R-:W-:Y:S01]  /*e540*/  ISETP.GE.U32.AND P0, PT, R3, 0x7ffffe08, PT ;  /* 0x7ffffe080300780c */ /* 0x000fe20003f06070 */
[C---:B------:R-:W-:Y:S01]  /*e550*/  IMAD.WIDE R82, R55.reuse, 0x2, R88 ;  /* 0x0000000237527825 */ /* 0x040fe200078e0258 */
[----:B------:R-:W-:Y:S01]  /*e560*/  PRMT R3, RZ, 0x7610, R3 ;  /* 0x00007610ff037816 */ /* 0x000fe20000000003 */
[----:B------:R1:W-:Y:S02]  /*e570*/  STL.64 [R1+0x8b0], R78 ;  /* 0x0008b04e01007387 */ /* 0x0003e40000100a00 */
[----:B0-----:R-:W-:-:S02]  /*e580*/  IMAD.WIDE R80, R55, 0x2, R86 ;  /* 0x0000000237507825 */ /* 0x001fc400078e0256 */
[----:B------:R-:W-:Y:S02]  /*e590*/  STL.64 [R1+0x838], R76 ;  /* 0x0008384c01007387 */ /* 0x000fe40000100a00 */
[----:B------:R-:W-:Y:S02]  /*e5a0*/  IMAD R71, R90, 0xf8, RZ ;  /* 0x000000f85a477824 */ /* 0x000fe400078e02ff */
[----:B------:R0:W-:Y:S01]  /*e5b0*/  STL.64 [R1+0x830], R72 ;  /* 0x0008304801007387 */ /* 0x0001e20000100a00 */
[----:B------:R-:W-:Y:S01]  /*e5c0*/  PRMT R68, RZ, 0x7610, R68 ;  /* 0x00007610ff447816 */ /* 0x000fe20000000044 */
[----:B------:R-:W-:Y:S02]  /*e5d0*/  VIADD R55, R9, 0xffffff8e ;  /* 0xffffff8e09377836 */ /* 0x000fe40000000000 */
[----:B------:R-:W2:Y:S01]  /*e5e0*/  @!P2 LDG.E.U16 R3, desc[UR6][R82.64] ;  /* 0x000000065203a981 */ /* 0x000ea2000c1e1500 */
[----:B-1----:R-:W-:-:S03]  /*e5f0*/  IMAD.WIDE R78, R71, 0x2, R88 ;  /* 0x00000002474e7825 */ /* 0x002fc600078e0258 */
[----:B------:R1:W2:Y:S01]  /*e600*/  @!P2 LDG.E.U16 R70, desc[UR6][R80.64] ;  /* 0x000000065046a981 */ /* 0x0002a2000c1e1500 */
[----:B0-----:R-:W-:Y:S02]  /*e610*/  VIADD R72, R9, 0xffffff8f ;  /* 0xffffff8f09487836 */ /* 0x001fe40000000000 */
[--C-:B------:R-:W-:Y:S01]  /*e620*/  IMAD.WIDE R76, R71, 0x2, R86.reuse ;  /* 0x00000002474c7825 */ /* 0x100fe200078e0256 */
[----:B------:R-:W-:Y:S02]  /*e630*/  STL.64 [R1+0x7b8], R82 ;  /* 0x0007b85201007387 */ /* 0x000fe40000100a00 */
[----:B------:R-:W-:Y:S01]  /*e640*/  ISETP.GE.U32.AND P2, PT, R72, 0x7ffffe90, PT ;  /* 0x7ffffe904800780c */ /* 0x000fe20003f46070 */
[C---:B------:R-:W-:Y:S01]  /*e650*/  IMAD R71, R90.reuse, 0x70, RZ ;  /* 0x000000705a477824 */ /* 0x040fe200078e02ff */
[----:B------:R1:W-:Y:S04]  /*e660*/  STL.64 [R1+0x7b0], R80 ;  /* 0x0007b05001007387 */ /* 0x0003e80000100a00 */
[----:B------:R-:W-:Y:S04]  /*e670*/  STL.64 [R1+0x738], R78 ;  /* 0x0007384e01007387 */ /* 0x000fe80000100a00 */
[----:B------:R-:W2:Y:S04]  /*e680*/  @!P0 LDG.E.U16 R69, desc[UR6][R78.64] ;  /* 0x000000064e458981 */ /* 0x000ea8000c1e1500 */
[----:B------:R0:W2:Y:S01]  /*e690*/  @!P0 LDG.E.U16 R68, desc[UR6][R76.64] ;  /* 0x000000064c448981 */ /* 0x0000a2000c1e1500 */
[----:B------:R-:W-:Y:S01]  /*e6a0*/  ISETP.GE.U32.AND P0, PT, R55, 0x7ffffe8f, PT ;  /* 0x7ffffe8f3700780c */ /* 0x000fe20003f06070 */
[----:B-1----:R-:W-:Y:S01]  /*e6b0*/  IMAD.WIDE R80, R71, 0x2, R86 ;  /* 0x0000000247507825 */ /* 0x002fe200078e0256 */
[----:B------:R-:W-:Y:S01]  /*e6c0*/  PRMT R55, RZ, 0x7610, R55 ;  /* 0x00007610ff377816 */ /* 0x000fe20000000037 */
[----:B------:R0:W-:Y:S02]  /*e6d0*/  STL.64 [R1+0x730], R76 ;  /* 0x0007304c01007387 */ /* 0x0001e40000100a00 */
[----:B------:R-:W-:-:S02]  /*e6e0*/  IMAD R72, R90, 0x71, RZ ;  /* 0x000000715a487824 */ /* 0x000fc400078e02ff */
[----:B------:R-:W2:Y:S01]  /*e6f0*/  @!P2 LDG.E.U16 R84, desc[UR6][R80.64] ;  /* 0x000000065054a981 */ /* 0x000ea2000c1e1500 */
[----:B0-----:R-:W-:-:S05]  /*e700*/  IMAD.WIDE R76, R71, 0x2, R88 ;  /* 0x00000002474c7825 */ /* 0x001fca00078e0258 */
[----:B------:R0:W-:Y:S04]  /*e710*/  STL.64 [R1+0xfb8], R76 ;  /* 0x000fb84c01007387 */ /* 0x0001e80000100a00 */
[----:B------:R1:W-:Y:S04]  /*e720*/  STL.64 [R1+0xfb0], R80 ;  /* 0x000fb05001007387 */ /* 0x0003e80000100a00 */
[----:B------:R-:W3:Y:S01]  /*e730*/  @!P2 LDG.E.U16 R55, desc[UR6][R76.64] ;  /* 0x000000064c37a981 */ /* 0x000ee2000c1e1500 */
[----:B------:R-:W-:-:S04]  /*e740*/  IMAD.WIDE R78, R72, 0x2, R86 ;  /* 0x00000002484e7825 */ /* 0x000fc800078e0256 */
[----:B------:R-:W-:Y:S01]  /*e750*/  IMAD.WIDE R82, R72, 0x2, R88 ;  /* 0x0000000248527825 */ /* 0x000fe200078e0258 */
[----:B------:R-:W3:Y:S04]  /*e760*/  @!P0 LDG.E.U16 R74, desc[UR6][R78.64] ;  /* 0x000000064e4a8981 */ /* 0x000ee8000c1e1500 */
        /* <DEDUP_REMOVED lines=10> */
[----:B------:R-:W-:Y:S02]  /*e810*/  IMAD R72, R90, 0x81, RZ ;  /* 0x000000815a487824 */ /* 0x000fe400078e02ff */
[----:B0-----:R-:W-:Y:S01]  /*e820*/  IMAD.WIDE R82, R71, 0x2, R86 ;  /* 0x0000000247527825 */ /* 0x001fe200078e0256 */
[----:B------:R-:W-:-:S02]  /*e830*/  PRMT R22, RZ, 0x7610, R22 ;  /* 0x00007610ff167816 */ /* 0x000fc40000000016 */
[----:B------:R-:W-:Y:S01]  /*e840*/  PRMT R23, RZ, 0x7610, R23 ;  /* 0x00007610ff177816 */ /* 0x000fe20000000017 */
[----:B-1----:R-:W-:-:S05]  /*e850*/  IMAD.WIDE R78, R72, 0x2, R88 ;  /* 0x00000002484e7825 */ /* 0x002fca00078e0258 */
[----:B------:R0:W4:Y:S04]  /*e860*/  @!P0 LDG.E.U16 R23, desc[UR6][R78.64] ;  /* 0x000000064e178981 */ /* 0x000128000c1e1500 */
[----:B--2---:R1:W-:Y:S02]  /*e870*/  STL [R1+0x40], R84 ;  /* 0x0000405401007387 */ /* 0x0043e40000100800 */
[----:B-1----:R-:W-:-:S05]  /*e880*/  IMAD.WIDE R84, R71, 0x2, R88 ;  /* 0x0000000247547825 */ /* 0x002fca00078e0258 */
[----:B------:R-:W-:Y:S04]  /*e890*/  STL.64 [R1+0xf28], R84 ;  /* 0x000f285401007387 */ /* 0x000fe80000100a00 */
[----:B---3--:R-:W-:Y:S01]  /*e8a0*/  STL [R1+0x38], R74 ;  /* 0x0000384a01007387 */ /* 0x008fe20000100800 */
[----:B----4-:R-:W-:Y:S02]  /*e8b0*/  PRMT R80, RZ, 0x7610, R80 ;  /* 0x00007610ff507816 */ /* 0x010fe40000000050 */
[----:B------:R-:W-:Y:S01]  /*e8c0*/  PRMT R81, RZ, 0x7610, R81 ;  /* 0x00007610ff517816 */ /* 0x000fe20000000051 */
[----:B------:R1:W-:Y:S04]  /*e8d0*/  STL [R1+0x3c], R75 ;  /* 0x00003c4b01007387 */ /* 0x0003e80000100800 */
[----:B------:R-:W2:Y:S04]  /*e8e0*/  @!P2 LDG.E.U16 R80, desc[UR6][R82.64] ;  /* 0x000000065250a981 */ /* 0x000ea8000c1e1500 */
[----:B------:R-:W3:Y:S01]  /*e8f0*/  @!P2 LDG.E.U16 R81, desc[UR6][R84.64] ;  /* 0x000000065451a981 */ /* 0x000ee2000c1e1500 */
[----:B-1----:R-:W-:-:S05]  /*e900*/  IMAD.WIDE R74, R72, 0x2, R86 ;  /* 0x00000002484a7825 */ /* 0x002fca00078e0256 */
[----:B------:R1:W4:Y:S01]  /*e910*/  @!P0 LDG.E.U16 R22, desc[UR6][R74.64] ;  /* 0x000000064a168981 */ /* 0x000322000c1e1500 */
[C---:B------:R-:W-:Y:S02]  /*e920*/  VIADD R73, R9.reuse, 0xffffff76 ;  /* 0xffffff7609497836 */ /* 0x040fe40000000000 */
[----:B------:R-:W-:Y:S01]  /*e930*/  VIADD R71, R9, 0xffffff6e ;  /* 0xffffff6e09477836 */ /* 0x000fe20000000000 */
[----:B------:R0:W-:Y:S02]  /*e940*/  STL.64 [R1+0xf20], R82 ;  /* 0x000f205201007387 */ /* 0x0001e40000100a00 */
[----:B------:R-:W-:Y:S02]  /*e950*/  ISETP.GE.U32.AND P2, PT, R73, 0x7ffffe77, PT ;  /* 0x7ffffe774900780c */ /* 0x000fe40003f46070 */
[----:B------:R-:W4:Y:S01]  /*e960*/  LDL.LU.64 R84, [R1+0x2ee0] ;  /* 0x002ee00001547983 */ /* 0x000f220000300a00 */
[----:B------:R-:W-:Y:S01]  /*e970*/  ISETP.GE.U32.AND P0, PT, R71, 0x7ffffe6f, PT ;  /* 0x7ffffe6f4700780c */ /* 0x000fe20003f06070 */
[----:B------:R-:W-:Y:S01]  /*e980*/  IMAD R71, R90, 0x89, RZ ;  /* 0x000000895a477824 */ /* 0x000fe200078e02ff */
[----:B------:R-:W-:Y:S01]  /*e990*/  PRMT R76, RZ, 0x7610, R76 ;  /* 0x00007610ff4c7816 */ /* 0x000fe2000000004c */
[----:B0-----:R-:W4:Y:S04]  /*e9a0*/  LDL.LU.64 R82, [R1+0x2ed8] ;  /* 0x002ed80001527983 */ /* 0x001f280000300a00 */
[----:B------:R0:W-:Y:S01]  /*e9b0*/  STL.64 [R1+0xea8], R78 ;  /* 0x000ea84e01007387 */ /* 0x0001e20000100a00 */
[----:B------:R-:W-:-:S03]  /*e9c0*/  PRMT R77, RZ, 0x7610, R77 ;  /* 0x00007610ff4d7816 */ /* 0x000fc6000000004d */
[----:B------:R1:W-:Y:S01]  /*e9d0*/  STL.64 [R1+0xea0], R74 ;  /* 0x000ea04a01007387 */ /* 0x0003e20000100a00 */
[----:B------:R-:W-:Y:S02]  /*e9e0*/  IMAD R72, R90, 0x91, RZ ;  /* 0x000000915a487824 */ /* 0x000fe400078e02ff */
[----:B0-----:R-:W-:Y:S01]  /*e9f0*/  IMAD.WIDE R78, R71, 0x2, R86 ;  /* 0x00000002474e7825 */ /* 0x001fe200078e0256 */
[----:B------:R-:W-:-:S04]  /*ea00*/  PRMT R18, RZ, 0x7610, R18 ;  /* 0x00007610ff127816 */ /* 0x000fc80000000012 */
[----:B------:R-:W4:Y:S01]  /*ea10*/  @!P2 LDG.E.U16 R76, desc[UR6][R78.64] ;  /* 0x000000064e4ca981 */ /* 0x000f22000c1e1500 */
[----:B------:R-:W-:Y:S01]  /*ea20*/  PRMT R19, RZ, 0x7610, R19 ;  /* 0x00007610ff137816 */ /* 0x000fe20000000013 */
[----:B-1----:R-:W-:-:S05]  /*ea30*/  IMAD.WIDE R74, R72, 0x2, R88 ;  /* 0x00000002484a7825 */ /* 0x002fca00078e0258 */
[----:B------:R0:W4:Y:S04]  /*ea40*/  @!P0 LDG.E.U16 R19, desc[UR6][R74.64] ;  /* 0x000000064a138981 */ /* 0x000128000c1e1500 */
[----:B--2---:R-:W-:Y:S04]  /*ea50*/  STL [R1+0x30], R80 ;  /* 0x0000305001007387 */ /* 0x004fe80000100800 */
[----:B---3--:R1:W-:Y:S02]  /*ea60*/  STL [R1+0x34], R81 ;  /* 0x0000345101007387 */ /* 0x0083e40000100800 */
[----:B-1----:R-:W-:-:S05]  /*ea70*/  IMAD.WIDE R80, R71, 0x2, R88 ;  /* 0x0000000247507825 */ /* 0x002fca00078e0258 */
[----:B------:R-:W-:Y:S04]  /*ea80*/  STL.64 [R1+0xe28], R80 ;  /* 0x000e285001007387 */ /* 0x000fe80000100a00 */
[----:B----4-:R-:W-:Y:S04]  /*ea90*/  STL [R1+0x28], R22 ;  /* 0x0000281601007387 */ /* 0x010fe80000100800 */
[----:B------:R-:W2:Y:S04]  /*eaa0*/  @!P2 LDG.E.U16 R77, desc[UR6][R80.64] ;  /* 0x00000006504da981 */ /* 0x000ea8000c1e1500 */
[----:B------:R1:W-:Y:S02]  /*eab0*/  STL [R1+0x2c], R23 ;  /* 0x00002c1701007387 */ /* 0x0003e40000100800 */
[----:B-1----:R-:W-:-:S05]  /*eac0*/  IMAD.WIDE R22, R72, 0x2, R86 ;  /* 0x0000000248167825 */ /* 0x002fca00078e0256 */
[----:B------:R1:W3:Y:S01]  /*ead0*/  @!P0 LDG.E.U16 R18, desc[UR6][R22.64] ;  /* 0x0000000616128981 */ /* 0x0002e2000c1e1500 */
[C---:B------:R-:W-:Y:S02]  /*eae0*/  VIADD R73, R9.reuse, 0xffffff66 ;  /* 0xffffff6609497836 */ /* 0x040fe40000000000 */
[----:B------:R-:W-:Y:S01]  /*eaf0*/  VIADD R71, R9, 0xffffff5e ;  /* 0xffffff5e09477836 */ /* 0x000fe20000000000 */
[----:B------:R4:W-:Y:S02]  /*eb00*/  STL.64 [R1+0xe20], R78 ;  /* 0x000e204e01007387 */ /* 0x0009e40000100a00 */
[----:B------:R-:W-:Y:S02]  /*eb10*/  ISETP.GE.U32.AND P2, PT, R73, 0x7ffffe67, PT ;  /* 0x7ffffe674900780c */ /* 0x000fe40003f46070 */
[----:B------:R-:W3:Y:S01]  /*eb20*/  LDL.LU.64 R80, [R1+0x2ed0] ;  /* 0x002ed00001507983 */ /* 0x000ee20000300a00 */
[----:B------:R-:W-:Y:S01]  /*eb30*/  ISETP.GE.U32.AND P0, PT, R71, 0x7ffffe5f, PT ;  /* 0x7ffffe5f4700780c */ /* 0x000fe20003f06070 */
[----:B------:R-:W-:Y:S01]  /*eb40*/  IMAD R71, R90, 0x99, RZ ;  /* 0x000000995a477824 */ /* 0x000fe200078e02ff */
[----:B------:R-:W-:Y:S01]  /*eb50*/  PRMT R24, RZ, 0x7610, R24 ;  /* 0x00007610ff187816 */ /* 0x000fe20000000018 */
[----:B----4-:R-:W4:Y:S04]  /*eb60*/  LDL.LU.64 R78, [R1+0x2ec8] ;  /* 0x002ec800014e7983 */ /* 0x010f280000300a00 */
[----:B------:R0:W-:Y:S01]  /*eb70*/  STL.64 [R1+0xda8], R74 ;  /* 0x000da84a01007387 */ /* 0x0001e20000100a00 */
[----:B------:R-:W-:-:S03]  /*eb80*/  PRMT R25, RZ, 0x7610, R25 ;  /* 0x00007610ff197816 */ /* 0x000fc60000000019 */
[----:B------:R1:W-:Y:S04]  /*eb90*/  STL.64 [R1+0xda0], R22 ;  /* 0x000da01601007387 */ /* 0x0003e80000100a00 */
[----:B------:R-:W-:Y:S01]  /*eba0*/  STL [R1+0x20], R76 ;  /* 0x0000204c01007387 */ /* 0x000fe20000100800 */
[----:B0-----:R-:W-:Y:S01]  /*ebb0*/  IMAD.WIDE R74, R71, 0x2, R86 ;  /* 0x00000002474a7825 */ /* 0x001fe200078e0256 */
[----:B------:R-:W-:-:S03]  /*ebc0*/  PRMT R14, RZ, 0x7610, R14 ;  /* 0x00007610ff0e7816 */ /* 0x000fc6000000000e */
[----:B------:R-:W-:Y:S01]  /*ebd0*/  IMAD R72, R90, 0xa1, RZ ;  /* 0x000000a15a487824 */ /* 0x000fe200078e02ff */
[----:B------:R-:W4:Y:S01]  /*ebe0*/  @!P2 LDG.E.U16 R24, desc[UR6][R74.64] ;  /* 0x000000064a18a981 */ /* 0x000f22000c1e1500 */
[----:B------:R-:W-:Y:S02]  /*ebf0*/  PRMT R15, RZ, 0x7610, R15 ;  /* 0x00007610ff0f7816 */ /* 0x000fe4000000000f */
[----:B-1----:R-:W-:-:S05]  /*ec00*/  IMAD.WIDE R22, R72, 0x2, R88 ;  /* 0x0000000248167825 */ /* 0x002fca00078e0258 */
[----:B------:R-:W4:Y:S04]  /*ec10*/  @!P0 LDG.E.U16 R15, desc[UR6][R22.64] ;  /* 0x00000006160f8981 */ /* 0x000f28000c1e1500 */
[----:B--2---:R0:W-:Y:S02]  /*ec20*/  STL [R1+0x24], R77 ;  /* 0x0000244d01007387 */ /* 0x0041e40000100800 */
[----:B0-----:R-:W-:-:S05]  /*ec30*/  IMAD.WIDE R76, R71, 0x2, R88 ;  /* 0x00000002474c7825 */ /* 0x001fca00078e0258 */
[----:B------:R-:W-:Y:S04]  /*ec40*/  STL.64 [R1+0xd28], R76 ;  /* 0x000d284c01007387 */ /* 0x000fe80000100a00 */
[----:B---3--:R-:W-:Y:S04]  /*ec50*/  STL [R1+0x18], R18 ;  /* 0x0000181201007387 */ /* 0x008fe80000100800 */
[----:B------:R-:W2:Y:S04]  /*ec60*/  @!P2 LDG.E.U16 R25, desc[UR6][R76.64] ;  /* 0x000000064c19a981 */ /* 0x000ea8000c1e1500 */
[----:B------:R0:W-:Y:S02]  /*ec70*/  STL [R1+0x1c], R19 ;  /* 0x00001c1301007387 */ /* 0x0001e40000100800 */
[----:B0-----:R-:W-:-:S05]  /*ec80*/  IMAD.WIDE R18, R72, 0x2, R86 ;  /* 0x0000000248127825 */ /* 0x001fca00078e0256 */
[----:B------:R0:W3:Y:S01]  /*ec90*/  @!P0 LDG.E.U16 R14, desc[UR6][R18.64] ;  /* 0x00000006120e8981 */ /* 0x0000e2000c1e1500 */
[----:B------:R-:W-:-:S03]  /*eca0*/  VIADD R71, R9, 0xffffff4e ;  /* 0xffffff4e09477836 */ /* 0x000fc60000000000 */
[----:B------:R1:W-:Y:S02]  /*ecb0*/  STL.64 [R1+0xd20], R74 ;  /* 0x000d204a01007387 */ /* 0x0003e40000100a00 */
[----:B------:R-:W-:Y:S02]  /*ecc0*/  ISETP.GE.U32.AND P0, PT, R71, 0x7ffffe4f, PT ;  /* 0x7ffffe4f4700780c */ /* 0x000fe40003f06070 */
[----:B------:R-:W3:Y:S01]  /*ecd0*/  LDL.LU.64 R76, [R1+0x2ec0] ;  /* 0x002ec000014c7983 */ /* 0x000ee20000300a00 */
[----:B------:R-:W-:-:S03]  /*ece0*/  IMAD R71, R90, 0xa9, RZ ;  /* 0x000000a95a477824 */ /* 0x000fc600078e02ff */
[----:B-1----:R-:W3:Y:S04]  /*ecf0*/  LDL.LU.64 R74, [R1+0x2eb8] ;  /* 0x002eb800014a7983 */ /* 0x002ee80000300a00 */
[----:B------:R-:W-:Y:S04]  /*ed00*/  STL.64 [R1+0xca8], R22 ;  /* 0x000ca81601007387 */ /* 0x000fe80000100a00 */
[----:B------:R0:W-:Y:S04]  /*ed10*/  STL.64 [R1+0xca0], R18 ;  /* 0x000ca01201007387 */ /* 0x0001e80000100a00 */
[----:B----4-:R-:W-:Y:S01]  /*ed20*/  STL [R1+0x10], R24 ;  /* 0x0000101801007387 */ /* 0x010fe20000100800 */
[----:B------:R-:W-:Y:S01]  /*ed30*/  IMAD R72, R90, 0xb1, RZ ;  /* 0x000000b15a487824 */ /* 0x000fe200078e02ff */
[----:B------:R-:W-:-:S02]  /*ed40*/  PRMT R91, RZ, 0x7610, R91 ;  /* 0x00007610ff5b7816 */ /* 0x000fc4000000005b */
[----:B------:R-:W-:Y:S01]  /*ed50*/  PRMT R85, RZ, 0x7610, R85 ;  /* 0x00007610ff557816 */ /* 0x000fe20000000055 */
[----:B0-----:R-:W-:-:S05]  /*ed60*/  IMAD.WIDE R18, R72, 0x2, R88 ;  /* 0x0000000248127825 */ /* 0x001fca00078e0258 */
[----:B------:R-:W4:Y:S04]  /*ed70*/  @!P0 LDG.E.U16 R91, desc[UR6][R18.64] ;  /* 0x00000006125b8981 */ /* 0x000f28000c1e1500 */
[----:B--2---:R0:W-:Y:S02]  /*ed80*/  STL [R1+0x14], R25 ;  /* 0x0000141901007387 */ /* 0x0041e40000100800 */
[----:B0-----:R-:W-:-:S05]  /*ed90*/  IMAD.WIDE R24, R71, 0x2, R88 ;  /* 0x0000000247187825 */ /* 0x001fca00078e0258 */
[----:B------:R-:W-:Y:S04]  /*eda0*/  STL.64 [R1+0xc28], R24 ;  /* 0x000c281801007387 */ /* 0x000fe80000100a00 */
[----:B---3--:R-:W-:Y:S04]  /*edb0*/  STL [R1+0x8], R14 ;  /* 0x0000080e01007387 */ /* 0x008fe80000100800 */
[----:B------:R0:W-:Y:S02]  /*edc0*/  STL [R1+0xc], R15 ;  /* 0x00000c0f01007387 */ /* 0x0001e40000100800 */
[----:B0-----:R-:W-:-:S05]  /*edd0*/  IMAD.WIDE R14, R72, 0x2, R86 ;  /* 0x00000002480e7825 */ /* 0x001fca00078e0256 */
[----:B------:R-:W2:Y:S01]  /*ede0*/  @!P0 LDG.E.U16 R85, desc[UR6][R14.64] ;  /* 0x000000060e558981 */ /* 0x000ea2000c1e1500 */
[----:B------:R-:W-:-:S05]  /*edf0*/  VIADD R73, R9, 0xffffff56 ;  /* 0xffffff5609497836 */ /* 0x000fca0000000000 */
[----:B------:R-:W-:Y:S01]  /*ee00*/  ISETP.GE.U32.AND P2, PT, R73, 0x7ffffe57, PT ;  /* 0x7ffffe574900780c */ /* 0x000fe20003f46070 */
[----:B------:R-:W-:Y:S01]  /*ee10*/  IMAD.WIDE R22, R71, 0x2, R86 ;  /* 0x0000000247167825 */ /* 0x000fe200078e0256 */
[----:B------:R-:W-:Y:S02]  /*ee20*/  PRMT R21, RZ, 0x7610, R21 ;  /* 0x00007610ff157816 */ /* 0x000fe40000000015 */
[----:B------:R-:W-:Y:S01]  /*ee30*/  PRMT R12, RZ, 0x7610, R12 ;  /* 0x00007610ff0c7816 */ /* 0x000fe2000000000c */
[C---:B------:R-:W-:Y:S02]  /*ee40*/  VIADD R73, R9.reuse, 0xffffff46 ;  /* 0xffffff4609497836 */ /* 0x040fe40000000000 */
[----:B------:R-:W-:-:S06]  /*ee50*/  VIADD R71, R9, 0xffffff3e ;  /* 0xffffff3e09477836 */ /* 0x000fcc0000000000 */
[----:B------:R0:W3:Y:S04]  /*ee60*/  @!P2 LDG.E.U16 R21, desc[UR6][R24.64] ;  /* 0x000000061815a981 */ /* 0x0000e8000c1e1500 */
[----:B------:R1:W3:Y:S01]  /*ee70*/  @!P2 LDG.E.U16 R12, desc[UR6][R22.64] ;  /* 0x00000006160ca981 */ /* 0x0002e2000c1e1500 */
[----:B------:R-:W-:Y:S02]  /*ee80*/  ISETP.GE.U32.AND P2, PT, R73, 0x7ffffe47, PT ;  /* 0x7ffffe474900780c */ /* 0x000fe40003f46070 */
[----:B------:R-:W-:Y:S01]  /*ee90*/  ISETP.GE.U32.AND P0, PT, R71, 0x7ffffe3f, PT ;  /* 0x7ffffe3f4700780c */ /* 0x000fe20003f06070 */
[C---:B------:R-:W-:Y:S01]  /*eea0*/  IMAD R71, R90.reuse, 0xb9, RZ ;  /* 0x000000b95a477824 */ /* 0x040fe200078e02ff */
[----:B------:R1:W-:Y:S01]  /*eeb0*/  STL.64 [R1+0xc20], R22 ;  /* 0x000c201601007387 */ /* 0x0003e20000100a00 */
[----:B------:R-:W-:Y:S01]  /*eec0*/  PRMT R84, RZ, 0x7610, R84 ;  /* 0x00007610ff547816 */ /* 0x000fe20000000054 */
[----:B------:R-:W-:Y:S01]  /*eed0*/  IMAD R72, R90, 0xc1, RZ ;  /* 0x000000c15a487824 */ /* 0x000fe200078e02ff */
[----:B------:R-:W-:Y:S01]  /*eee0*/  PRMT R83, RZ, 0x7610, R83 ;  /* 0x00007610ff537816 */ /* 0x000fe20000000053 */
[----:B0-----:R-:W-:Y:S01]  /*eef0*/  IMAD.WIDE R24, R71, 0x2, R88 ;  /* 0x0000000247187825 */ /* 0x001fe200078e0258 */
[----:B------:R0:W-:Y:S01]  /*ef00*/  STL.64 [R1+0xba8], R18 ;  /* 0x000ba81201007387 */ /* 0x0001e20000100a00 */
[----:B------:R-:W-:-:S02]  /*ef10*/  PRMT R82, RZ, 0x7610, R82 ;  /* 0x00007610ff527816 */ /* 0x000fc40000000052 */
[----:B------:R-:W-:Y:S01]  /*ef20*/  VIADD R73, R9, 0xffffff36 ;  /* 0xffffff3609497836 */ /* 0x000fe20000000000 */
[----:B------:R4:W-:Y:S01]  /*ef30*/  STL.64 [R1+0xba0], R14 ;  /* 0x000ba00e01007387 */ /* 0x0009e20000100a00 */
[----:B------:R-:W-:Y:S01]  /*ef40*/  PRMT R81, RZ, 0x7610, R81 ;  /* 0x00007610ff517816 */ /* 0x000fe20000000051 */
[----:B-1----:R-:W-:Y:S02]  /*ef50*/  IMAD.WIDE R22, R71, 0x2, R86 ;  /* 0x0000000247167825 */ /* 0x002fe400078e0256 */
[----:B------:R1:W3:Y:S02]  /*ef60*/  @!P2 LDG.E.U16 R84, desc[UR6][R24.64] ;  /* 0x000000061854a981 */ /* 0x0002e4000c1e1500 */
[----:B------:R-:W-:Y:S02]  /*ef70*/  VIADD R71, R9, 0xffffff2e ;  /* 0xffffff2e09477836 */ /* 0x000fe40000000000 */
[----:B------:R1:W3:Y:S01]  /*ef80*/  @!P2 LDG.E.U16 R83, desc[UR6][R22.64] ;  /* 0x000000061653a981 */ /* 0x0002e2000c1e1500 */
[----:B0-----:R-:W-:Y:S01]  /*ef90*/  IMAD.WIDE R18, R72, 0x2, R88 ;  /* 0x0000000248127825 */ /* 0x001fe200078e0258 */
[----:B------:R-:W-:-:S03]  /*efa0*/  ISETP.GE.U32.AND P2, PT, R73, 0x7ffffe37, PT ;  /* 0x7ffffe374900780c */ /* 0x000fc60003f46070 */
[----:B----4-:R-:W-:Y:S01]  /*efb0*/  IMAD.WIDE R14, R72, 0x2, R86 ;  /* 0x00000002480e7825 */ /* 0x010fe200078e0256 */
[----:B------:R0:W4:Y:S04]  /*efc0*/  @!P0 LDG.E.U16 R82, desc[UR6][R18.64] ;  /* 0x0000000612528981 */ /* 0x000128000c1e1500 */
[----:B------:R0:W4:Y:S01]  /*efd0*/  @!P0 LDG.E.U16 R81, desc[UR6][R14.64] ;  /* 0x000000060e518981 */ /* 0x000122000c1e1500 */
[----:B------:R-:W-:Y:S01]  /*efe0*/  ISETP.GE.U32.AND P0, PT, R71, 0x7ffffe2f, PT ;  /* 0x7ffffe2f4700780c */ /* 0x000fe20003f06070 */
[----:B------:R-:W-:Y:S02]  /*eff0*/  IMAD R71, R90, 0xc9, RZ ;  /* 0x000000c95a477824 */ /* 0x000fe400078e02ff */
[----:B------:R-:W-:Y:S01]  /*f000*/  STL [R1+0x2df4], R91 ;  /* 0x002df45b01007387 */ /* 0x000fe20000100800 */
[----:B------:R-:W-:-:S03]  /*f010*/  PRMT R80, RZ, 0x7610, R80 ;  /* 0x00007610ff507816 */ /* 0x000fc60000000050 */
[----:B--2---:R-:W-:Y:S04]  /*f020*/  STL [R1+0x2df8], R85 ;  /* 0x002df85501007387 */ /* 0x004fe80000100800 */
[----:B------:R1:W-:Y:S02]  /*f030*/  STL.64 [R1+0xb28], R24 ;  /* 0x000b281801007387 */ /* 0x0003e40000100a00 */
[----:B-1----:R-:W-:-:S05]  /*f040*/  IMAD.WIDE R24, R71, 0x2, R88 ;  /* 0x0000000247187825 */ /* 0x002fca00078e0258 */
[----:B------:R1:W2:Y:S01]  /*f050*/  @!P2 LDG.E.U16 R80, desc[UR6][R24.64] ;  /* 0x000000061850a981 */ /* 0x0002a2000c1e1500 */
[----:B------:R-:W-:-:S03]  /*f060*/  IMAD R72, R90, 0xd1, RZ ;  /* 0x000000d15a487824 */ /* 0x000fc600078e02ff */
[----:B------:R0:W-:Y:S01]  /*f070*/  STL.64 [R1+0xb20], R22 ;  /* 0x000b201601007387 */ /* 0x0001e20000100a00 */
[----:B------:R-:W-:Y:S02]  /*f080*/  PRMT R78, RZ, 0x7610, R78 ;  /* 0x00007610ff4e7816 */ /* 0x000fe4000000004e */
[----:B------:R-:W-:Y:S02]  /*f090*/  PRMT R77, RZ, 0x7610, R77 ;  /* 0x00007610ff4d7816 */ /* 0x000fe4000000004d */
[----:B------:R-:W-:Y:S01]  /*f0a0*/  PRMT R79, RZ, 0x7610, R79 ;  /* 0x00007610ff4f7816 */ /* 0x000fe2000000004f */
[----:B------:R-:W-:Y:S02]  /*f0b0*/  VIADD R73, R9, 0xffffff26 ;  /* 0xffffff2609497836 */ /* 0x000fe40000000000 */
[----:B0-----:R-:W-:Y:S01]  /*f0c0*/  IMAD.WIDE R22, R71, 0x2, R86 ;  /* 0x0000000247167825 */ /* 0x001fe200078e0256 */
[----:B---3--:R-:W-:Y:S03]  /*f0d0*/  STL [R1+0x2dfc], R84 ;  /* 0x002dfc5401007387 */ /* 0x008fe60000100800 */
[----:B------:R-:W-:Y:S01]  /*f0e0*/  VIADD R71, R9, 0xffffff1e ;  /* 0xffffff1e09477836 */ /* 0x000fe20000000000 */
[----:B------:R0:W-:Y:S04]  /*f0f0*/  STL.64 [R1+0xaa8], R18 ;  /* 0x000aa81201007387 */ /* 0x0001e80000100a00 */
[----:B------:R3:W-:Y:S04]  /*f100*/  STL.64 [R1+0xaa0], R14 ;  /* 0x000aa00e01007387 */ /* 0x0007e80000100a00 */
[----:B------:R-:W-:Y:S01]  /*f110*/  STL [R1+0x2e00], R83 ;  /* 0x002e005301007387 */ /* 0x000fe20000100800 */
[----:B0-----:R-:W-:-:S03]  /*f120*/  IMAD.WIDE R18, R72, 0x2, R88 ;  /* 0x0000000248127825 */ /* 0x001fc600078e0258 */
[----:B------:R0:W2:Y:S01]  /*f130*/  @!P2 LDG.E.U16 R79, desc[UR6][R22.64] ;  /* 0x00000006164fa981 */ /* 0x0000a2000c1e1500 */
[----:B---3--:R-:W-:-:S03]  /*f140*/  IMAD.WIDE R14, R72, 0x2, R86 ;  /* 0x00000002480e7825 */ /* 0x008fc600078e0256 */
[----:B------:R-:W-:Y:S01]  /*f150*/  STL [R1+0x4], R21 ;  /* 0x0000041501007387 */ /* 0x000fe20000100800 */
[----:B------:R-:W-:-:S03]  /*f160*/  ISETP.GE.U32.AND P2, PT, R73, 0x7ffffe27, PT ;  /* 0x7ffffe274900780c */ /* 0x000fc60003f46070 */
[----:B------:R3:W2:Y:S04]  /*f170*/  @!P0 LDG.E.U16 R78, desc[UR6][R18.64] ;  /* 0x00000006124e8981 */ /* 0x0006a8000c1e1500 */
[----:B------:R0:W2:Y:S01]  /*f180*/  @!P0 LDG.E.U16 R77, desc[UR6][R14.64] ;  /* 0x000000060e4d8981 */ /* 0x0000a2000c1e1500 */
[----:B------:R-:W-:-:S03]  /*f190*/  ISETP.GE.U32.AND P0, PT, R71, 0x7ffffe1f, PT ;  /* 0x7ffffe1f4700780c */ /* 0x000fc60003f06070 */
[----:B----4-:R-:W-:Y:S01]  /*f1a0*/  STL [R1+0x2e04], R82 ;  /* 0x002e045201007387 */ /* 0x010fe20000100800 */
[----:B------:R-:W-:-:S03]  /*f1b0*/  IMAD R72, R90, 0xe1, RZ ;  /* 0x000000e15a487824 */ /* 0x000fc600078e02ff */
[----:B------:R4:W-:Y:S01]  /*f1c0*/  STL [R1], R12 ;  /* 0x0000000c01007387 */ /* 0x0009e20000100800 */
[----:B------:R-:W-:-:S03]  /*f1d0*/  IMAD R71, R90, 0xd9, RZ ;  /* 0x000000d95a477824 */ /* 0x000fc600078e02ff */
[----:B------:R-:W-:Y:S04]  /*f1e0*/  STL [R1+0x2e08], R81 ;  /* 0x002e085101007387 */ /* 0x000fe80000100800 */
[----:B------:R1:W-:Y:S01]  /*f1f0*/  STL.64 [R1+0xa28], R24 ;  /* 0x000a281801007387 */ /* 0x0003e20000100a00 */
[----:B------:R-:W-:-:S03]  /*f200*/  PRMT R74, RZ, 0x7610, R74 ;  /* 0x00007610ff4a7816 */ /* 0x000fc6000000004a */
[----:B------:R0:W-:Y:S01]  /*f210*/  STL.64 [R1+0xa20], R22 ;  /* 0x000a201601007387 */ /* 0x0001e20000100a00 */
[----:B------:R-:W-:Y:S02]  /*f220*/  PRMT R73, RZ, 0x7610, R73 ;  /* 0x00007610ff497816 */ /* 0x000fe40000000049 */
[----:B------:R-:W-:Y:S02]  /*f230*/  PRMT R76, RZ, 0x7610, R76 ;  /* 0x00007610ff4c7816 */ /* 0x000fe4000000004c */
[----:B------:R-:W-:Y:S01]  /*f240*/  PRMT R75, RZ, 0x7610, R75 ;  /* 0x00007610ff4b7816 */ /* 0x000fe2000000004b */
[----:B----4-:R-:W-:Y:S02]  /*f250*/  VIADD R12, R9, 0xffffff16 ;  /* 0xffffff16090c7836 */ /* 0x010fe40000000000 */
[----:B-1----:R-:W-:-:S04]  /*f260*/  IMAD.WIDE R24, R71, 0x2, R88 ;  /* 0x0000000247187825 */ /* 0x002fc800078e0258 */
[----:B0-----:R-:W-:Y:S01]  /*f270*/  IMAD.WIDE R22, R71, 0x2, R86 ;  /* 0x0000000247167825 */ /* 0x001fe200078e0256 */
[----:B------:R-:W-:Y:S01]  /*f280*/  IADD3 R71, PT, PT, R9, -0xf2, RZ ;  /* 0xffffff0e09477810 */ /* 0x000fe20007ffe0ff */
[----:B------:R0:W4:Y:S04]  /*f290*/  @!P2 LDG.E.U16 R76, desc[UR6][R24.64] ;  /* 0x00000006184ca981 */ /* 0x000128000c1e1500 */
[----:B------:R-:W4:Y:S01]  /*f2a0*/  @!P2 LDG.E.U16 R75, desc[UR6][R22.64] ;  /* 0x00000006164ba981 */ /* 0x000f22000c1e1500 */
[----:B------:R-:W-:Y:S01]  /*f2b0*/  ISETP.GE.U32.AND P2, PT, R12, 0x7ffffe17, PT ;  /* 0x7ffffe170c00780c */ /* 0x000fe20003f46070 */
[----:B------:R-:W-:Y:S01]  /*f2c0*/  IMAD R12, R90, 0xe9, RZ ;  /* 0x000000e95a0c7824 */ /* 0x000fe200078e02ff */
[----:B------:R-:W-:Y:S02]  /*f2d0*/  PRMT R16, RZ, 0x7610, R16 ;  /* 0x00007610ff107816 */ /* 0x000fe40000000010 */
[----:B------:R-:W-:Y:S01]  /*f2e0*/  PRMT R17, RZ, 0x7610, R17 ;  /* 0x00007610ff117816 */ /* 0x000fe20000000011 */
[----:B--2---:R-:W-:Y:S04]  /*f2f0*/  STL [R1+0x2e0c], R80 ;  /* 0x002e0c5001007387 */ /* 0x004fe80000100800 */
[----:B------:R3:W-:Y:S04]  /*f300*/  STL.64 [R1+0x9a8], R18 ;  /* 0x0009a81201007387 */ /* 0x0007e80000100a00 */
[----:B------:R1:W-:Y:S01]  /*f310*/  STL.64 [R1+0x9a0], R14 ;  /* 0x0009a00e01007387 */ /* 0x0003e20000100a00 */
[----:B---3--:R-:W-:-:S04]  /*f320*/  IMAD.WIDE R18, R72, 0x2, R88 ;  /* 0x0000000248127825 */ /* 0x008fc800078e0258 */
[----:B-1----:R-:W-:Y:S01]  /*f330*/  IMAD.WIDE R14, R72, 0x2, R86 ;  /* 0x00000002480e7825 */ /* 0x002fe200078e0256 */
[----:B------:R1:W2:Y:S04]  /*f340*/  @!P0 LDG.E.U16 R74, desc[UR6][R18.64] ;  /* 0x00000006124a8981 */ /* 0x0002a8000c1e1500 */
[----:B------:R3:W2:Y:S01]  /*f350*/  @!P0 LDG.E.U16 R73, desc[UR6][R14.64] ;  /* 0x000000060e498981 */ /* 0x0006a2000c1e1500 */
[----:B------:R-:W-:-:S03]  /*f360*/  ISETP.GE.U32.AND P0, PT, R71, 0x7ffffe0f, PT ;  /* 0x7ffffe0f4700780c */ /* 0x000fc60003f06070 */
[----:B------:R0:W-:Y:S04]  /*f370*/  STL.64 [R1+0x928], R24 ;  /* 0x0009281801007387 */ /* 0x0001e80000100a00 */
[----:B------:R-:W-:Y:S04]  /*f380*/  STL.64 [R1+0x920], R22 ;  /* 0x0009201601007387 */ /* 0x000fe80000100a00 */
[----:B------:R1:W-:Y:S01]  /*f390*/  STL.64 [R1+0x8a8], R18 ;  /* 0x0008a81201007387 */ /* 0x0003e20000100a00 */
[----:B------:R-:W-:-:S03]  /*f3a0*/  PRMT R72, RZ, 0x7610, R72 ;  /* 0x00007610ff487816 */ /* 0x000fc60000000048 */
[----:B------:R3:W-:Y:S01]  /*f3b0*/  STL.64 [R1+0x8a0], R14 ;  /* 0x0008a00e01007387 */ /* 0x0007e20000100a00 */
[----:B0-----:R-:W-:-:S04]  /*f3c0*/  IMAD.WIDE R24, R12, 0x2, R86 ;  /* 0x000000020c187825 */ /* 0x001fc800078e0256 */
[----:B-1----:R-:W-:-:S04]  /*f3d0*/  IMAD R18, R90, 0xf1, RZ ;  /* 0x000000f15a127824 */ /* 0x002fc800078e02ff */
[----:B------:R-:W-:-:S04]  /*f3e0*/  IMAD.WIDE R22, R18, 0x2, R88 ;  /* 0x0000000212167825 */ /* 0x000fc800078e0258 */
[----:B------:R-:W-:Y:S01]  /*f3f0*/  IMAD.WIDE R18, R18, 0x2, R86 ;  /* 0x0000000212127825 */ /* 0x000fe200078e0256 */
[----:B------:R-:W2:Y:S03]  /*f400*/  @!P0 LDG.E.U16 R17, desc[UR6][R22.64] ;  /* 0x0000000616118981 */ /* 0x000ea6000c1e1500 */
[----:B---3--:R-:W-:Y:S01]  /*f410*/  IMAD.WIDE R14, R12, 0x2, R88 ;  /* 0x000000020c0e7825 */ /* 0x008fe200078e0258 */
[----:B------:R-:W3:Y:S04]  /*f420*/  @!P0 LDG.E.U16 R16, desc[UR6][R18.64] ;  /* 0x0000000612108981 */ /* 0x000ee8000c1e1500 */
[----:B------:R0:W-:Y:S04]  /*f430*/  STL.64 [R1+0x828], R14 ;  /* 0x0008280e01007387 */ /* 0x0001e80000100a00 */
[----:B------:R1:W-:Y:S04]  /*f440*/  STL.64 [R1+0x820], R24 ;  /* 0x0008201801007387 */ /* 0x0003e80000100a00 */
[----:B------:R-:W4:Y:S04]  /*f450*/  @!P2 LDG.E.U16 R72, desc[UR6][R14.64] ;  /* 0x000000060e48a981 */ /* 0x000f28000c1e1500 */
[----:B0-----:R-:W4:Y:S01]  /*f460*/  LDL.LU.64 R14, [R1+0x2eb0] ;  /* 0x002eb000010e7983 */ /* 0x001f220000300a00 */
[----:B------:R-:W-:Y:S01]  /*f470*/  PRMT R71, RZ, 0x7610, R71 ;  /* 0x00007610ff477816 */ /* 0x000fe20000000047 */
[----:B------:R-:W-:-:S02]  /*f480*/  VIADD R12, R9, 0xffffff06 ;  /* 0xffffff06090c7836 */ /* 0x000fc40000000000 */
[----:B------:R-:W-:-:S03]  /*f490*/  VIADD R21, R9, 0xffffff8d ;  /* 0xffffff8d09157836 */ /* 0x000fc60000000000 */
[----:B------:R-:W-:Y:S01]  /*f4a0*/  ISETP.GE.U32.AND P0, PT, R12, 0x7ffffe07, PT ;  /* 0x7ffffe070c00780c */ /* 0x000fe20003f06070 */
[----:B------:R1:W4:Y:S01]  /*f4b0*/  @!P2 LDG.E.U16 R71, desc[UR6][R24.64] ;  /* 0x000000061847a981 */ /* 0x000322000c1e1500 */
[----:B------:R-:W-:Y:S01]  /*f4c0*/  ISETP.GE.U32.AND P2, PT, R21, 0x7ffffe8e, PT ;  /* 0x7ffffe8e1500780c */ /* 0x000fe20003f46070 */
[----:B------:R-:W-:Y:S02]  /*f4d0*/  IMAD R12, R90, 0xf9, RZ ;  /* 0x000000f95a0c7824 */ /* 0x000fe400078e02ff */
[----:B------:R-:W-:Y:S01]  /*f4e0*/  STL.64 [R1+0x7a8], R22 ;  /* 0x0007a81601007387 */ /* 0x000fe20000100a00 */
[----:B------:R-:W-:-:S03]  /*f4f0*/  PRMT R92, RZ, 0x7610, R92 ;  /* 0x00007610ff5c7816 */ /* 0x000fc6000000005c */
[----:B------:R0:W-:Y:S01]  /*f500*/  STL.64 [R1+0x7a0], R18 ;  /* 0x0007a01201007387 */ /* 0x0001e20000100a00 */
[----:B------:R-:W-:Y:S01]  /*f510*/  PRMT R93, RZ, 0x7610, R93 ;  /* 0x00007610ff5d7816 */ /* 0x000fe2000000005d */
[----:B-1----:R-:W-:-:S05]  /*f520*/  IMAD.WIDE R24, R12, 0x2, R88 ;  /* 0x000000020c187825 */ /* 0x002fca00078e0258 */
[----:B------:R-:W4:Y:S01]  /*f530*/  @!P0 LDG.E.U16 R93, desc[UR6][R24.64] ;  /* 0x00000006185d8981 */ /* 0x000f22000c1e1500 */
[----:B0-----:R-:W-:-:S04]  /*f540*/  IMAD R18, R90, 0x72, RZ ;  /* 0x000000725a127824 */ /* 0x001fc800078e02ff */
[----:B------:R-:W-:-:S04]  /*f550*/  IMAD.WIDE R22, R18, 0x2, R88 ;  /* 0x0000000212167825 */ /* 0x000fc800078e0258 */
[--C-:B------:R-:W-:Y:S01]  /*f560*/  IMAD.WIDE R18, R18, 0x2, R86.reuse ;  /* 0x0000000212127825 */ /* 0x100fe200078e0256 */
[----:B---3--:R-:W-:Y:S04]  /*f570*/  STL [R1+0x84], R16 ;  /* 0x0000841001007387 */ /* 0x008fe80000100800 */
[----:B--2---:R0:W-:Y:S04]  /*f580*/  STL [R1+0x88], R17 ;  /* 0x0000881101007387 */ /* 0x0041e80000100800 */
[----:B------:R1:W-:Y:S01]  /*f590*/  STL.64 [R1+0x728], R24 ;  /* 0x0007281801007387 */ /* 0x0003e20000100a00 */
[----:B0-----:R-:W-:-:S05]  /*f5a0*/  IMAD.WIDE R16, R12, 0x2, R86 ;  /* 0x000000020c107825 */ /* 0x001fca00078e0256 */
[----:B------:R-:W2:Y:S01]  /*f5b0*/  @!P0 LDG.E.U16 R92, desc[UR6][R16.64] ;  /* 0x00000006105c8981 */ /* 0x000ea2000c1e1500 */
[----:B----4-:R-:W-:Y:S02]  /*f5c0*/  PRMT R14, RZ, 0x7610, R14 ;  /* 0x00007610ff0e7816 */ /* 0x010fe4000000000e */
[----:B------:R-:W-:Y:S01]  /*f5d0*/  PRMT R15, RZ, 0x7610, R15 ;  /* 0x00007610ff0f7816 */ /* 0x000fe2000000000f */
[----:B------:R0:W-:Y:S04]  /*f5e0*/  STL.64 [R1+0x720], R16 ;  /* 0x0007201001007387 */ /* 0x0001e80000100a00 */
[----:B-1----:R-:W3:Y:S04]  /*f5f0*/  LDL.LU.64 R24, [R1+0x2ea8] ;  /* 0x002ea80001187983 */ /* 0x002ee80000300a00 */
[----:B------:R1:W4:Y:S04]  /*f600*/  @!P2 LDG.E.U16 R14, desc[UR6][R18.64] ;  /* 0x00000006120ea981 */ /* 0x000328000c1e1500 */
[----:B0-----:R-:W4:Y:S04]  /*f610*/  LDL.LU.64 R16, [R1+0x2ea0] ;  /* 0x002ea00001107983 */ /* 0x001f280000300a00 */
[----:B------:R0:W4:Y:S01]  /*f620*/  @!P2 LDG.E.U16 R15, desc[UR6][R22.64] ;  /* 0x00000006160fa981 */ /* 0x000122000c1e1500 */
[----:B------:R-:W-:-:S02]  /*f630*/  VIADD R21, R9, 0xffffff85 ;  /* 0xffffff8509157836 */ /* 0x000fc40000000000 */
[----:B------:R-:W-:Y:S01]  /*f640*/  VIADD R12, R9, 0xffffff7d ;  /* 0xffffff7d090c7836 */ /* 0x000fe20000000000 */
[----:B------:R-:W-:Y:S02]  /*f650*/  STL.64 [R1+0xf98], R22 ;  /* 0x000f981601007387 */ /* 0x000fe40000100a00 */
[----:B------:R-:W-:Y:S02]  /*f660*/  ISETP.GE.U32.AND P0, PT, R21, 0x7ffffe86, PT ;  /* 0x7ffffe861500780c */ /* 0x000fe40003f06070 */
[----:B------:R-:W-:Y:S01]  /*f670*/  ISETP.GE.U32.AND P2, PT, R12, 0x7ffffe7e, PT ;  /* 0x7ffffe7e0c00780c */ /* 0x000fe20003f46070 */
[----:B------:R1:W-:Y:S01]  /*f680*/  STL.64 [R1+0xf90], R18 ;  /* 0x000f901201007387 */ /* 0x0003e20000100a00 */
[C---:B------:R-:W-:Y:S01]  /*f690*/  IMAD R12, R90.reuse, 0x7a, RZ ;  /* 0x0000007a5a0c7824 */ /* 0x040fe200078e02ff */
[----:B------:R-:W-:Y:S01]  /*f6a0*/  PRMT R20, RZ, 0x7610, R20 ;  /* 0x00007610ff147816 */ /* 0x000fe20000000014 */
[----:B-1----:R-:W-:-:S04]  /*f6b0*/  IMAD R18, R90, 0x82, RZ ;  /* 0x000000825a127824 */ /* 0x002fc800078e02ff */
[----:B0-----:R-:W-:-:S04]  /*f6c0*/  IMAD.WIDE R22, R18, 0x2, R88 ;  /* 0x0000000212167825 */ /* 0x001fc800078e0258 */
[----:B------:R-:W-:Y:S01]  /*f6d0*/  IMAD.WIDE R18, R18, 0x2, R86 ;  /* 0x0000000212127825 */ /* 0x000fe200078e0256 */
[----:B------:R-:W4:Y:S04]  /*f6e0*/  @!P2 LDG.E.U16 R20, desc[UR6][R22.64] ;  /* 0x000000061614a981 */ /* 0x000f28000c1e1500 */
[----:B--2---:R-:W-:Y:S04]  /*f6f0*/  STL [R1+0x7c], R92 ;  /* 0x00007c5c01007387 */ /* 0x004fe80000100800 */
[----:B------:R0:W-:Y:S01]  /*f700*/  STL [R1+0x80], R93 ;  /* 0x0000805d01007387 */ /* 0x0001e20000100800 */
[----:B---3--:R-:W-:-:S02]  /*f710*/  PRMT R25, RZ, 0x7610, R25 ;  /* 0x00007610ff197816 */ /* 0x008fc40000000019 */
[----:B------:R-:W-:Y:S01]  /*f720*/  PRMT R24, RZ, 0x7610, R24 ;  /* 0x00007610ff187816 */ /* 0x000fe20000000018 */
[----:B----4-:R-:W-:Y:S01]  /*f730*/  STL [R1+0x104], R14 ;  /* 0x0001040e01007387 */ /* 0x010fe20000100800 */
[----:B0-----:R-:W-:Y:S01]  /*f740*/  IMAD.WIDE R92, R12, 0x2, R88 ;  /* 0x000000020c5c7825 */ /* 0x001fe200078e0258 */
[----:B------:R-:W-:-:S04]  /*f750*/  PRMT R16, RZ, 0x7610, R16 ;  /* 0x00007610ff107816 */ /* 0x000fc80000000010 */
[----:B------:R-:W2:Y:S04]  /*f760*/  @!P0 LDG.E.U16 R25, desc[UR6][R92.64] ;  /* 0x000000065c198981 */ /* 0x000ea8000c1e1500 */
[----:B------:R0:W-:Y:S04]  /*f770*/  STL [R1+0x108], R15 ;  /* 0x0001080f01007387 */ /* 0x0001e80000100800 */
[----:B------:R1:W-:Y:S04]  /*f780*/  STL.64 [R1+0xf18], R92 ;  /* 0x000f185c01007387 */ /* 0x0003e80000100a00 */
[----:B------:R3:W4:Y:S01]  /*f790*/  @!P2 LDG.E.U16 R16, desc[UR6][R18.64] ;  /* 0x000000061210a981 */ /* 0x000722000c1e1500 */
[----:B0-----:R-:W-:-:S05]  /*f7a0*/  IMAD.WIDE R14, R12, 0x2, R86 ;  /* 0x000000020c0e7825 */ /* 0x001fca00078e0256 */
[----:B------:R0:W-:Y:S04]  /*f7b0*/  STL.64 [R1+0xf10], R14 ;  /* 0x000f100e01007387 */ /* 0x0001e80000100a00 */
[----:B-1----:R-:W2:Y:S04]  /*f7c0*/  LDL.LU.64 R92, [R1+0x2e98] ;  /* 0x002e9800015c7983 */ /* 0x002ea80000300a00 */
[----:B------:R-:W2:Y:S04]  /*f7d0*/  @!P0 LDG.E.U16 R24, desc[UR6][R14.64] ;  /* 0x000000060e188981 */ /* 0x000ea8000c1e1500 */
[----:B0-----:R-:W2:Y:S01]  /*f7e0*/  LDL.LU.64 R14, [R1+0x2e90] ;  /* 0x002e9000010e7983 */ /* 0x001ea20000300a00 */
[----:B------:R-:W-:-:S02]  /*f7f0*/  VIADD R12, R9, 0xffffff6d ;  /* 0xffffff6d090c7836 */ /* 0x000fc40000000000 */
[----:B------:R-:W-:Y:S01]  /*f800*/  VIADD R21, R9, 0xffffff75 ;  /* 0xffffff7509157836 */ /* 0x000fe20000000000 */
[----:B------:R-:W-:Y:S02]  /*f810*/  STL.64 [R1+0xe98], R22 ;  /* 0x000e981601007387 */ /* 0x000fe40000100a00 */
[----:B------:R-:W-:Y:S02]  /*f820*/  ISETP.GE.U32.AND P2, PT, R12, 0x7ffffe6e, PT ;  /* 0x7ffffe6e0c00780c */ /* 0x000fe40003f46070 */
[----:B------:R-:W-:Y:S01]  /*f830*/  ISETP.GE.U32.AND P0, PT, R21, 0x7ffffe76, PT ;  /* 0x7ffffe761500780c */ /* 0x000fe20003f06070 */
[----:B------:R3:W-:Y:S01]  /*f840*/  STL.64 [R1+0xe90], R18 ;  /* 0x000e901201007387 */ /* 0x0007e20000100a00 */
[C---:B------:R-:W-:Y:S02]  /*f850*/  IMAD R12, R90.reuse, 0x8a, RZ ;  /* 0x0000008a5a0c7824 */ /* 0x040fe400078e02ff */
[----:B---3--:R-:W-:-:S04]  /*f860*/  IMAD R18, R90, 0x92, RZ ;  /* 0x000000925a127824 */ /* 0x008fc800078e02ff */
[----:B------:R-:W-:-:S04]  /*f870*/  IMAD.WIDE R22, R18, 0x2, R88 ;  /* 0x0000000212167825 */ /* 0x000fc800078e0258 */
[----:B------:R-:W-:Y:S01]  /*f880*/  IMAD.WIDE R18, R18, 0x2, R86 ;  /* 0x0000000212127825 */ /* 0x000fe200078e0256 */
[----:B----4-:R-:W-:Y:S04]  /*f890*/  STL [R1+0xf4], R16 ;  /* 0x0000f41001007387 */ /* 0x010fe80000100800 */
[----:B------:R0:W-:Y:S01]  /*f8a0*/  STL [R1+0xf8], R20 ;  /* 0x0000f81401007387 */ /* 0x0001e20000100800 */
[----:B--2---:R-:W-:Y:S02]  /*f8b0*/  PRMT R92, RZ, 0x7610, R92 ;  /* 0x00007610ff5c7816 */ /* 0x004fe4000000005c */
[----:B------:R-:W-:Y:S01]  /*f8c0*/  PRMT R93, RZ, 0x7610, R93 ;  /* 0x00007610ff5d7816 */ /* 0x000fe2000000005d */
[----:B------:R-:W-:Y:S01]  /*f8d0*/  STL [R1+0xfc], R24 ;  /* 0x0000fc1801007387 */ /* 0x000fe20000100800 */
[----:B0-----:R-:W-:-:S03]  /*f8e0*/  IMAD.WIDE R20, R12, 0x2, R88 ;  /* 0x000000020c147825 */ /* 0x001fc600078e0258 */
[----:B------:R0:W-:Y:S04]  /*f8f0*/  STL [R1+0x100], R25 ;  /* 0x0001001901007387 */ /* 0x0001e80000100800 */
[----:B------:R-:W2:Y:S01]  /*f900*/  @!P0 LDG.E.U16 R93, desc[UR6][R20.64] ;  /* 0x00000006145d8981 */ /* 0x000ea2000c1e1500 */
[----:B------:R-:W-:Y:S01]  /*f910*/  PRMT R14, RZ, 0x7610, R14 ;  /* 0x00007610ff0e7816 */ /* 0x000fe2000000000e */
[----:B0-----:R-:W-:-:S05]  /*f920*/  IMAD.WIDE R24, R12, 0x2, R86 ;  /* 0x000000020c187825 */ /* 0x001fca00078e0256 */
[----:B------:R-:W3:Y:S01]  /*f930*/  @!P2 LDG.E.U16 R14, desc[UR6][R18.64] ;  /* 0x00000006120ea981 */ /* 0x000ee2000c1e1500 */
[----:B------:R-:W-:-:S03]  /*f940*/  PRMT R15, RZ, 0x7610, R15 ;  /* 0x00007610ff0f7816 */ /* 0x000fc6000000000f */
[----:B------:R-:W4:Y:S04]  /*f950*/  @!P0 LDG.E.U16 R92, desc[UR6][R24.64] ;  /* 0x00000006185c8981 */ /* 0x000f28000c1e1500 */
[----:B------:R0:W-:Y:S04]  /*f960*/  STL.64 [R1+0xe18], R20 ;  /* 0x000e181401007387 */ /* 0x0001e80000100a00 */
[----:B------:R1:W-:Y:S04]  /*f970*/  STL.64 [R1+0xe10], R24 ;  /* 0x000e101801007387 */ /* 0x0003e80000100a00 */
[----:B------:R1:W2:Y:S04]  /*f980*/  @!P2 LDG.E.U16 R15, desc[UR6][R22.64] ;  /* 0x00000006160fa981 */ /* 0x0002a8000c1e1500 */
[----:B0-----:R-:W2:Y:S04]  /*f990*/  LDL.LU.64 R20, [R1+0x2e88] ;  /* 0x002e880001147983 */ /* 0x001ea80000300a00 */
[----:B-1----:R-:W2:Y:S01]  /*f9a0*/  LDL.LU.64 R24, [R1+0x2e80] ;  /* 0x002e800001187983 */ /* 0x002ea20000300a00 */
[----:B------:R-:W-:-:S02]  /*f9b0*/  VIADD R12, R9, 0xffffff5d ;  /* 0xffffff5d090c7836 */ /* 0x000fc40000000000 */
[C---:B------:R-:W-:Y:S01]  /*f9c0*/  VIADD R16, R9.reuse, 0xffffff65 ;  /* 0xffffff6509107836 */ /* 0x040fe20000000000 */
[----:B------:R0:W-:Y:S02]  /*f9d0*/  STL.64 [R1+0xd98], R22 ;  /* 0x000d981601007387 */ /* 0x0001e40000100a00 */
[----:B------:R-:W-:Y:S01]  /*f9e0*/  ISETP.GE.U32.AND P2, PT, R12, 0x7ffffe5e, PT ;  /* 0x7ffffe5e0c00780c */ /* 0x000fe20003f46070 */
[----:B------:R-:W-:Y:S01]  /*f9f0*/  IMAD R12, R90, 0x9a, RZ ;  /* 0x0000009a5a0c7824 */ /* 0x000fe200078e02ff */
[----:B------:R-:W-:Y:S01]  /*fa00*/  ISETP.GE.U32.AND P0, PT, R16, 0x7ffffe66, PT ;  /* 0x7ffffe661000780c */ /* 0x000fe20003f06070 */
[----:B------:R-:W-:Y:S01]  /*fa10*/  STL.64 [R1+0xd90], R18 ;  /* 0x000d901201007387 */ /* 0x000fe20000100a00 */
[----:B------:R-:W-:Y:S01]  /*fa20*/  VIADD R16, R9, 0xffffff55 ;  /* 0xffffff5509107836 */ /* 0x000fe20000000000 */
[----:B------:R-:W-:Y:S02]  /*fa30*/  PRMT R13, RZ, 0x7610, R13 ;  /* 0x00007610ff0d7816 */ /* 0x000fe4000000000d */
[----:B------:R-:W-:Y:S01]  /*fa40*/  PRMT R10, RZ, 0x7610, R10 ;  /* 0x00007610ff0a7816 */ /* 0x000fe2000000000a */
[----:B0-----:R-:W-:Y:S01]  /*fa50*/  IMAD.WIDE R22, R12, 0x2, R86 ;  /* 0x000000020c167825 */ /* 0x001fe200078e0256 */
[----:B------:R-:W-:Y:S01]  /*fa60*/  PRMT R11, RZ, 0x7610, R11 ;  /* 0x00007610ff0b7816 */ /* 0x000fe2000000000b */
[----:B---3--:R0:W-:Y:S04]  /*fa70*/  STL [R1+0xe4], R14 ;  /* 0x0000e40e01007387 */ /* 0x0081e80000100800 */
[----:B----4-:R-:W-:Y:S04]  /*fa80*/  STL [R1+0xec], R92 ;  /* 0x0000ec5c01007387 */ /* 0x010fe80000100800 */
[----:B--2---:R1:W-:Y:S01]  /*fa90*/  STL [R1+0xf0], R93 ;  /* 0x0000f05d01007387 */ /* 0x0043e20000100800 */
[----:B0-----:R-:W-:-:S02]  /*faa0*/  IMAD R14, R90, 0xa2, RZ ;  /* 0x000000a25a0e7824 */ /* 0x001fc400078e02ff */
[----:B-1----:R-:W-:Y:S01]  /*fab0*/  IMAD.WIDE R92, R12, 0x2, R88 ;  /* 0x000000020c5c7825 */ /* 0x002fe200078e0258 */
[----:B------:R-:W-:Y:S02]  /*fac0*/  PRMT R25, RZ, 0x7610, R25 ;  /* 0x00007610ff197816 */ /* 0x000fe40000000019 */
[----:B------:R-:W-:Y:S02]  /*fad0*/  PRMT R24, RZ, 0x7610, R24 ;  /* 0x00007610ff187816 */ /* 0x000fe40000000018 */
[----:B------:R-:W-:Y:S01]  /*fae0*/  STL.64 [R1+0xd18], R92 ;  /* 0x000d185c01007387 */ /* 0x000fe20000100a00 */
[----:B------:R-:W-:-:S03]  /*faf0*/  IMAD.WIDE R18, R14, 0x2, R88 ;  /* 0x000000020e127825 */ /* 0x000fc600078e0258 */
[----:B------:R0:W-:Y:S01]  /*fb00*/  STL [R1+0xe8], R15 ;  /* 0x0000e80f01007387 */ /* 0x0001e20000100800 */
[----:B------:R-:W-:-:S03]  /*fb10*/  VIADD R12, R9, 0xffffff4d ;  /* 0xffffff4d090c7836 */ /* 0x000fc60000000000 */
[----:B------:R-:W2:Y:S04]  /*fb20*/  @!P0 LDG.E.U16 R25, desc[UR6][R92.64] ;  /* 0x000000065c198981 */ /* 0x000ea8000c1e1500 */
[----:B------:R-:W3:Y:S01]  /*fb30*/  @!P0 LDG.E.U16 R24, desc[UR6][R22.64] ;  /* 0x0000000616188981 */ /* 0x000ee2000c1e1500 */
[----:B0-----:R-:W-:Y:S01]  /*fb40*/  IMAD.WIDE R14, R14, 0x2, R86 ;  /* 0x000000020e0e7825 */ /* 0x001fe200078e0256 */
[----:B------:R-:W-:Y:S02]  /*fb50*/  ISETP.GE.U32.AND P0, PT, R16, 0x7ffffe56, PT ;  /* 0x7ffffe561000780c */ /* 0x000fe40003f06070 */
[----:B------:R-:W4:Y:S04]  /*fb60*/  @!P2 LDG.E.U16 R13, desc[UR6][R18.64] ;  /* 0x00000006120da981 */ /* 0x000f28000c1e1500 */
[----:B------:R0:W2:Y:S01]  /*fb70*/  @!P2 LDG.E.U16 R10, desc[UR6][R14.64] ;  /* 0x000000060e0aa981 */ /* 0x0000a2000c1e1500 */
[----:B------:R-:W-:Y:S01]  /*fb80*/  ISETP.GE.U32.AND P2, PT, R12, 0x7ffffe4e, PT ;  /* 0x7ffffe4e0c00780c */ /* 0x000fe20003f46070 */
[----:B------:R-:W-:-:S02]  /*fb90*/  IMAD R12, R90, 0xaa, RZ ;  /* 0x000000aa5a0c7824 */ /* 0x000fc400078e02ff */
[----:B------:R1:W-:Y:S04]  /*fba0*/  STL.64 [R1+0xd10], R22 ;  /* 0x000d101601007387 */ /* 0x0003e80000100a00 */
[----:B------:R-:W3:Y:S04]  /*fbb0*/  LDL.LU R93, [R1+0x2e78] ;  /* 0x002e7800015d7983 */ /* 0x000ee80000300800 */
[----:B-1----:R-:W3:Y:S04]  /*fbc0*/  LDL.LU.64 R22, [R1+0x2e70] ;  /* 0x002e700001167983 */ /* 0x002ee80000300a00 */
[----:B------:R-:W-:Y:S04]  /*fbd0*/  STL.64 [R1+0xc98], R18 ;  /* 0x000c981201007387 */ /* 0x000fe80000100a00 */
[----:B------:R0:W-:Y:S02]  /*fbe0*/  STL.64 [R1+0xc90], R14 ;  /* 0x000c900e01007387 */ /* 0x0001e40000100a00 */
[----:B0-----:R-:W-:-:S05]  /*fbf0*/  IMAD.WIDE R14, R12, 0x2, R88 ;  /* 0x000000020c0e7825 */ /* 0x001fca00078e0258 */
[----:B------:R-:W3:Y:S01]  /*fc00*/  @!P0 LDG.E.U16 R11, desc[UR6][R14.64] ;  /* 0x000000060e0b8981 */ /* 0x000ee2000c1e1500 */
[----:B------:R-:W-:Y:S01]  /*fc10*/  IMAD R18, R90, 0xb2, RZ ;  /* 0x000000b25a127824 */ /* 0x000fe200078e02ff */
[----:B------:R-:W-:Y:S02]  /*fc20*/  PRMT R17, RZ, 0x7610, R17 ;  /* 0x00007610ff117816 */ /* 0x000fe40000000011 */
[----:B--2---:R-:W-:Y:S04]  /*fc30*/  STL [R1+0x2de4], R10 ;  /* 0x002de40a01007387 */ /* 0x004fe80000100800 */
[----:B----4-:R0:W-:Y:S04]  /*fc40*/  STL [R1+0xd8], R13 ;  /* 0x0000d80d01007387 */ /* 0x0101e80000100800 */
[----:B---3--:R-:W-:Y:S01]  /*fc50*/  STL [R1+0xdc], R24 ;  /* 0x0000dc1801007387 */ /* 0x008fe20000100800 */
[----:B------:R-:W-:-:S03]  /*fc60*/  PRMT R93, RZ, 0x7610, R93 ;  /* 0x00007610ff5d7816 */ /* 0x000fc6000000005d */
[----:B------:R1:W-:Y:S01]  /*fc70*/  STL [R1+0xe0], R25 ;  /* 0x0000e01901007387 */ /* 0x0003e20000100800 */
[----:B0-----:R-:W-:-:S03]  /*fc80*/  IMAD.WIDE R12, R12, 0x2, R86 ;  /* 0x000000020c0c7825 */ /* 0x001fc600078e0256 */
[----:B------:R0:W-:Y:S04]  /*fc90*/  STL.64 [R1+0xc18], R14 ;  /* 0x000c180e01007387 */ /* 0x0001e80000100a00 */
[----:B------:R2:W-:Y:S01]  /*fca0*/  STL.64 [R1+0xc10], R12 ;  /* 0x000c100c01007387 */ /* 0x0005e20000100a00 */
[----:B-1----:R-:W-:-:S03]  /*fcb0*/  IMAD.WIDE R24, R18, 0x2, R88 ;  /* 0x0000000212187825 */ /* 0x002fc600078e0258 */
[----:B------:R1:W3:Y:S04]  /*fcc0*/  @!P0 LDG.E.U16 R93, desc[UR6][R12.64] ;  /* 0x000000060c5d8981 */ /* 0x0002e8000c1e1500 */
[----:B0-----:R-:W4:Y:S01]  /*fcd0*/  LDL.LU.64 R14, [R1+0x2e68] ;  /* 0x002e6800010e7983 */ /* 0x001f220000300a00 */
[----:B------:R-:W-:Y:S01]  /*fce0*/  PRMT R22, RZ, 0x7610, R22 ;  /* 0x00007610ff167816 */ /* 0x000fe20000000016 */
[----:B------:R-:W-:-:S05]  /*fcf0*/  IMAD.WIDE R18, R18, 0x2, R86 ;  /* 0x0000000212127825 */ /* 0x000fca00078e0256 */
[----:B------:R-:W3:Y:S04]  /*fd00*/  @!P2 LDG.E.U16 R22, desc[UR6][R24.64] ;  /* 0x000000061816a981 */ /* 0x000ee8000c1e1500 */
[----:B------:R-:W3:Y:S04]  /*fd10*/  @!P2 LDG.E.U16 R17, desc[UR6][R18.64] ;  /* 0x000000061211a981 */ /* 0x000ee8000c1e1500 */
[----:B------:R-:W-:Y:S04]  /*fd20*/  STL [R1+0x2de8], R11 ;  /* 0x002de80b01007387 */ /* 0x000fe80000100800 */
[----:B------:R-:W-:Y:S04]  /*fd30*/  STL.64 [R1+0xb98], R24 ;  /* 0x000b981801007387 */ /* 0x000fe80000100a00 */
[----:B--2---:R-:W1:Y:S01]  /*fd40*/  LDL.LU.64 R12, [R1+0x2e60] ;  /* 0x002e6000010c7983 */ /* 0x004e620000300a00 */
[----:B------:R-:W-:-:S02]  /*fd50*/  VIADD R92, R9, 0xffffff45 ;  /* 0xffffff45095c7836 */ /* 0x000fc40000000000 */
[----:B------:R-:W-:Y:S01]  /*fd60*/  VIADD R16, R9, 0xffffff3d ;  /* 0xffffff3d09107836 */ /* 0x000fe20000000000 */
[----:B------:R-:W-:Y:S02]  /*fd70*/  STL.64 [R1+0xb90], R18 ;  /* 0x000b901201007387 */ /* 0x000fe40000100a00 */
[----:B------:R-:W-:Y:S02]  /*fd80*/  ISETP.GE.U32.AND P0, PT, R92, 0x7ffffe46, PT ;  /* 0x7ffffe465c00780c */ /* 0x000fe40003f06070 */
[----:B------:R-:W-:Y:S02]  /*fd90*/  ISETP.GE.U32.AND P2, PT, R16, 0x7ffffe3e, PT ;  /* 0x7ffffe3e1000780c */ /* 0x000fe40003f46070 */
[----:B-1----:R-:W-:-:S05]  /*fda0*/  PRMT R12, RZ, 0x7610, R12 ;  /* 0x00007610ff0c7816 */ /* 0x002fca000000000c */
[----:B------:R0:W-:Y:S04]  /*fdb0*/  STL.S16 [R1+0xc0], R12 ;  /* 0x0000c00c01007387 */ /* 0x0001e80000100600 */
[----:B---3--:R1:W-:Y:S04]  /*fdc0*/  STL [R1+0xc8], R22 ;  /* 0x0000c81601007387 */ /* 0x0083e80000100800 */
[----:B------:R2:W-:Y:S01]  /*fdd0*/  STL [R1+0xc4], R17 ;  /* 0x0000c41101007387 */ /* 0x0005e20000100800 */
[----:B0-----:R-:W-:-:S03]  /*fde0*/  IMAD R12, R90, 0xba, RZ ;  /* 0x000000ba5a0c7824 */ /* 0x001fc600078e02ff */
[----:B------:R0:W-:Y:S01]  /*fdf0*/  STL [R1+0xcc], R93 ;  /* 0x0000cc5d01007387 */ /* 0x0001e20000100800 */
[----:B-1----:R-:W-:Y:S02]  /*fe00*/  VIADD R22, R9, 0xffffff35 ;  /* 0xffffff3509167836 */ /* 0x002fe40000000000 */
[----:B--2---:R-:W-:-:S04]  /*fe10*/  IMAD.WIDE R16, R12, 0x2, R88 ;  /* 0x000000020c107825 */ /* 0x004fc800078e0258 */
[----:B0-----:R-:W-:-:S04]  /*fe20*/  IMAD.WIDE R92, R12, 0x2, R86 ;  /* 0x000000020c5c7825 */ /* 0x001fc800078e0256 */
[----:B------:R-:W-:Y:S02]  /*fe30*/  VIADD R12, R9, 0xffffff2d ;  /* 0xffffff2d090c7836 */ /* 0x000fe40000000000 */
[----:B------:R-:W2:Y:S01]  /*fe40*/  LDL R9, [R1+0xc0] ;  /* 0x0000c00001097983 */ /* 0x000ea20000100800 */
[----:B------:R-:W-:Y:S01]  /*fe50*/  IMAD R18, R90, 0xc2, RZ ;  /* 0x000000c25a127824 */ /* 0x000fe200078e02ff */
[----:B----4-:R-:W-:-:S03]  /*fe60*/  PRMT R14, RZ, 0x7610, R14 ;  /* 0x00007610ff0e7816 */ /* 0x010fc6000000000e */
[----:B------:R-:W-:-:S04]  /*fe70*/  IMAD.WIDE R24, R18, 0x2, R88 ;  /* 0x0000000212187825 */ /* 0x000fc800078e0258 */
[----:B------:R-:W-:Y:S01]  /*fe80*/  IMAD.WIDE R18, R18, 0x2, R86 ;  /* 0x0000000212127825 */ /* 0x000fe200078e0256 */
[----:B------:R-:W-:-:S04]  /*fe90*/  PRMT R15, RZ, 0x7610, R15 ;  /* 0x00007610ff0f7816 */ /* 0x000fc8000000000f */
[----:B------:R-:W3:Y:S04]  /*fea0*/  @!P2 LDG.E.U16 R14, desc[UR6][R18.64] ;  /* 0x00000006120ea981 */ /* 0x000ee8000c1e1500 */
[----:B------:R0:W-:Y:S04]  /*feb0*/  STL.64 [R1+0xb18], R16 ;  /* 0x000b181001007387 */ /* 0x0001e80000100a00 */
[----:B------:R1:W-:Y:S04]  /*fec0*/  STL.64 [R1+0xb10], R92 ;  /* 0x000b105c01007387 */ /* 0x0003e80000100a00 */
[----:B------:R-:W4:Y:S04]  /*fed0*/  @!P2 LDG.E.U16 R15, desc[UR6][R24.64] ;  /* 0x00000006180fa981 */ /* 0x000f28000c1e1500 */
[----:B--2---:R-:W2:Y:S04]  /*fee0*/  @!P0 LDG.E.U16 R9, desc[UR6][R16.64] ;  /* 0x0000000610098981 */ /* 0x004ea8000c1e1500 */
[----:B0-----:R-:W3:Y:S01]  /*fef0*/  LDL.LU.64 R16, [R1+0x2e58] ;  /* 0x002e580001107983 */ /* 0x001ee20000300a00 */
[----:B------:R-:W-:-:S02]  /*ff00*/  PRMT R91, RZ, 0x7610, R91 ;  /* 0x00007610ff5b7816 */ /* 0x000fc4000000005b */
[----:B------:R-:W-:Y:S01]  /*ff10*/  ISETP.GE.U32.AND P2, PT, R12, 0x7ffffe2e, PT ;  /* 0x7ffffe2e0c00780c */ /* 0x000fe20003f46070 */
[----:B------:R-:W-:-:S03]  /*ff20*/  IMAD R12, R90, 0xca, RZ ;  /* 0x000000ca5a0c7824 */ /* 0x000fc600078e02ff */
[----:B------:R1:W4:Y:S01]  /*ff30*/  @!P0 LDG.E.U16 R91, desc[UR6][R92.64] ;  /* 0x000000065c5b8981 */ /* 0x000322000c1e1500 */
[----:B------:R-:W-:Y:S02]  /*ff40*/  PRMT R83, RZ, 0x7610, R83 ;  /* 0x00007610ff537816 */ /* 0x000fe40000000053 */
[----:B------:R-:W-:Y:S01]  /*ff50*/  PRMT R13, RZ, 0x7610, R13 ;  /* 0x00007610ff0d7816 */ /* 0x000fe2000000000d */
[----:B-1----:R-:W-:Y:S01]  /*ff60*/  IMAD.WIDE R92, R12, 0x2, R88 ;  /* 0x000000020c5c7825 */ /* 0x002fe200078e0258 */
[----:B------:R-:W-:Y:S01]  /*ff70*/  PRMT R23, RZ, 0x7610, R23 ;  /* 0x00007610ff177816 */ /* 0x000fe20000000017 */
[----:B--2---:R0:W-:Y:S01]  /*ff80*/  @!P0 STL [R1+0xc0], R9 ;  /* 0x0000c00901008387 */ /* 0x0041e20000100800 */
[----:B------:R-:W-:-:S03]  /*ff90*/  ISETP.GE.U32.AND P0, PT, R22, 0x7ffffe36, PT ;  /* 0x7ffffe361600780c */ /* 0x000fc60003f06070 */
[----:B------:R-:W-:Y:S04]  /*ffa0*/  STL.64 [R1+0xa98], R24 ;  /* 0x000a981801007387 */ /* 0x000fe80000100a00 */
[----:B------:R-:W-:Y:S01]  /*ffb0*/  STL.64 [R1+0xa90], R18 ;  /* 0x000a901201007387 */ /* 0x000fe20000100a00 */
[----:B---3--:R-:W-:Y:S01]  /*ffc0*/  PRMT R16, RZ, 0x7610, R16 ;  /* 0x00007610ff107816 */ /* 0x008fe20000000010 */
[----:B0-----:R-:W0:Y:S02]  /*ffd0*/  LDC R9, c[0x0][0x3a0] ;  /* 0x0000e800ff097b82 */ /* 0x001e240000000800 */
[----:B------:R1:W-:Y:S04]  /*ffe0*/  STL [R1+0xb4], R14 ;  /* 0x0000b40e01007387 */ /* 0x0003e80000100800 */
[----:B------:R-:W-:Y:S04]  /*fff0*/  STL.64 [R1+0xa18], R92 ;  /* 0x000a185c01007387 */ /* 0x000fe80000100a00 */
[----:B------:R-:W2:Y:S01]  /*10000*/  @!P0 LDG.E.U16 R83, desc[UR6][R92.64] ;  /* 0x000000065c538981 */ /* 0x000ea2000c1e1500 */
[----:B-1----:R-:W-:-:S03]  /*10010*/  IMAD R14, R90, 0xd2, RZ ;  /* 0x000000d25a0e7824 */ /* 0x002fc600078e02ff */
[----:B----4-:R1:W-:Y:S01]  /*10020*/  STL [R1+0xb8], R15 ;  /* 0x0000b80f01007387 */ /* 0x0103e20000100800 */
[----:B------:R-:W-:-:S04]  /*10030*/  IMAD.WIDE R18, R14, 0x2, R88 ;  /* 0x000000020e127825 */ /* 0x000fc800078e0258 */
[--C-:B------:R-:W-:Y:S01]  /*10040*/  IMAD.WIDE R24, R12, 0x2, R86.reuse ;  /* 0x000000020c187825 */ /* 0x100fe200078e0256 */
[----:B------:R3:W4:Y:S03]  /*10050*/  @!P2 LDG.E.U16 R16, desc[UR6][R18.64] ;  /* 0x000000061210a981 */ /* 0x000726000c1e1500 */
[----:B-1----:R-:W-:Y:S01]  /*10060*/  IMAD.WIDE R14, R14, 0x2, R86 ;  /* 0x000000020e0e7825 */ /* 0x002fe200078e0256 */
[----:B------:R-:W4:Y:S04]  /*10070*/  @!P0 LDG.E.U16 R23, desc[UR6][R24.64] ;  /* 0x0000000618178981 */ /* 0x000f28000c1e1500 */
[----:B------:R1:W4:Y:S01]  /*10080*/  @!P2 LDG.E.U16 R13, desc[UR6][R14.64] ;  /* 0x000000060e0da981 */ /* 0x000322000c1e1500 */
[----:B0-----:R-:W-:-:S02]  /*10090*/  VIADD R12, R9, 0xffffff1d ;  /* 0xffffff1d090c7836 */ /* 0x001fc40000000000 */
[----:B------:R-:W-:Y:S01]  /*100a0*/  VIADD R22, R9, 0xffffff25 ;  /* 0xffffff2509167836 */ /* 0x000fe20000000000 */
[----:B------:R0:W-:Y:S02]  /*100b0*/  STL.64 [R1+0xa10], R24 ;  /* 0x000a101801007387 */ /* 0x0001e40000100a00 */
[----:B------:R-:W-:Y:S02]  /*100c0*/  ISETP.GE.U32.AND P2, PT, R12, 0x7ffffe1e, PT ;  /* 0x7ffffe1e0c00780c */ /* 0x000fe40003f46070 */
[----:B------:R-:W4:Y:S01]  /*100d0*/  LDL.LU.64 R92, [R1+0x2e50] ;  /* 0x002e5000015c7983 */ /* 0x000f220000300a00 */
[----:B------:R-:W-:-:S03]  /*100e0*/  ISETP.GE.U32.AND P0, PT, R22, 0x7ffffe26, PT ;  /* 0x7ffffe261600780c */ /* 0x000fc60003f06070 */
[----:B0-----:R-:W4:Y:S04]  /*100f0*/  LDL.LU.64 R24, [R1+0x2e48] ;  /* 0x002e480001187983 */ /* 0x001f280000300a00 */
[----:B------:R3:W-:Y:S04]  /*10100*/  STL.64 [R1+0x998], R18 ;  /* 0x0009981201007387 */ /* 0x0007e80000100a00 */
[----:B------:R1:W-:Y:S04]  /*10110*/  STL.64 [R1+0x990], R14 ;  /* 0x0009900e01007387 */ /* 0x0003e80000100a00 */
[----:B------:R-:W-:Y:S01]  /*10120*/  STL [R1+0xbc], R91 ;  /* 0x0000bc5b01007387 */ /* 0x000fe20000100800 */
[C---:B---3--:R-:W-:Y:S01]  /*10130*/  IMAD R18, R90.reuse, 0xe2, RZ ;  /* 0x000000e25a127824 */ /* 0x048fe200078e02ff */
[----:B------:R-:W-:Y:S01]  /*10140*/  PRMT R17, RZ, 0x7610, R17 ;  /* 0x00007610ff117816 */ /* 0x000fe20000000011 */
[----:B-1----:R-:W-:Y:S01]  /*10150*/  IMAD R14, R90, 0xda, RZ ;  /* 0x000000da5a0e7824 */ /* 0x002fe200078e02ff */
[----:B------:R-:W-:-:S02]  /*10160*/  PRMT R84, RZ, 0x7610, R84 ;  /* 0x00007610ff547816 */ /* 0x000fc40000000054 */
[----:B------:R-:W-:Y:S01]  /*10170*/  PRMT R85, RZ, 0x7610, R85 ;  /* 0x00007610ff557816 */ /* 0x000fe20000000055 */
[----:B--2---:R-:W-:Y:S04]  /*10180*/  STL [R1+0xb0], R83 ;  /* 0x0000b05301007387 */ /* 0x004fe80000100800 */
[----:B----4-:R0:W-:Y:S04]  /*10190*/  STL [R1+0xa4], R13 ;  /* 0x0000a40d01007387 */ /* 0x0101e80000100800 */
[----:B------:R-:W-:Y:S04]  /*101a0*/  STL [R1+0xa8], R16 ;  /* 0x0000a81001007387 */ /* 0x000fe80000100800 */
[----:B------:R1:W-:Y:S01]  /*101b0*/  STL [R1+0xac], R23 ;  /* 0x0000ac1701007387 */ /* 0x0003e20000100800 */
[----:B0-----:R-:W-:-:S04]  /*101c0*/  IMAD.WIDE R12, R14, 0x2, R88 ;  /* 0x000000020e0c7825 */ /* 0x001fc800078e0258 */
[----:B------:R-:W-:Y:S01]  /*101d0*/  IMAD.WIDE R14, R14, 0x2, R86 ;  /* 0x000000020e0e7825 */ /* 0x000fe200078e0256 */
[----:B------:R-:W2:Y:S03]  /*101e0*/  @!P0 LDG.E.U16 R85, desc[UR6][R12.64] ;  /* 0x000000060c558981 */ /* 0x000ea6000c1e1500 */
[C---:B-1----:R-:W-:Y:S01]  /*101f0*/  IMAD.WIDE R22, R18.reuse, 0x2, R88 ;  /* 0x0000000212167825 */ /* 0x042fe200078e0258 */
[----:B------:R-:W3:Y:S03]  /*10200*/  @!P0 LDG.E.U16 R84, desc[UR6][R14.64] ;  /* 0x000000060e548981 */ /* 0x000ee6000c1e1500 */
[----:B------:R-:W-:-:S05]  /*10210*/  IMAD.WIDE R18, R18, 0x2, R86 ;  /* 0x0000000212127825 */ /* 0x000fca00078e0256 */
[----:B------:R0:W4:Y:S01]  /*10220*/  @!P2 LDG.E.U16 R17, desc[UR6][R18.64] ;  /* 0x000000061211a981 */ /* 0x000122000c1e1500 */
[----:B------:R-:W-:-:S06]  /*10230*/  PRMT R20, RZ, 0x7610, R20 ;  /* 0x00007610ff147816 */ /* 0x000fcc0000000014 */
[----:B------:R1:W2:Y:S01]  /*10240*/  @!P2 LDG.E.U16 R20, desc[UR6][R22.64] ;  /* 0x000000061614a981 */ /* 0x0002a2000c1e1500 */
[----:B------:R-:W-:-:S03]  /*10250*/  VIADD R83, R9, 0xffffff15 ;  /* 0xffffff1509537836 */ /* 0x000fc60000000000 */
[----:B------:R0:W-:Y:S01]  /*10260*/  STL.64 [R1+0x918], R12 ;  /* 0x0009180c01007387 */ /* 0x0001e20000100a00 */
[----:B------:R-:W-:Y:S01]  /*10270*/  VIADD R16, R9, 0xffffff0d ;  /* 0xffffff0d09107836 */ /* 0x000fe20000000000 */
[----:B------:R-:W-:Y:S02]  /*10280*/  ISETP.GE.U32.AND P0, PT, R83, 0x7ffffe16, PT ;  /* 0x7ffffe165300780c */ /* 0x000fe40003f06070 */
[----:B------:R1:W-:Y:S01]  /*10290*/  STL.64 [R1+0x910], R14 ;  /* 0x0009100e01007387 */ /* 0x0003e20000100a00 */
[----:B------:R-:W-:Y:S02]  /*102a0*/  PRMT R6, RZ, 0x7610, R6 ;  /* 0x00007610ff067816 */ /* 0x000fe40000000006 */
[----:B------:R-:W-:Y:S02]  /*102b0*/  PRMT R7, RZ, 0x7610, R7 ;  /* 0x00007610ff077816 */ /* 0x000fe40000000007 */
[----:B------:R-:W-:Y:S02]  /*102c0*/  PRMT R4, RZ, 0x7610, R4 ;  /* 0x00007610ff047816 */ /* 0x000fe40000000004 */
[----:B------:R-:W-:Y:S01]  /*102d0*/  PRMT R5, RZ, 0x7610, R5 ;  /* 0x00007610ff057816 */ /* 0x000fe20000000005 */
[----:B0-----:R-:W2:Y:S01]  /*102e0*/  LDL.LU.64 R12, [R1+0x2e40] ;  /* 0x002e4000010c7983 */ /* 0x001ea20000300a00 */
[----:B------:R-:W-:Y:S01]  /*102f0*/  ISETP.GE.U32.AND P2, PT, R16, 0x7ffffe0e, PT ;  /* 0x7ffffe0e1000780c */ /* 0x000fe20003f46070 */
[----:B------:R-:W-:Y:S01]  /*10300*/  IMAD.MOV.U32 R91, RZ, RZ, R21 ;  /* 0x000000ffff5b7224 */ /* 0x000fe200078e0015 */
[----:B------:R-:W-:Y:S01]  /*10310*/  PRMT R0, RZ, 0x7610, R0 ;  /* 0x00007610ff007816 */ /* 0x000fe20000000000 */
[----:B-1----:R-:W2:Y:S01]  /*10320*/  LDL.LU.64 R14, [R1+0x2e38] ;  /* 0x002e3800010e7983 */ /* 0x002ea20000300a00 */
[----:B------:R-:W-:Y:S01]  /*10330*/  PRMT R24, RZ, 0x7610, R24 ;  /* 0x00007610ff187816 */ /* 0x000fe20000000018 */
[----:B------:R-:W0:Y:S02]  /*10340*/  LDC R83, c[0x0][0x3b0] ;  /* 0x0000ec00ff537b82 */ /* 0x000e240000000800 */
[----:B------:R-:W-:Y:S04]  /*10350*/  STL.64 [R1+0x898], R22 ;  /* 0x0008981601007387 */ /* 0x000fe80000100a00 */
[----:B------:R1:W-:Y:S02]  /*10360*/  STL.64 [R1+0x890], R18 ;  /* 0x0008901201007387 */ /* 0x0003e40000100a00 */
[----:B-1----:R-:W-:-:S02]  /*10370*/  IMAD R18, R90, 0xea, RZ ;  /* 0x000000ea5a127824 */ /* 0x002fc400078e02ff */
[----:B------:R-:W-:Y:S01]  /*10380*/  IMAD R22, R90, 0xf2, RZ ;  /* 0x000000f25a167824 */ /* 0x000fe200078e02ff */
[----:B----4-:R1:W-:Y:S04]  /*10390*/  STL [R1+0x94], R17 ;  /* 0x0000941101007387 */ /* 0x0103e80000100800 */
[----:B---3--:R-:W-:Y:S04]  /*103a0*/  STL [R1+0x9c], R84 ;  /* 0x00009c5401007387 */ /* 0x008fe80000100800 */
[----:B--2---:R2:W-:Y:S01]  /*103b0*/  STL [R1+0xa0], R85 ;  /* 0x0000a05501007387 */ /* 0x0045e20000100800 */
[----:B-1----:R-:W-:-:S05]  /*103c0*/  IMAD.WIDE R16, R18, 0x2, R88 ;  /* 0x0000000212107825 */ /* 0x002fca00078e0258 */
[----:B------:R-:W3:Y:S01]  /*103d0*/  @!P0 LDG.E.U16 R6, desc[UR6][R16.64] ;  /* 0x0000000610068981 */ /* 0x000ee2000c1e1500 */
[----:B--2---:R-:W-:-:S04]  /*103e0*/  IMAD.WIDE R84, R18, 0x2, R86 ;  /* 0x0000000212547825 */ /* 0x004fc800078e0256 */
[C---:B------:R-:W-:Y:S01]  /*103f0*/  IMAD.WIDE R18, R22.reuse, 0x2, R88 ;  /* 0x0000000216127825 */ /* 0x040fe200078e0258 */
[----:B------:R1:W2:Y:S03]  /*10400*/  @!P0 LDG.E.U16 R7, desc[UR6][R84.64] ;  /* 0x0000000654078981 */ /* 0x0002a6000c1e1500 */
[----:B------:R-:W-:Y:S01]  /*10410*/  IMAD.WIDE R22, R22, 0x2, R86 ;  /* 0x0000000216167825 */ /* 0x000fe200078e0256 */
[----:B------:R-:W4:Y:S04]  /*10420*/  @!P2 LDG.E.U16 R4, desc[UR6][R18.64] ;  /* 0x000000061204a981 */ /* 0x000f28000c1e1500 */
[----:B------:R-:W4:Y:S04]  /*10430*/  @!P2 LDG.E.U16 R5, desc[UR6][R22.64] ;  /* 0x000000061605a981 */ /* 0x000f28000c1e1500 */
[----:B------:R0:W-:Y:S04]  /*10440*/  STL [R1+0x98], R20 ;  /* 0x0000981401007387 */ /* 0x0001e80000100800 */
[----:B------:R1:W-:Y:S01]  /*10450*/  STL.64 [R1+0x818], R16 ;  /* 0x0008181001007387 */ /* 0x0003e20000100a00 */
[----:B0-----:R-:W-:-:S03]  /*10460*/  VIADD R20, R9, 0xffffff05 ;  /* 0xffffff0509147836 */ /* 0x001fc60000000000 */
[----:B------:R0:W-:Y:S02]  /*10470*/  STL.64 [R1+0x810], R84 ;  /* 0x0008105401007387 */ /* 0x0001e40000100a00 */
[----:B------:R-:W-:Y:S01]  /*10480*/  ISETP.GE.U32.AND P0, PT, R20, 0x7ffffe06, PT ;  /* 0x7ffffe061400780c */ /* 0x000fe20003f06070 */
[----:B------:R-:W-:Y:S01]  /*10490*/  IMAD R20, R90, 0xfa, RZ ;  /* 0x000000fa5a147824 */ /* 0x000fe200078e02ff */
[----:B-1----:R-:W4:Y:S01]  /*104a0*/  LDL.LU.64 R16, [R1+0x2e30] ;  /* 0x002e300001107983 */ /* 0x002f220000300a00 */
[----:B0-----:R-:W-:Y:S01]  /*104b0*/  VIADD R84, R9, 0xffffff99 ;  /* 0xffffff9909547836 */ /* 0x001fe20000000000 */
[----:B------:R-:W-:-:S04]  /*104c0*/  PRMT R9, RZ, 0x7610, R9 ;  /* 0x00007610ff097816 */ /* 0x000fc80000000009 */
[----:B------:R-:W-:Y:S01]  /*104d0*/  ISETP.GE.U32.AND P2, PT, R84, 0x7ffffe9a, PT ;  /* 0x7ffffe9a5400780c */ /* 0x000fe20003f46070 */
[----:B------:R-:W-:-:S04]  /*104e0*/  IMAD.WIDE R84, R20, 0x2, R88 ;  /* 0x0000000214547825 */ /* 0x000fc800078e0258 */
[----:B------:R-:W-:Y:S01]  /*104f0*/  IMAD.WIDE R20, R20, 0x2, R86 ;  /* 0x0000000214147825 */ /* 0x000fe200078e0256 */
[----:B------:R0:W4:Y:S04]  /*10500*/  @!P0 LDG.E.U16 R9, desc[UR6][R84.64] ;  /* 0x0000000654098981 */ /* 0x000128000c1e1500 */
[----:B------:R1:W4:Y:S01]  /*10510*/  @!P0 LDG.E.U16 R0, desc[UR6][R20.64] ;  /* 0x0000000614008981 */ /* 0x000322000c1e1500 */
[----:B------:R-:W-:-:S03]  /*10520*/  PRMT R25, RZ, 0x7610, R25 ;  /* 0x00007610ff197816 */ /* 0x000fc60000000019 */
[----:B---3--:R-:W-:Y:S04]  /*10530*/  STL [R1+0x2db0], R6 ;  /* 0x002db00601007387 */ /* 0x008fe80000100800 */
[----:B------:R3:W-:Y:S04]  /*10540*/  STL.64 [R1+0x798], R18 ;  /* 0x0007981201007387 */ /* 0x0007e80000100a00 */
[----:B------:R0:W-:Y:S04]  /*10550*/  STL.64 [R1+0x790], R22 ;  /* 0x0007901601007387 */ /* 0x0001e80000100a00 */
[----:B--2---:R-:W-:Y:S04]  /*10560*/  STL [R1+0x2db4], R7 ;  /* 0x002db40701007387 */ /* 0x004fe80000100800 */
[----:B---3--:R-:W2:Y:S04]  /*10570*/  LDL.LU.64 R18, [R1+0x2e28] ;  /* 0x002e280001127983 */ /* 0x008ea80000300a00 */
[----:B----4-:R-:W-:Y:S04]  /*10580*/  STL [R1+0x2db8], R4 ;  /* 0x002db80401007387 */ /* 0x010fe80000100800 */
[----:B0-----:R-:W3:Y:S04]  /*10590*/  LDL.LU.64 R22, [R1+0x2e20] ;  /* 0x002e200001167983 */ /* 0x001ee80000300a00 */
[----:B------:R-:W-:Y:S04]  /*105a0*/  STL [R1+0x2dbc], R5 ;  /* 0x002dbc0501007387 */ /* 0x000fe80000100800 */
[----:B------:R0:W-:Y:S04]  /*105b0*/  STL.64 [R1+0x718], R84 ;  /* 0x0007185401007387 */ /* 0x0001e80000100a00 */
[----:B------:R1:W-:Y:S01]  /*105c0*/  STL.64 [R1+0x710], R20 ;  /* 0x0007101401007387 */ /* 0x0003e20000100a00 */
[----:B0-----:R-:W-:-:S04]  /*105d0*/  IMAD R84, R90, 0x66, RZ ;  /* 0x000000665a547824 */ /* 0x001fc800078e02ff */
[----:B-1----:R-:W-:-:S04]  /*105e0*/  IMAD.WIDE R20, R84, 0x2, R88 ;  /* 0x0000000254147825 */ /* 0x002fc800078e0258 */
[----:B------:R-:W-:Y:S01]  /*105f0*/  IMAD.WIDE R84, R84, 0x2, R86 ;  /* 0x0000000254547825 */ /* 0x000fe200078e0256 */
[----:B------:R-:W4:Y:S04]  /*10600*/  @!P2 LDG.E.U16 R25, desc[UR6][R20.64] ;  /* 0x000000061419a981 */ /* 0x000f28000c1e1500 */
[----:B------:R0:W2:Y:S04]  /*10610*/  @!P2 LDG.E.U16 R24, desc[UR6][R84.64] ;  /* 0x000000065418a981 */ /* 0x0000a8000c1e1500 */
[----:B------:R-:W-:Y:S04]  /*10620*/  STL [R1+0x2dc0], R0 ;  /* 0x002dc00001007387 */ /* 0x000fe80000100800 */
[----:B------:R1:W-:Y:S02]  /*10630*/  STL [R1+0x140], R9 ;  /* 0x0001400901007387 */ /* 0x0003e40000100800 */
[----:B-1----:R-:W1:Y:S01]  /*10640*/  LDC R9, c[0x0][0x3b0] ;  /* 0x0000ec00ff097b82 */ /* 0x002e620000000800 */
[----:B------:R-:W-:-:S05]  /*10650*/  SEL R13, R93, R13, !P3 ;  /* 0x0000000d5d0d7207 */ /* 0x000fca0005800000 */
[----:B-1----:R-:W-:Y:S02]  /*10660*/  IMAD R13, R13, R9, RZ ;  /* 0x000000090d0d7224 */ /* 0x002fe400078e02ff */
[----:B------:R-:W1:Y:S01]  /*10670*/  LDC R9, c[0x0][0x3a0] ;  /* 0x0000e800ff097b82 */ /* 0x000e620000000800 */
[----:B------:R-:W-:Y:S02]  /*10680*/  SEL R12, R93, R12, !P3 ;  /* 0x0000000c5d0c7207 */ /* 0x000fe40005800000 */
[----:B------:R-:W-:Y:S03]  /*10690*/  STL [R1+0x5b0], R13 ;  /* 0x0005b00d01007387 */ /* 0x000fe60000100800 */
[----:B------:R-:W-:Y:S01]  /*106a0*/  IMAD R12, R12, R83, RZ ;  /* 0x000000530c0c7224 */ /* 0x000fe200078e02ff */
[----:B------:R0:W-:Y:S01]  /*106b0*/  STL.64 [R1+0x1058], R20 ;  /* 0x0010581401007387 */ /* 0x0001e20000100a00 */
[----:B------:R-:W-:Y:S01]  /*106c0*/  PRMT R80, RZ, 0x7610, R80 ;  /* 0x00007610ff507816 */ /* 0x000fe20000000050 */
[----:B------:R-:W2:Y:S02]  /*106d0*/  LDC R83, c[0x0][0x3b0] ;  /* 0x0000ec00ff537b82 */ /* 0x000ea40000000800 */
[----:B------:R-:W-:Y:S04]  /*106e0*/  STL.64 [R1+0x1050], R84 ;  /* 0x0010505401007387 */ /* 0x000fe80000100a00 */
[----:B------:R1:W-:Y:S01]  /*106f0*/  STL [R1+0x5b4], R12 ;  /* 0x0005b40c01007387 */ /* 0x0003e20000100800 */
[----:B------:R-:W-:-:S03]  /*10700*/  PRMT R81, RZ, 0x7610, R81 ;  /* 0x00007610ff517816 */ /* 0x000fc60000000051 */
[----:B0-----:R-:W3:Y:S01]  /*10710*/  LDL.LU.64 R20, [R1+0x2e18] ;  /* 0x002e180001147983 */ /* 0x001ee20000300a00 */
[----:B-1----:R-:W-:-:S05]  /*10720*/  VIADD R13, R9, 0xffffff98 ;  /* 0xffffff98090d7836 */ /* 0x002fca0000000000 */
[----:B------:R-:W-:Y:S01]  /*10730*/  ISETP.GE.U32.AND P0, PT, R13, 0x7ffffe99, PT ;  /* 0x7ffffe990d00780c */ /* 0x000fe20003f06070 */
[----:B------:R-:W-:Y:S01]  /*10740*/  IMAD R12, R90, 0x67, RZ ;  /* 0x000000675a0c7824 */ /* 0x000fe200078e02ff */
[----:B------:R-:W-:Y:S01]  /*10750*/  SEL R15, R93, R15, !P3 ;  /* 0x0000000f5d0f7207 */ /* 0x000fe20005800000 */
[----:B------:R-:W0:Y:S02]  /*10760*/  LDC R13, c[0x0][0x3b0] ;  /* 0x0000ec00ff0d7b82 */ /* 0x000e240000000800 */
[----:B------:R-:W-:-:S08]  /*10770*/  IMAD.WIDE R84, R12, 0x2, R86 ;  /* 0x000000020c547825 */ /* 0x000fd000078e0256 */
[----:B------:R1:W3:Y:S04]  /*10780*/  @!P0 LDG.E.U16 R80, desc[UR6][R84.64] ;  /* 0x0000000654508981 */ /* 0x0002e8000c1e1500 */
[----:B--2---:R-:W-:Y:S04]  /*10790*/  STL [R1+0x5e8], R24 ;  /* 0x0005e81801007387 */ /* 0x004fe80000100800 */
[----:B----4-:R2:W-:Y:S02]  /*107a0*/  STL [R1+0x5ec], R25 ;  /* 0x0005ec1901007387 */ /* 0x0105e40000100800 */
[----:B--2---:R-:W-:-:S02]  /*107b0*/  IMAD.WIDE R24, R12, 0x2, R88 ;  /* 0x000000020c187825 */ /* 0x004fc400078e0258 */
[----:B------:R-:W2:Y:S03]  /*107c0*/  LDC R12, c[0x0][0x3b0] ;  /* 0x0000ec00ff0c7b82 */ /* 0x000ea60000000800 */
[----:B------:R-:W4:Y:S01]  /*107d0*/  @!P0 LDG.E.U16 R81, desc[UR6][R24.64] ;  /* 0x0000000618518981 */ /* 0x000f22000c1e1500 */
[----:B------:R-:W-:Y:S01]  /*107e0*/  SEL R14, R93, R14, !P3 ;  /* 0x0000000e5d0e7207 */ /* 0x000fe20005800000 */
[----:B--2---:R-:W-:-:S03]  /*107f0*/  IMAD R12, R15, R12, RZ ;  /* 0x0000000c0f0c7224 */ /* 0x004fc600078e02ff */
[----:B------:R-:W2:Y:S02]  /*10800*/  LDC R15, c[0x0][0x3b0] ;  /* 0x0000ec00ff0f7b82 */ /* 0x000ea40000000800 */
[----:B------:R0:W-:Y:S02]  /*10810*/  STL [R1+0x5b8], R12 ;  /* 0x0005b80c01007387 */ /* 0x0001e40000100800 */
[----:B0-----:R-:W-:Y:S02]  /*10820*/  VIADD R12, R9, 0xffffff94 ;  /* 0xffffff94090c7836 */ /* 0x001fe40000000000 */
[----:B------:R0:W-:Y:S03]  /*10830*/  STL.64 [R1+0x1048], R24 ;  /* 0x0010481801007387 */ /* 0x0001e60000100a00 */
[----:B------:R-:W-:Y:S01]  /*10840*/  ISETP.GE.U32.AND P0, PT, R12, 0x7ffffe95, PT ;  /* 0x7ffffe950c00780c */ /* 0x000fe20003f06070 */
[----:B------:R1:W-:Y:S01]  /*10850*/  STL.64 [R1+0x1040], R84 ;  /* 0x0010405401007387 */ /* 0x0003e20000100a00 */
[----:B------:R-:W-:-:S02]  /*10860*/  IMAD R12, R90, 0x6b, RZ ;  /* 0x0000006b5a0c7824 */ /* 0x000fc400078e02ff */
[----:B--2---:R-:W-:Y:S01]  /*10870*/  IMAD R14, R14, R15, RZ ;  /* 0x0000000f0e0e7224 */ /* 0x004fe200078e02ff */
[----:B0-----:R-:W2:Y:S01]  /*10880*/  LDL.LU.64 R24, [R1+0x2e10] ;  /* 0x002e100001187983 */ /* 0x001ea20000300a00 */
[----:B------:R-:W-:Y:S01]  /*10890*/  PRMT R4, RZ, 0x7610, R4 ;  /* 0x00007610ff047816 */ /* 0x000fe20000000004 */
[----:B------:R-:W0:Y:S02]  /*108a0*/  LDC R15, c[0x0][0x3b0] ;  /* 0x0000ec00ff0f7b82 */ /* 0x000e240000000800 */
[----:B------:R3:W-:Y:S01]  /*108b0*/  STL [R1+0x5bc], R14 ;  /* 0x0005bc0e01007387 */ /* 0x0007e20000100800 */
[----:B------:R-:W-:Y:S01]  /*108c0*/  PRMT R82, RZ, 0x7610, R82 ;  /* 0x00007610ff527816 */ /* 0x000fe20000000052 */
[----:B-1----:R-:W-:-:S05]  /*108d0*/  IMAD.WIDE R84, R12, 0x2, R88 ;  /* 0x000000020c547825 */ /* 0x002fca00078e0258 */
[----:B------:R-:W2:Y:S01]  /*108e0*/  @!P0 LDG.E.U16 R82, desc[UR6][R84.64] ;  /* 0x0000000654528981 */ /* 0x000ea2000c1e1500 */
[C---:B------:R-:W-:Y:S02]  /*108f0*/  SEL R17, R93.reuse, R17, !P3 ;  /* 0x000000115d117207 */ /* 0x040fe40005800000 */
[----:B------:R-:W-:Y:S01]  /*10900*/  SEL R16, R93, R16, !P3 ;  /* 0x000000105d107207 */ /* 0x000fe20005800000 */
[----:B---3--:R-:W1:Y:S01]  /*10910*/  LDC R14, c[0x0][0x3b0] ;  /* 0x0000ec00ff0e7b82 */ /* 0x008e620000000800 */
[----:B------:R-:W-:Y:S04]  /*10920*/  STL [R1+0x5e0], R80 ;  /* 0x0005e05001007387 */ /* 0x000fe80000100800 */
[----:B----4-:R3:W-:Y:S02]  /*10930*/  STL [R1+0x5e4], R81 ;  /* 0x0005e45101007387 */ /* 0x0107e40000100800 */
[----:B---3--:R-:W-:-:S05]  /*10940*/  IMAD.WIDE R80, R12, 0x2, R86 ;  /* 0x000000020c507825 */ /* 0x008fca00078e0256 */
[----:B------:R3:W4:Y:S01]  /*10950*/  @!P0 LDG.E.U16 R4, desc[UR6][R80.64] ;  /* 0x0000000650048981 */ /* 0x000722000c1e1500 */
[----:B------:R-:W-:Y:S02]  /*10960*/  IMAD R13, R17, R13, RZ ;  /* 0x0000000d110d7224 */ /* 0x000fe400078e02ff */
[----:B------:R-:W-:Y:S01]  /*10970*/  VIADD R12, R9, 0xffffff93 ;  /* 0xffffff93090c7836 */ /* 0x000fe20000000000 */
[----:B------:R-:W-:Y:S01]  /*10980*/  STL.64 [R1+0x1008], R84 ;  /* 0x0010085401007387 */ /* 0x000fe20000100a00 */
[----:B------:R-:W-:Y:S01]  /*10990*/  PRMT R10, RZ, 0x7610, R10 ;  /* 0x00007610ff0a7816 */ /* 0x000fe2000000000a */
[----:B------:R-:W0:Y:S02]  /*109a0*/  LDC R17, c[0x0][0x3b0] ;  /* 0x0000ec00ff117b82 */ /* 0x000e240000000800 */
[----:B------:R1:W-:Y:S01]  /*109b0*/  STL [R1+0x5c0], R13 ;  /* 0x0005c00d01007387 */ /* 0x0003e20000100800 */
[----:B------:R-:W-:Y:S01]  /*109c0*/  ISETP.GE.U32.AND P0, PT, R12, 0x7ffffe94, PT ;  /* 0x7ffffe940c00780c */ /* 0x000fe20003f06070 */
[----:B------:R-:W-:-:S02]  /*109d0*/  IMAD R12, R90, 0x6c, RZ ;  /* 0x0000006c5a0c7824 */ /* 0x000fc400078e02ff */
[----:B------:R3:W-:Y:S01]  /*109e0*/  STL.64 [R1+0x1000], R80 ;  /* 0x0010005001007387 */ /* 0x0007e20000100a00 */
[----:B-1----:R-:W-:Y:S01]  /*109f0*/  IMAD R13, R16, R83, RZ ;  /* 0x00000053100d7224 */ /* 0x002fe200078e02ff */
[----:B------:R-:W-:Y:S01]  /*10a00*/  PRMT R11, RZ, 0x7610, R11 ;  /* 0x00007610ff0b7816 */ /* 0x000fe2000000000b */
[----:B------:R-:W1:Y:S03]  /*10a10*/  LDC R16, c[0x0][0x3b0] ;  /* 0x0000ec00ff107b82 */ /* 0x000e660000000800 */
[----:B------:R-:W-:Y:S01]  /*10a20*/  STL [R1+0x5c4], R13 ;  /* 0x0005c40d01007387 */ /* 0x000fe20000100800 */
[----:B---3--:R-:W-:-:S05]  /*10a30*/  IMAD.WIDE R80, R12, 0x2, R86 ;  /* 0x000000020c507825 */ /* 0x008fca00078e0256 */
[----:B------:R-:W3:Y:S04]  /*10a40*/  @!P0 LDG.E.U16 R10, desc[UR6][R80.64] ;  /* 0x00000006500a8981 */ /* 0x000ee8000c1e1500 */
[----:B----4-:R4:W-:Y:S04]  /*10a50*/  STL [R1+0x2b8], R4 ;  /* 0x0002b80401007387 */ /* 0x0109e80000100800 */
[----:B--2---:R2:W-:Y:S01]  /*10a60*/  STL [R1+0x2bc], R82 ;  /* 0x0002bc5201007387 */ /* 0x0045e20000100800 */
[C---:B------:R-:W-:Y:S02]  /*10a70*/  SEL R19, R93.reuse, R19, !P3 ;  /* 0x000000135d137207 */ /* 0x040fe40005800000 */
[----:B------:R-:W-:-:S02]  /*10a80*/  SEL R18, R93, R18, !P3 ;  /* 0x000000125d127207 */ /* 0x000fc40005800000 */
[----:B------:R-:W-:Y:S01]  /*10a90*/  PRMT R7, RZ, 0x7610, R7 ;  /* 0x00007610ff077816 */ /* 0x000fe20000000007 */
[----:B----4-:R-:W4:Y:S01]  /*10aa0*/  LDC R4, c[0x0][0x3b0] ;  /* 0x0000ec00ff047b82 */ /* 0x010f220000000800 */
[----:B--2---:R-:W-:-:S05]  /*10ab0*/  IMAD.WIDE R82, R12, 0x2, R88 ;  /* 0x000000020c527825 */ /* 0x004fca00078e0258 */
[----:B------:R-:W2:Y:S01]  /*10ac0*/  @!P0 LDG.E.U16 R11, desc[UR6][R82.64] ;  /* 0x00000006520b8981 */ /* 0x000ea2000c1e1500 */
[----:B------:R-:W-:Y:S02]  /*10ad0*/  IMAD R12, R19, R14, RZ ;  /* 0x0000000e130c7224 */ /* 0x000fe400078e02ff */
[----:B0-----:R-:W-:Y:S01]  /*10ae0*/  IMAD R13, R18, R15, RZ ;  /* 0x0000000f120d7224 */ /* 0x001fe200078e02ff */
[----:B------:R-:W-:Y:S01]  /*10af0*/  STL.64 [R1+0xff8], R82 ;  /* 0x000ff85201007387 */ /* 0x000fe20000100a00 */
[----:B------:R-:W-:Y:S01]  /*10b00*/  PRMT R5, RZ, 0x7610, R5 ;  /* 0x00007610ff057816 */ /* 0x000fe20000000005 */
[----:B------:R-:W0:Y:S02]  /*10b10*/  LDC R14, c[0x0][0x3b0] ;  /* 0x0000ec00ff0e7b82 */ /* 0x000e240000000800 */
[----:B------:R1:W-:Y:S01]  /*10b20*/  STL [R1+0x6a0], R12 ;  /* 0x0006a00c01007387 */ /* 0x0003e20000100800 */
[C---:B------:R-:W-:Y:S02]  /*10b30*/  SEL R22, R93.reuse, R22, !P3 ;  /* 0x000000165d167207 */ /* 0x040fe40005800000 */
[----:B------:R-:W-:-:S02]  /*10b40*/  SEL R21, R93, R21, !P3 ;  /* 0x000000155d157207 */ /* 0x000fc40005800000 */
[----:B------:R-:W-:Y:S01]  /*10b50*/  SEL R20, R93, R20, !P3 ;  /* 0x000000145d147207 */ /* 0x000fe20005800000 */
[----:B------:R-:W0:Y:S01]  /*10b60*/  LDC R15, c[0x0][0x3b0] ;  /* 0x0000ec00ff0f7b82 */ /* 0x000e220000000800 */
[----:B-1----:R-:W-:Y:S01]  /*10b70*/  VIADD R12, R9, 0xffffff92 ;  /* 0xffffff92090c7836 */ /* 0x002fe20000000000 */
[----:B------:R-:W-:Y:S02]  /*10b80*/  PRMT R0, RZ, 0x7610, R0 ;  /* 0x00007610ff007816 */ /* 0x000fe40000000000 */
[----:B------:R-:W-:-:S04]  /*10b90*/  PRMT R6, RZ, 0x7610, R6 ;  /* 0x00007610ff067816 */ /* 0x000fc80000000006 */
[----:B------:R-:W1:Y:S01]  /*10ba0*/  LDC R18, c[0x0][0x3b0] ;  /* 0x0000ec00ff127b82 */ /* 0x000e620000000800 */
[----:B------:R-:W-:Y:S01]  /*10bb0*/  ISETP.GE.U32.AND P0, PT, R12, 0x7ffffe93, PT ;  /* 0x7ffffe930c00780c */ /* 0x000fe20003f06070 */
[----:B------:R-:W-:Y:S01]  /*10bc0*/  IMAD R12, R90, 0x6d, RZ ;  /* 0x0000006d5a0c7824 */ /* 0x000fe200078e02ff */
[----:B------:R-:W-:Y:S04]  /*10bd0*/  STL [R1+0x2dc4], R19 ;  /* 0x002dc41301007387 */ /* 0x000fe80000100800 */
[----:B------:R4:W-:Y:S04]  /*10be0*/  STL.64 [R1+0xff0], R80 ;  /* 0x000ff05001007387 */ /* 0x0009e80000100a00 */
[----:B------:R-:W-:Y:S04]  /*10bf0*/  STL [R1+0x6a8], R13 ;  /* 0x0006a80d01007387 */ /* 0x000fe80000100800 */
[----:B---3--:R-:W-:Y:S01]  /*10c00*/  STL [R1+0x2b0], R10 ;  /* 0x0002b00a01007387 */ /* 0x008fe20000100800 */
[----:B----4-:R-:W-:-:S05]  /*10c10*/  IMAD.WIDE R80, R12, 0x2, R88 ;  /* 0x000000020c507825 */ /* 0x010fca00078e0258 */
[----:B------:R-:W3:Y:S04]  /*10c20*/  @!P0 LDG.E.U16 R7, desc[UR6][R80.64] ;  /* 0x0000000650078981 */ /* 0x000ee8000c1e1500 */
[----:B--2---:R2:W-:Y:S02]  /*10c30*/  STL [R1+0x2b4], R11 ;  /* 0x0002b40b01007387 */ /* 0x0045e40000100800 */
[----:B--2---:R-:W-:-:S05]  /*10c40*/  IMAD.WIDE R10, R12, 0x2, R86 ;  /* 0x000000020c0a7825 */ /* 0x004fca00078e0256 */
[----:B------:R2:W4:Y:S04]  /*10c50*/  @!P0 LDG.E.U16 R5, desc[UR6][R10.64] ;  /* 0x000000060a058981 */ /* 0x000528000c1e1500 */
[----:B------:R-:W-:Y:S01]  /*10c60*/  STL.64 [R1+0xfe8], R80 ;  /* 0x000fe85001007387 */ /* 0x000fe20000100a00 */
[----:B------:R-:W-:-:S03]  /*10c70*/  VIADD R13, R9, 0xffffff91 ;  /* 0xffffff91090d7836 */ /* 0x000fc60000000000 */
[----:B------:R-:W-:Y:S02]  /*10c80*/  STL.64 [R1+0xfe0], R10 ;  /* 0x000fe00a01007387 */ /* 0x000fe40000100a00 */
[----:B------:R-:W-:Y:S01]  /*10c90*/  ISETP.GE.U32.AND P0, PT, R13, 0x7ffffe92, PT ;  /* 0x7ffffe920d00780c */ /* 0x000fe20003f06070 */
[----:B------:R-:W-:Y:S02]  /*10ca0*/  IMAD R4, R20, R4, RZ ;  /* 0x0000000414047224 */ /* 0x000fe400078e02ff */
[----:B------:R-:W-:Y:S01]  /*10cb0*/  IMAD R12, R90, 0x6e, RZ ;  /* 0x0000006e5a0c7824 */ /* 0x000fe200078e02ff */
[----:B---3--:R3:W-:Y:S04]  /*10cc0*/  STL [R1+0x2ac], R7 ;  /* 0x0002ac0701007387 */ /* 0x0087e80000100800 */
[----:B------:R-:W-:Y:S01]  /*10cd0*/  STL [R1+0x2dc8], R22 ;  /* 0x002dc81601007387 */ /* 0x000fe20000100800 */
[----:B---3--:R-:W-:-:S02]  /*10ce0*/  IMAD R7, R22, R16, RZ ;  /* 0x0000001016077224 */ /* 0x008fc400078e02ff */
[----:B--2---:R-:W-:-:S05]  /*10cf0*/  IMAD.WIDE R10, R12, 0x2, R88 ;  /* 0x000000020c0a7825 */ /* 0x004fca00078e0258 */
[----:B------:R-:W2:Y:S04]  /*10d00*/  @!P0 LDG.E.U16 R6, desc[UR6][R10.64] ;  /* 0x000000060a068981 */ /* 0x000ea8000c1e1500 */
[----:B----4-:R3:W-:Y:S04]  /*10d10*/  STL [R1+0x2a8], R5 ;  /* 0x0002a80501007387 */ /* 0x0107e80000100800 */
[----:B------:R-:W-:Y:S01]  /*10d20*/  STL [R1+0x6a4], R7 ;  /* 0x0006a40701007387 */ /* 0x000fe20000100800 */
[----:B---3--:R-:W-:-:S03]  /*10d30*/  IMAD R5, R21, R17, RZ ;  /* 0x0000001115057224 */ /* 0x008fc600078e02ff */
[----:B------:R-:W-:Y:S04]  /*10d40*/  STL.64 [R1+0x2ca0], R16 ;  /* 0x002ca01001007387 */ /* 0x000fe80000100a00 */
[----:B------:R-:W-:Y:S04]  /*10d50*/  STL.64 [R1+0x2cd8], R16 ;  /* 0x002cd81001007387 */ /* 0x000fe80000100a00 */
[----:B------:R-:W-:Y:S04]  /*10d60*/  STL [R1+0x6ac], R5 ;  /* 0x0006ac0501007387 */ /* 0x000fe80000100800 */
[----:B------:R-:W-:Y:S04]  /*10d70*/  STL.64 [R1+0x2d00], R16 ;  /* 0x002d001001007387 */ /* 0x000fe80000100a00 */
[----:B------:R-:W-:Y:S04]  /*10d80*/  STL.64 [R1+0x2d30], R16 ;  /* 0x002d301001007387 */ /* 0x000fe80000100a00 */
[----:B------:R-:W-:Y:S04]  /*10d90*/  STL.64 [R1+0x2d60], R16 ;  /* 0x002d601001007387 */ /* 0x000fe80000100a00 */
[----:B------:R-:W-:Y:S04]  /*10da0*/  STL.64 [R1+0x2ca8], R20 ;  /* 0x002ca81401007387 */ /* 0x000fe80000100a00 */
[----:B------:R3:W-:Y:S02]  /*10db0*/  STL [R1+0x16b4], R4 ;  /* 0x0016b40401007387 */ /* 0x0007e40000100800 */
[----:B---3--:R-:W-:-:S05]  /*10dc0*/  IMAD.WIDE R4, R12, 0x2, R86 ;  /* 0x000000020c047825 */ /* 0x008fca00078e0256 */
[----:B------:R-:W3:Y:S04]  /*10dd0*/  @!P0 LDG.E.U16 R0, desc[UR6][R4.64] ;  /* 0x0000000604008981 */ /* 0x000ee8000c1e1500 */
[----:B------:R-:W-:Y:S04]  /*10de0*/  STL.64 [R1+0x2ce8], R20 ;  /* 0x002ce81401007387 */ /* 0x000fe80000100a00 */
[----:B------:R-:W-:Y:S04]  /*10df0*/  STL.64 [R1+0x2d18], R20 ;  /* 0x002d181401007387 */ /* 0x000fe80000100a00 */
[----:B------:R-:W-:Y:S04]  /*10e00*/  STL.64 [R1+0x2d48], R20 ;  /* 0x002d481401007387 */ /* 0x000fe80000100a00 */
[----:B------:R4:W-:Y:S04]  /*10e10*/  STL.64 [R1+0x2d80], R20 ;  /* 0x002d801401007387 */ /* 0x0009e80000100a00 */
[----:B------:R-:W-:Y:S01]  /*10e20*/  STL.64 [R1+0xfd8], R10 ;  /* 0x000fd80a01007387 */ /* 0x000fe20000100a00 */
[----:B------:R-:W-:-:S03]  /*10e30*/  SEL R25, R93, R25, !P3 ;  /* 0x000000195d197207 */ /* 0x000fc60005800000 */
[----:B------:R-:W-:Y:S04]  /*10e40*/  STL.64 [R1+0xfd0], R4 ;  /* 0x000fd00401007387 */ /* 0x000fe80000100a00 */
[----:B------:R-:W-:Y:S04]  /*10e50*/  STL.64 [R1+0x2cb8], R92 ;  /* 0x002cb85c01007387 */ /* 0x000fe80000100a00 */
[----:B------:R-:W-:Y:S04]  /*10e60*/  STL.64 [R1+0x2d08], R92 ;  /* 0x002d085c01007387 */ /* 0x000fe80000100a00 */
[----:B------:R-:W-:Y:S04]  /*10e70*/  STL.64 [R1+0x2d38], R92 ;  /* 0x002d385c01007387 */ /* 0x000fe80000100a00 */
[----:B------:R-:W-:Y:S04]  /*10e80*/  STL.64 [R1+0x2d68], R92 ;  /* 0x002d685c01007387 */ /* 0x000fe80000100a00 */
[----:B------:R-:W-:Y:S01]  /*10e90*/  STL [R1+0x2dd0], R92 ;  /* 0x002dd05c01007387 */ /* 0x000fe20000100800 */
[----:B------:R-:W-:-:S03]  /*10ea0*/  SEL R24, R93, R24, !P3 ;  /* 0x000000185d187207 */ /* 0x000fc60005800000 */
[----:B------:R-:W-:Y:S01]  /*10eb0*/  STL [R1+0x2dcc], R93 ;  /* 0x002dcc5d01007387 */ /* 0x000fe20000100800 */
[----:B------:R-:W-:Y:S02]  /*10ec0*/  SEL R23, R93, R23, !P3 ;  /* 0x000000175d177207 */ /* 0x000fe40005800000 */
[----:B------:R-:W-:-:S04]  /*10ed0*/  IADD3 R13, PT, PT, R9, -0x70, RZ ;  /* 0xffffff90090d7810 */ /* 0x000fc80007ffe0ff */
[----:B------:R-:W-:Y:S01]  /*10ee0*/  ISETP.GE.U32.AND P0, PT, R13, 0x7ffffe91, PT ;  /* 0x7ffffe910d00780c */ /* 0x000fe20003f06070 */
[----:B------:R-:W-:-:S04]  /*10ef0*/  IMAD R12, R90, 0x6f, RZ ;  /* 0x0000006f5a0c7824 */ /* 0x000fc800078e02ff */
[----:B----4-:R-:W-:-:S04]  /*10f00*/  IMAD.WIDE R20, R12, 0x2, R88 ;  /* 0x000000020c147825 */ /* 0x010fc800078e0258 */
[----:B------:R-:W-:-:S04]  /*10f10*/  IMAD.WIDE R16, R12, 0x2, R86 ;  /* 0x000000020c107825 */ /* 0x000fc800078e0256 */
[----:B------:R-:W-:Y:S01]  /*10f20*/  IMAD.MOV.U32 R22, RZ, RZ, R91 ;  /* 0x000000ffff167224 */ /* 0x000fe200078e005b */
[----:B---3--:R0:W-:Y:S04]  /*10f30*/  STL [R1+0x5a8], R0 ;  /* 0x0005a80001007387 */ /* 0x0081e80000100800 */
[----:B------:R-:W-:Y:S01]  /*10f40*/  STL [R1+0x2dd8], R25 ;  /* 0x002dd81901007387 */ /* 0x000fe20000100800 */
[----:B0-----:R-:W-:-:S03]  /*10f50*/  IMAD R0, R25, R14, RZ ;  /* 0x0000000e19007224 */ /* 0x001fc600078e02ff */
[----:B------:R-:W-:Y:S04]  /*10f60*/  STL [R1+0x2dd4], R14 ;  /* 0x002dd40e01007387 */ /* 0x000fe80000100800 */
[----:B------:R0:W-:Y:S04]  /*10f70*/  STL [R1+0x16b0], R0 ;  /* 0x0016b00001007387 */ /* 0x0001e80000100800 */
[----:B------:R-:W-:Y:S01]  /*10f80*/  STL [R1+0x2de0], R24 ;  /* 0x002de01801007387 */ /* 0x000fe20000100800 */
[----:B0-----:R-:W-:-:S03]  /*10f90*/  IMAD R0, R24, R15, RZ ;  /* 0x0000000f18007224 */ /* 0x001fc600078e02ff */
[----:B------:R-:W-:Y:S04]  /*10fa0*/  STL [R1+0x2ddc], R15 ;  /* 0x002ddc0f01007387 */ /* 0x000fe80000100800 */
[----:B------:R1:W-:Y:S04]  /*10fb0*/  STL [R1+0x16bc], R0 ;  /* 0x0016bc0001007387 */ /* 0x0003e80000100800 */
[----:B------:R-:W3:Y:S01]  /*10fc0*/  LDL.LU R19, [R1+0x214] ;  /* 0x0002140001137983 */ /* 0x000ee20000300800 */
[----:B-1----:R-:W-:-:S05]  /*10fd0*/  IMAD R0, R23, R18, RZ ;  /* 0x0000001217007224 */ /* 0x002fca00078e02ff */
[----:B------:R0:W-:Y:S01]  /*10fe0*/  STL [R1+0x16c0], R0 ;  /* 0x0016c00001007387 */ /* 0x0001e20000100800 */
[----:B------:R-:W-:Y:S02]  /*10ff0*/  PRMT R15, RZ, 0x7610, R15 ;  /* 0x00007610ff0f7816 */ /* 0x000fe4000000000f */
[----:B------:R-:W-:-:S04]  /*11000*/  PRMT R14, RZ, 0x7610, R14 ;  /* 0x00007610ff0e7816 */ /* 0x000fc8000000000e */
[----:B------:R-:W4:Y:S04]  /*11010*/  @!P0 LDG.E.U16 R15, desc[UR6][R20.64] ;  /* 0x00000006140f8981 */ /* 0x000f28000c1e1500 */
[----:B0-----:R-:W3:Y:S04]  /*11020*/  LDL.LU R0, [R1+0x210] ;  /* 0x0002100001007983 */ /* 0x001ee80000300800 */
[----:B------:R-:W4:Y:S04]  /*11030*/  LDL.LU R5, [R1+0x20c] ;  /* 0x00020c0001057983 */ /* 0x000f280000300800 */
[----:B------:R-:W4:Y:S04]  /*11040*/  LDL.LU R4, [R1+0x204] ;  /* 0x0002040001047983 */ /* 0x000f280000300800 */
[----:B------:R-:W4:Y:S04]  /*11050*/  LDL.LU R7, [R1+0x200] ;  /* 0x0002000001077983 */ /* 0x000f280000300800 */
[----:B--2---:R0:W-:Y:S04]  /*11060*/  STL [R1+0x5ac], R6 ;  /* 0x0005ac0601007387 */ /* 0x0041e80000100800 */
[----:B------:R-:W2:Y:S04]  /*11070*/  @!P0 LDG.E.U16 R14, desc[UR6][R16.64] ;  /* 0x00000006100e8981 */ /* 0x000ea8000c1e1500 */
[----:B0-----:R-:W2:Y:S04]  /*11080*/  LDL.LU R6, [R1+0x1c4] ;  /* 0x0001c40001067983 */ /* 0x001ea80000300800 */
[----:B------:R-:W2:Y:S04]  /*11090*/  LDL.LU R11, [R1+0x1c0] ;  /* 0x0001c000010b7983 */ /* 0x000ea80000300800 */
[----:B------:R-:W2:Y:S04]  /*110a0*/  LDL.LU R10, [R1+0x1a8] ;  /* 0x0001a800010a7983 */ /* 0x000ea80000300800 */
[----:B------:R-:W2:Y:S04]  /*110b0*/  LDL.LU R80, [R1+0x1a4] ;  /* 0x0001a40001507983 */ /* 0x000ea80000300800 */
[----:B------:R-:W2:Y:S04]  /*110c0*/  LDL.LU R81, [R1+0x190] ;  /* 0x0001900001517983 */ /* 0x000ea80000300800 */
[----:B------:R-:W2:Y:S04]  /*110d0*/  LDL.LU R82, [R1+0x18c] ;  /* 0x00018c0001527983 */ /* 0x000ea80000300800 */
[----:B------:R-:W2:Y:S04]  /*110e0*/  LDL.LU R83, [R1+0x178] ;  /* 0x0001780001537983 */ /* 0x000ea80000300800 */
[----:B------:R-:W2:Y:S04]  /*110f0*/  LDL.LU R84, [R1+0x174] ;  /* 0x0001740001547983 */ /* 0x000ea80000300800 */
[----:B------:R-:W2:Y:S04]  /*11100*/  LDL.LU R85, [R1+0x160] ;  /* 0x0001600001557983 */ /* 0x000ea80000300800 */
[----:B------:R-:W2:Y:S01]  /*11110*/  LDL.LU R91, [R1+0x15c] ;  /* 0x00015c00015b7983 */ /* 0x000ea20000300800 */
[----:B------:R-:W-:-:S04]  /*11120*/  @!UP0 UIADD3 UR8, UPT, UPT, -UR8, 0x100000, URZ ;  /* 0x0010000008088890 */ /* 0x000fc8000fffe1ff */
[----:B------:R-:W-:Y:S02]  /*11130*/  @!UP0 USHF.L.U32 UR9, UR8, 0xb, URZ ;  /* 0x0000000b08098899 */ /* 0x000fe400080006ff */
[----:B------:R-:W-:Y:S01]  /*11140*/  @!UP0 USHF.L.U32 UR8, UR8, 0x1, URZ ;  /* 0x0000000108088899 */ /* 0x000fe200080006ff */
[----:B------:R-:W-:Y:S01]  /*11150*/  VOTEU.ALL UP0, P1 ;  /* 0x0000000000ff7886 */ /* 0x000fe20000800000 */
[----:B------:R-:W-:Y:S04]  /*11160*/  STL [R1+0x2df0], R23 ;  /* 0x002df01701007387 */ /* 0x000fe80000100800 */
[----:B------:R-:W-:Y:S04]  /*11170*/  STL [R1+0x2dec], R18 ;  /* 0x002dec1201007387 */ /* 0x000fe80000100800 */
[----:B------:R-:W-:Y:S02]  /*11180*/  STL.64 [R1+0xfc8], R20 ;  /* 0x000fc81401007387 */ /* 0x000fe40000100a00 */
[----:B------:R0:W1:Y:S02]  /*11190*/  @!UP0 SYNCS.EXCH.64 URZ, [UR76+0x60008], UR8 ;  /* 0x060008084cff85b2 */ /* 0x0000640008000100 */
[----:B------:R-:W-:Y:S04]  /*111a0*/  STL.64 [R1+0xfc0], R16 ;  /* 0x000fc01001007387 */ /* 0x000fe80000100a00 */
[----:B---3--:R3:W-:Y:S04]  /*111b0*/  STS.U16 [R2+UR76+0x400], R0 ;  /* 0x0004000002007988 */ /* 0x0087e8000800044c */
[----:B----4-:R4:W-:Y:S04]  /*111c0*/  STS.U16 [R2+UR76+0x10400], R5 ;  /* 0x0104000502007988 */ /* 0x0109e8000800044c */
[----:B------:R0:W-:Y:S04]  /*111d0*/  STS.U16 [R2+UR76+0x800], R4 ;  /* 0x0008000402007988 */ /* 0x0001e8000800044c */
[----:B---3--:R-:W3:Y:S04]  /*111e0*/  LDL.LU R0, [R1+0x40] ;  /* 0x0000400001007983 */ /* 0x008ee80000300800 */
[----:B----4-:R-:W4:Y:S04]  /*111f0*/  LDL.LU R5, [R1+0x78] ;  /* 0x0000780001057983 */ /* 0x010f280000300800 */
[----:B------:R1:W-:Y:S04]  /*11200*/  STS.U16 [R2+UR76+0x10800], R7 ;  /* 0x0108000702007988 */ /* 0x0003e8000800044c */
[----:B0-----:R-:W4:Y:S04]  /*11210*/  LDL.LU R4, [R1+0x74] ;  /* 0x0000740001047983 */ /* 0x001f280000300800 */
[----:B--2---:R0:W-:Y:S04]  /*11220*/  STS.U16 [R2+UR76+0xc00], R6 ;  /* 0x000c000602007988 */ /* 0x0041e8000800044c */
[----:B-1----:R-:W2:Y:S04]  /*11230*/  LDL.LU R7, [R1+0x228] ;  /* 0x0002280001077983 */ /* 0x002ea80000300800 */
[----:B------:R1:W-:Y:S04]  /*11240*/  STS.U16 [R2+UR76+0x10c00], R11 ;  /* 0x010c000b02007988 */ /* 0x0003e8000800044c */
[----:B0-----:R-:W2:Y:S04]  /*11250*/  LDL.LU R6, [R1+0x21c] ;  /* 0x00021c0001067983 */ /* 0x001ea80000300800 */
[----:B------:R0:W-:Y:S04]  /*11260*/  STS.U16 [R2+UR76+0x1000], R10 ;  /* 0x0010000a02007988 */ /* 0x0001e8000800044c */
        /* <DEDUP_REMOVED lines=11> */
[----:B------:R-:W-:Y:S04]  /*11320*/  STL [R1+0x5a4], R15 ;  /* 0x0005a40f01007387 */ /* 0x000fe80000100800 */
[----:B-1----:R-:W2:Y:S04]  /*11330*/  LDL.LU R84, [R1+0x180] ;  /* 0x0001800001547983 */ /* 0x002ea80000300800 */
[----:B------:R0:W-:Y:S04]  /*11340*/  STS.U16 [R2+UR76+0x1c00], R85 ;  /* 0x001c005502007988 */ /* 0x0001e8000800044c */
[----:B------:R-:W-:Y:S04]  /*11350*/  STL [R1+0x5a0], R14 ;  /* 0x0005a00e01007387 */ /* 0x000fe80000100800 */
[----:B------:R1:W-:Y:S04]  /*11360*/  STS.U16 [R2+UR76+0x11c00], R91 ;  /* 0x011c005b02007988 */ /* 0x0003e8000800044c */
[----:B0-----:R-:W2:Y:S04]  /*11370*/  LDL.LU R85, [R1+0x17c] ;  /* 0x00017c0001557983 */ /* 0x001ea80000300800 */
[----:B-1----:R-:W2:Y:S01]  /*11380*/  LDL.LU R91, [R1+0x168] ;  /* 0x00016800015b7983 */ /* 0x002ea20000300800 */
[----:B------:R-:W-:-:S02]  /*11390*/  VIADD R13, R9, 0xffffff8c ;  /* 0xffffff8c090d7836 */ /* 0x000fc40000000000 */
[----:B------:R-:W-:Y:S01]  /*113a0*/  VIADD R12, R9, 0xffffff8b ;  /* 0xffffff8b090c7836 */ /* 0x000fe20000000000 */
[----:B------:R-:W-:Y:S01]  /*113b0*/  LOP3.LUT R9, R2, 0x10, RZ, 0x3c, !PT ;  /* 0x0000001002097812 */ /* 0x000fe200078e3cff */
[----:B------:R-:W-:Y:S04]  /*113c0*/  STS.U16 [R2+UR76], R22 ;  /* 0x0000001602007988 */ /* 0x000fe8000800044c */
[----:B------:R-:W-:Y:S04]  /*113d0*/  STS.U16 [R2+UR76+0x10000], R19 ;  /* 0x0100001302007988 */ /* 0x000fe8000800044c */
        /* <DEDUP_REMOVED lines=47> */
[----:B---3--:R-:W-:Y:S04]  /*116d0*/  STS.U16 [R2+UR76+0x13800], R0 ;  /* 0x0138000002007988 */ /* 0x008fe8000800044c */
[----:B----4-:R-:W-:Y:S04]  /*116e0*/  STS.U16 [R9+UR76+0x80], R5 ;  /* 0x0000800509007988 */ /* 0x010fe8000800044c */
[----:B------:R-:W-:Y:S04]  /*116f0*/  STS.U16 [R9+UR76+0x10080], R4 ;  /* 0x0100800409007988 */ /* 0x000fe8000800044c */
[----:B--2---:R-:W-:Y:S04]  /*11700*/  STS.U16 [R9+UR76+0x480], R7 ;  /* 0x0004800709007988 */ /* 0x004fe8000800044c */
[----:B------:R-:W-:Y:S04]  /*11710*/  STL [R1+0x24d0], R9 ;  /* 0x0024d00901007387 */ /* 0x000fe80000100800 */
[----:B------:R-:W-:Y:S04]  /*11720*/  STS.U16 [R9+UR76+0x10480], R6 ;  /* 0x0104800609007988 */ /* 0x000fe8000800044c */
[----:B------:R-:W-:Y:S04]  /*11730*/  STS.U16 [R9+UR76+0x880], R11 ;  /* 0x0008800b09007988 */ /* 0x000fe8000800044c */
[----:B------:R-:W-:Y:S04]  /*11740*/  STS.U16 [R9+UR76+0x10880], R10 ;  /* 0x0108800a09007988 */ /* 0x000fe8000800044c */
[----:B------:R0:W-:Y:S04]  /*11750*/  STS.U16 [R9+UR76+0xc80], R80 ;  /* 0x000c805009007988 */ /* 0x0001e8000800044c */
[----:B------:R1:W-:Y:S04]  /*11760*/  STS.U16 [R9+UR76+0x10c80], R81 ;  /* 0x010c805109007988 */ /* 0x0003e8000800044c */
[----:B0-----:R-:W2:Y:S04]  /*11770*/  LDL.LU R80, [R1+0x164] ;  /* 0x0001640001507983 */ /* 0x001ea80000300800 */
[----:B------:R0:W-:Y:S04]  /*11780*/  STS.U16 [R9+UR76+0x1080], R82 ;  /* 0x0010805209007988 */ /* 0x0001e8000800044c */
[----:B-1----:R-:W3:Y:S04]  /*11790*/  LDL.LU R81, [R1+0x150] ;  /* 0x0001500001517983 */ /* 0x002ee80000300800 */
[----:B------:R1:W-:Y:S04]  /*117a0*/  STS.U16 [R9+UR76+0x11080], R83 ;  /* 0x0110805309007988 */ /* 0x0003e8000800044c */
[----:B0-----:R-:W4:Y:S04]  /*117b0*/  LDL.LU R82, [R1+0x14c] ;  /* 0x00014c0001527983 */ /* 0x001f280000300800 */
[----:B------:R0:W-:Y:S04]  /*117c0*/  STS.U16 [R9+UR76+0x1480], R84 ;  /* 0x0014805409007988 */ /* 0x0001e8000800044c */
[----:B-1----:R-:W4:Y:S01]  /*117d0*/  LDL.LU R83, [R1+0x70] ;  /* 0x0000700001537983 */ /* 0x002f220000300800 */
[----:B------:R-:W-:-:S03]  /*117e0*/  ISETP.GE.U32.AND P2, PT, R12, 0x7ffffe8c, PT ;  /* 0x7ffffe8c0c00780c */ /* 0x000fc60003f46070 */
[----:B0-----:R-:W4:Y:S04]  /*117f0*/  LDL.LU R84, [R1+0x6c] ;  /* 0x00006c0001547983 */ /* 0x001f280000300800 */
[----:B------:R0:W-:Y:S04]  /*11800*/  STS.U16 [R9+UR76+0x11480], R85 ;  /* 0x0114805509007988 */ /* 0x0001e8000800044c */
[----:B------:R1:W-:Y:S04]  /*11810*/  STS.U16 [R9+UR76+0x1880], R91 ;  /* 0x0018805b09007988 */ /* 0x0003e8000800044c */
[----:B0-----:R-:W4:Y:S04]  /*11820*/  LDL.LU R85, [R1+0x68] ;  /* 0x0000680001557983 */ /* 0x001f280000300800 */
[----:B-1----:R-:W4:Y:S04]  /*11830*/  LDL.LU R91, [R1+0x64] ;  /* 0x00006400015b7983 */ /* 0x002f280000300800 */
[----:B------:R-:W4:Y:S04]  /*11840*/  LDL.LU R3, [R1+0x60] ;  /* 0x0000600001037983 */ /* 0x000f280000300800 */
        /* <DEDUP_REMOVED lines=22> */
[----:B------:R-:W4:Y:S04]  /*119b0*/  LDL.LU R10, [R1] ;  /* 0x00000000010a7983 */ /* 0x000f280000300800 */
[----:B--2---:R0:W-:Y:S04]  /*119c0*/  STS.U16 [R9+UR76+0x11880], R80 ;  /* 0x0118805009007988 */ /* 0x0041e8000800044c */
[----:B---3--:R1:W-:Y:S04]  /*119d0*/  STS.U16 [R9+UR76+0x1c80], R81 ;  /* 0x001c805109007988 */ /* 0x0083e8000800044c */
[----:B0-----:R-:W2:Y:S04]  /*119e0*/  LDL.LU R80, [R1+0x2e0c] ;  /* 0x002e0c0001507983 */ /* 0x001ea80000300800 */
[----:B----4-:R0:W-:Y:S04]  /*119f0*/  STS.U16 [R9+UR76+0x11c80], R82 ;  /* 0x011c805209007988 */ /* 0x0101e8000800044c */
[----:B-1----:R-:W3:Y:S04]  /*11a00*/  LDL.LU R81, [R1+0x2e08] ;  /* 0x002e080001517983 */ /* 0x002ee80000300800 */
[----:B------:R1:W-:Y:S04]  /*11a10*/  STS.U16 [R9+UR76+0x2080], R83 ;  /* 0x0020805309007988 */ /* 0x0003e8000800044c */
[----:B0-----:R-:W4:Y:S04]  /*11a20*/  LDL.LU R82, [R1+0x2e04] ;  /* 0x002e040001527983 */ /* 0x001f280000300800 */
[----:B------:R0:W-:Y:S04]  /*11a30*/  STS.U16 [R9+UR76+0x12080], R84 ;  /* 0x0120805409007988 */ /* 0x0001e8000800044c */
[----:B-1----:R-:W2:Y:S04]  /*11a40*/  LDL.LU R83, [R1+0x2e00] ;  /* 0x002e000001537983 */ /* 0x002ea80000300800 */
[----:B0-----:R-:W2:Y:S04]  /*11a50*/  LDL.LU R84, [R1+0x2dfc] ;  /* 0x002dfc0001547983 */ /* 0x001ea80000300800 */
[----:B------:R0:W-:Y:S04]  /*11a60*/  STS.U16 [R9+UR76+0x2480], R85 ;  /* 0x0024805509007988 */ /* 0x0001e8000800044c */
[----:B------:R1:W-:Y:S04]  /*11a70*/  STS.U16 [R9+UR76+0x12480], R91 ;  /* 0x0124805b09007988 */ /* 0x0003e8000800044c */
[----:B0-----:R-:W2:Y:S04]  /*11a80*/  LDL.LU R85, [R1+0x2df8] ;  /* 0x002df80001557983 */ /* 0x001ea80000300800 */
[----:B------:R-:W-:Y:S04]  /*11a90*/  STS.U16 [R9+UR76+0x2880], R3 ;  /* 0x0028800309007988 */ /* 0x000fe8000800044c */
[----:B-1----:R-:W2:Y:S04]  /*11aa0*/  LDL.LU R91, [R1+0x2df4] ;  /* 0x002df400015b7983 */ /* 0x002ea80000300800 */
        /* <DEDUP_REMOVED lines=9> */
[----:B------:R0:W-:Y:S04]  /*11b40*/  STS.U16 [R9+UR76+0x3c80], R92 ;  /* 0x003c805c09007988 */ /* 0x0001e8000800044c */
[----:B------:R1:W-:Y:S04]  /*11b50*/  STS.U16 [R9+UR76+0x13c80], R20 ;  /* 0x013c801409007988 */ /* 0x0003e8000800044c */
[----:B------:R0:W-:Y:S04]  /*11b60*/  STS.U16 [R9+UR76+0x4080], R21 ;  /* 0x0040801509007988 */ /* 0x0001e8000800044c */
[----:B------:R0:W-:Y:S04]  /*11b70*/  STS.U16 [R9+UR76+0x14080], R16 ;  /* 0x0140801009007988 */ /* 0x0001e8000800044c */
[----:B------:R0:W-:Y:S04]  /*11b80*/  STS.U16 [R9+UR76+0x4480], R17 ;  /* 0x0044801109007988 */ /* 0x0001e8000800044c */
[----:B------:R-:W-:Y:S04]  /*11b90*/  STS.U16 [R9+UR76+0x14480], R22 ;  /* 0x0144801609007988 */ /* 0x000fe8000800044c */
[----:B------:R-:W-:Y:S04]  /*11ba0*/  STS.U16 [R9+UR76+0x4880], R19 ;  /* 0x0048801309007988 */ /* 0x000fe8000800044c */
[----:B------:R-:W-:Y:S04]  /*11bb0*/  STS.U16 [R9+UR76+0x14880], R0 ;  /* 0x0148800009007988 */ /* 0x000fe8000800044c */
[----:B0-----:R-:W3:Y:S04]  /*11bc0*/  LDL.LU R92, [R1+0x88] ;  /* 0x00008800015c7983 */ /* 0x001ee80000300800 */
[----:B------:R-:W-:Y:S04]  /*11bd0*/  STS.U16 [R9+UR76+0x4c80], R5 ;  /* 0x004c800509007988 */ /* 0x000fe8000800044c */
[----:B-1----:R-:W3:Y:S04]  /*11be0*/  LDL.LU R20, [R1+0x84] ;  /* 0x0000840001147983 */ /* 0x002ee80000300800 */
[----:B------:R-:W-:Y:S04]  /*11bf0*/  STS.U16 [R9+UR76+0x14c80], R4 ;  /* 0x014c800409007988 */ /* 0x000fe8000800044c */
[----:B------:R-:W3:Y:S04]  /*11c00*/  LDL.LU R21, [R1+0x80] ;  /* 0x0000800001157983 */ /* 0x000ee80000300800 */
[----:B------:R-:W-:Y:S04]  /*11c10*/  STS.U16 [R9+UR76+0x5080], R7 ;  /* 0x0050800709007988 */ /* 0x000fe8000800044c */
[----:B------:R-:W3:Y:S04]  /*11c20*/  LDL.LU R16, [R1+0x7c] ;  /* 0x00007c0001107983 */ /* 0x000ee80000300800 */
[----:B------:R0:W-:Y:S04]  /*11c30*/  STS.U16 [R9+UR76+0x15080], R6 ;  /* 0x0150800609007988 */ /* 0x0001e8000800044c */
[----:B------:R-:W3:Y:S04]  /*11c40*/  LDL.LU R17, [R1+0x240] ;  /* 0x0002400001117983 */ /* 0x000ee80000300800 */
[----:B------:R1:W-:Y:S04]  /*11c50*/  STS.U16 [R9+UR76+0x5480], R11 ;  /* 0x0054800b09007988 */ /* 0x0003e8000800044c */
[----:B0-----:R-:W3:Y:S04]  /*11c60*/  LDL.LU R6, [R1+0x234] ;  /* 0x0002340001067983 */ /* 0x001ee80000300800 */
[----:B-1----:R-:W3:Y:S04]  /*11c70*/  LDL.LU R11, [R1+0x230] ;  /* 0x00023000010b7983 */ /* 0x002ee80000300800 */
[----:B------:R0:W-:Y:S04]  /*11c80*/  STS.U16 [R9+UR76+0x15480], R10 ;  /* 0x0154800a09007988 */ /* 0x0001e8000800044c */
[----:B0-----:R-:W3:Y:S01]  /*11c90*/  LDL.LU R10, [R1+0x22c] ;  /* 0x00022c00010a7983 */ /* 0x001ee20000300800 */
[----:B------:R-:W-:-:S03]  /*11ca0*/  LOP3.LUT R3, R2, 0x20, RZ, 0x3c, !PT ;  /* 0x0000002002037812 */ /* 0x000fc600078e3cff */
[----:B------:R-:W3:Y:S04]  /*11cb0*/  LDL.LU R22, [R1+0x1fc] ;  /* 0x0001fc0001167983 */ /* 0x000ee80000300800 */
[----:B------:R-:W3:Y:S04]  /*11cc0*/  LDL.LU R19, [R1+0x1f8] ;  /* 0x0001f80001137983 */ /* 0x000ee80000300800 */
[----:B------:R-:W3:Y:S04]  /*11cd0*/  LDL.LU R0, [R1+0x1bc] ;  /* 0x0001bc0001007983 */ /* 0x000ee80000300800 */
[----:B------:R-:W3:Y:S04]  /*11ce0*/  LDL.LU R5, [R1+0x1b8] ;  /* 0x0001b80001057983 */ /* 0x000ee80000300800 */
[----:B------:R-:W3:Y:S04]  /*11cf0*/  LDL.LU R4, [R1+0x1a0] ;  /* 0x0001a00001047983 */ /* 0x000ee80000300800 */
[----:B------:R-:W3:Y:S04]  /*11d00*/  LDL.LU R7, [R1+0x19c] ;  /* 0x00019c0001077983 */ /* 0x000ee80000300800 */
[----:B------:R-:W-:Y:S04]  /*11d10*/  STL [R1+0x24cc], R3 ;  /* 0x0024cc0301007387 */ /* 0x000fe80000100800 */
[----:B------:R-:W3:Y:S04]  /*11d20*/  LDL.LU R23, [R1+0x188] ;  /* 0x0001880001177983 */ /* 0x000ee80000300800 */
[----:B------:R-:W3:Y:S04]  /*11d30*/  LDL.LU R18, [R1+0x184] ;  /* 0x0001840001127983 */ /* 0x000ee80000300800 */
[----:B--2---:R-:W-:Y:S04]  /*11d40*/  STS.U16 [R9+UR76+0x5880], R91 ;  /* 0x0058805b09007988 */ /* 0x004fe8000800044c */
[----:B------:R-:W-:Y:S04]  /*11d50*/  STS.U16 [R9+UR76+0x15880], R85 ;  /* 0x0158805509007988 */ /* 0x000fe8000800044c */
[----:B------:R-:W-:Y:S04]  /*11d60*/  STS.U16 [R9+UR76+0x5c80], R84 ;  /* 0x005c805409007988 */ /* 0x000fe8000800044c */
[----:B------:R-:W-:Y:S04]  /*11d70*/  STS.U16 [R9+UR76+0x15c80], R83 ;  /* 0x015c805309007988 */ /* 0x000fe8000800044c */
[----:B----4-:R-:W-:Y:S04]  /*11d80*/  STS.U16 [R9+UR76+0x6080], R82 ;  /* 0x0060805209007988 */ /* 0x010fe8000800044c */
[----:B---3--:R-:W-:Y:S04]  /*11d90*/  STS.U16 [R9+UR76+0x16080], R81 ;  /* 0x0160805109007988 */ /* 0x008fe8000800044c */
        /* <DEDUP_REMOVED lines=17> */
[----:B0-----:R-:W2:Y:S04]  /*11eb0*/  LDL.LU R11, [R1+0x170] ;  /* 0x00017000010b7983 */ /* 0x001ea80000300800 */
[----:B------:R-:W3:Y:S04]  /*11ec0*/  LDL.LU R6, [R1+0x16c] ;  /* 0x00016c0001067983 */ /* 0x000ee80000300800 */
        /* <DEDUP_REMOVED lines=9> */
[----:B------:R0:W-:Y:S04]  /*11f60*/  STS.U16 [R3+UR76+0x10500], R10 ;  /* 0x0105000a03007988 */ /* 0x0001e8000800044c */
[----:B------:R-:W4:Y:S04]  /*11f70*/  LDL.LU R16, [R1+0x11c] ;  /* 0x00011c0001107983 */ /* 0x000f280000300800 */
[----:B0-----:R-:W4:Y:S04]  /*11f80*/  LDL.LU R10, [R1+0x118] ;  /* 0x00011800010a7983 */ /* 0x001f280000300800 */
[----:B------:R0:W-:Y:S04]  /*11f90*/  STS.U16 [R3+UR76+0x900], R22 ;  /* 0x0009001603007988 */ /* 0x0001e8000800044c */
[----:B------:R1:W-:Y:S04]  /*11fa0*/  STS.U16 [R3+UR76+0x10900], R19 ;  /* 0x0109001303007988 */ /* 0x0003e8000800044c */
[----:B------:R0:W-:Y:S04]  /*11fb0*/  STS.U16 [R3+UR76+0xd00], R0 ;  /* 0x000d000003007988 */ /* 0x0001e8000800044c */
[----:B------:R0:W-:Y:S04]  /*11fc0*/  STS.U16 [R3+UR76+0x10d00], R5 ;  /* 0x010d000503007988 */ /* 0x0001e8000800044c */
[----:B------:R0:W-:Y:S04]  /*11fd0*/  STS.U16 [R3+UR76+0x1100], R4 ;  /* 0x0011000403007988 */ /* 0x0001e8000800044c */
[----:B------:R-:W4:Y:S04]  /*11fe0*/  LDL.LU R17, [R1+0x114] ;  /* 0x0001140001117983 */ /* 0x000f280000300800 */
[----:B------:R0:W-:Y:S04]  /*11ff0*/  STS.U16 [R3+UR76+0x11100], R7 ;  /* 0x0111000703007988 */ /* 0x0001e8000800044c */
[----:B------:R0:W-:Y:S04]  /*12000*/  STS.U16 [R3+UR76+0x1500], R23 ;  /* 0x0015001703007988 */ /* 0x0001e8000800044c */
[----:B------:R0:W-:Y:S04]  /*12010*/  STS.U16 [R3+UR76+0x11500], R18 ;  /* 0x0115001203007988 */ /* 0x0001e8000800044c */
[----:B------:R-:W4:Y:S04]  /*12020*/  LDL.LU R92, [R1+0x110] ;  /* 0x00011000015c7983 */ /* 0x000f280000300800 */
[----:B------:R-:W4:Y:S04]  /*12030*/  LDL.LU R21, [R1+0x10c] ;  /* 0x00010c0001157983 */ /* 0x000f280000300800 */
        /* <DEDUP_REMOVED lines=8> */
[----:B--2---:R0:W-:Y:S04]  /*120c0*/  STS.U16 [R3+UR76+0x1900], R11 ;  /* 0x0019000b03007988 */ /* 0x0041e8000800044c */
[----:B---3--:R1:W-:Y:S04]  /*120d0*/  STS.U16 [R3+UR76+0x11900], R6 ;  /* 0x0119000603007988 */ /* 0x0083e8000800044c */
[----:B----4-:R-:W-:Y:S04]  /*120e0*/  STS.U16 [R3+UR76+0x1d00], R8 ;  /* 0x001d000803007988 */ /* 0x010fe8000800044c */
[----:B------:R-:W-:Y:S04]  /*120f0*/  STS.U16 [R3+UR76+0x11d00], R12 ;  /* 0x011d000c03007988 */ /* 0x000fe8000800044c */
[----:B------:R-:W-:Y:S04]  /*12100*/  STS.U16 [R3+UR76+0x2100], R9 ;  /* 0x0021000903007988 */ /* 0x000fe8000800044c */
[----:B------:R-:W-:Y:S04]  /*12110*/  STS.U16 [R3+UR76+0x12100], R15 ;  /* 0x0121000f03007988 */ /* 0x000fe8000800044c */
[----:B------:R-:W-:Y:S04]  /*12120*/  STS.U16 [R3+UR76+0x2500], R24 ;  /* 0x0025001803007988 */ /* 0x000fe8000800044c */
[----:B------:R-:W-:Y:S04]  /*12130*/  STS.U16 [R3+UR76+0x12500], R14 ;  /* 0x0125000e03007988 */ /* 0x000fe8000800044c */
[----:B------:R-:W-:Y:S04]  /*12140*/  STS.U16 [R3+UR76+0x2900], R25 ;  /* 0x0029001903007988 */ /* 0x000fe8000800044c */
[----:B------:R-:W-:Y:S04]  /*12150*/  STS.U16 [R3+UR76+0x12900], R93 ;  /* 0x0129005d03007988 */ /* 0x000fe8000800044c */
[----:B0-----:R-:W2:Y:S04]  /*12160*/  LDL.LU R11, [R1+0x2de8] ;  /* 0x002de800010b7983 */ /* 0x001ea80000300800 */
[----:B------:R-:W-:Y:S04]  /*12170*/  STS.U16 [R3+UR76+0x2d00], R20 ;  /* 0x002d001403007988 */ /* 0x000fe8000800044c */
[----:B-1----:R-:W3:Y:S04]  /*12180*/  LDL.LU R6, [R1+0xf0] ;  /* 0x0000f00001067983 */ /* 0x002ee80000300800 */
[----:B------:R-:W-:Y:S04]  /*12190*/  STS.U16 [R3+UR76+0x12d00], R16 ;  /* 0x012d001003007988 */ /* 0x000fe8000800044c */
[----:B------:R0:W-:Y:S04]  /*121a0*/  STS.U16 [R3+UR76+0x3100], R10 ;  /* 0x0031000a03007988 */ /* 0x0001e8000800044c */
[----:B0-----:R-:W4:Y:S04]  /*121b0*/  LDL.LU R10, [R1+0xec] ;  /* 0x0000ec00010a7983 */ /* 0x001f280000300800 */
[----:B------:R-:W2:Y:S04]  /*121c0*/  LDL.LU R12, [R1+0xe8] ;  /* 0x0000e800010c7983 */ /* 0x000ea80000300800 */
[----:B------:R-:W2:Y:S04]  /*121d0*/  LDL.LU R9, [R1+0xe4] ;  /* 0x0000e40001097983 */ /* 0x000ea80000300800 */
[----:B------:R-:W2:Y:S04]  /*121e0*/  LDL.LU R20, [R1+0xe0] ;  /* 0x0000e00001147983 */ /* 0x000ea80000300800 */
[----:B------:R-:W2:Y:S04]  /*121f0*/  LDL.LU R16, [R1+0xdc] ;  /* 0x0000dc0001107983 */ /* 0x000ea80000300800 */
[----:B------:R0:W-:Y:S04]  /*12200*/  STS.U16 [R3+UR76+0x13100], R17 ;  /* 0x0131001103007988 */ /* 0x0001e8000800044c */
[----:B------:R-:W-:Y:S04]  /*12210*/  STS.U16 [R3+UR76+0x3500], R92 ;  /* 0x0035005c03007988 */ /* 0x000fe8000800044c */
[----:B0-----:R-:W2:Y:S04]  /*12220*/  LDL.LU R17, [R1+0xd8] ;  /* 0x0000d80001117983 */ /* 0x001ea80000300800 */
[----:B------:R-:W2:Y:S04]  /*12230*/  LDL.LU R24, [R1+0xcc] ;  /* 0x0000cc0001187983 */ /* 0x000ea80000300800 */
[----:B------:R-:W2:Y:S04]  /*12240*/  LDL.LU R15, [R1+0xc8] ;  /* 0x0000c800010f7983 */ /* 0x000ea80000300800 */
[----:B------:R0:W-:Y:S04]  /*12250*/  STS.U16 [R3+UR76+0x13500], R21 ;  /* 0x0135001503007988 */ /* 0x0001e8000800044c */
[----:B------:R-:W2:Y:S04]  /*12260*/  LDL.LU R25, [R1+0xc4] ;  /* 0x0000c40001197983 */ /* 0x000ea80000300800 */
[----:B0-----:R-:W2:Y:S04]  /*12270*/  LDL.LU R21, [R1+0xc0] ;  /* 0x0000c00001157983 */ /* 0x001ea80000300800 */
[----:B------:R-:W2:Y:S04]  /*12280*/  LDL.LU R14, [R1+0xbc] ;  /* 0x0000bc00010e7983 */ /* 0x000ea80000300800 */
[----:B------:R-:W2:Y:S04]  /*12290*/  LDL.LU R92, [R1+0xb8] ;  /* 0x0000b800015c7983 */ /* 0x000ea80000300800 */
[----:B------:R0:W-:Y:S04]  /*122a0*/  STS.U16 [R3+UR76+0x3900], R22 ;  /* 0x0039001603007988 */ /* 0x0001e8000800044c */
[----:B------:R-:W2:Y:S04]  /*122b0*/  LDL.LU R93, [R1+0xb4] ;  /* 0x0000b400015d7983 */ /* 0x000ea80000300800 */
        /* <DEDUP_REMOVED lines=10> */
[----:B-1----:R-:W2:Y:S04]  /*12360*/  LDL.LU R7, [R1+0x9c] ;  /* 0x00009c0001077983 */ /* 0x002ea80000300800 */
[----:B---3--:R0:W-:Y:S04]  /*12370*/  STS.U16 [R3+UR76+0x4500], R6 ;  /* 0x0045000603007988 */ /* 0x0081e8000800044c */
[----:B0-----:R-:W3:Y:S04]  /*12380*/  LDL.LU R6, [R1+0x98] ;  /* 0x0000980001067983 */ /* 0x001ee80000300800 */
[----:B------:R-:W3:Y:S04]  /*12390*/  LDL.LU R8, [R1+0x94] ;  /* 0x0000940001087983 */ /* 0x000ee80000300800 */
[----:B----4-:R0:W-:Y:S04]  /*123a0*/  STS.U16 [R3+UR76+0x14500], R10 ;  /* 0x0145000a03007988 */ /* 0x0101e8000800044c */
[----:B0-----:R-:W4:Y:S04]  /*123b0*/  LDL.LU R10, [R1+0x2de4] ;  /* 0x002de400010a7983 */ /* 0x001f280000300800 */
[----:B--2---:R-:W-:Y:S04]  /*123c0*/  STS.U16 [R3+UR76+0x4900], R12 ;  /* 0x0049000c03007988 */ /* 0x004fe8000800044c */
[----:B------:R0:W-:Y:S04]  /*123d0*/  STS.U16 [R3+UR76+0x14900], R9 ;  /* 0x0149000903007988 */ /* 0x0001e8000800044c */
[----:B------:R1:W-:Y:S04]  /*123e0*/  STS.U16 [R3+UR76+0x4d00], R20 ;  /* 0x004d001403007988 */ /* 0x0003e8000800044c */
[----:B------:R2:W-:Y:S04]  /*123f0*/  STS.U16 [R3+UR76+0x14d00], R16 ;  /* 0x014d001003007988 */ /* 0x0005e8000800044c */
[----:B0-----:R-:W3:Y:S04]  /*12400*/  LDL.LU R9, [R1+0x140] ;  /* 0x0001400001097983 */ /* 0x001ee80000300800 */
[----:B------:R-:W3:Y:S04]  /*12410*/  LDL.LU R12, [R1+0x250] ;  /* 0x00025000010c7983 */ /* 0x000ee80000300800 */
[----:B-1----:R-:W3:Y:S04]  /*12420*/  LDL.LU R20, [R1+0x24c] ;  /* 0x00024c0001147983 */ /* 0x002ee80000300800 */
[----:B------:R0:W-:Y:S04]  /*12430*/  STS.U16 [R3+UR76+0x5100], R17 ;  /* 0x0051001103007988 */ /* 0x0001e8000800044c */
[----:B--2---:R-:W2:Y:S04]  /*12440*/  LDL.LU R16, [R1+0x248] ;  /* 0x0002480001107983 */ /* 0x004ea80000300800 */
[----:B0-----:R-:W2:Y:S04]  /*12450*/  LDL.LU R17, [R1+0x244] ;  /* 0x0002440001117983 */ /* 0x001ea80000300800 */
[----:B----4-:R0:W-:Y:S04]  /*12460*/  STS.U16 [R3+UR76+0x15100], R10 ;  /* 0x0151000a03007988 */ /* 0x0101e8000800044c */
[----:B------:R1:W-:Y:S04]  /*12470*/  STS.U16 [R3+UR76+0x5500], R11 ;  /* 0x0055000b03007988 */ /* 0x0003e8000800044c */
[----:B------:R4:W-:Y:S04]  /*12480*/  STS.U16 [R3+UR76+0x15500], R24 ;  /* 0x0155001803007988 */ /* 0x0009e8000800044c */
[----:B0-----:R-:W2:Y:S04]  /*12490*/  LDL.LU R10, [R1+0x1ec] ;  /* 0x0001ec00010a7983 */ /* 0x001ea80000300800 */
[----:B-1----:R-:W2:Y:S04]  /*124a0*/  LDL.LU R11, [R1+0x1e8] ;  /* 0x0001e800010b7983 */ /* 0x002ea80000300800 */
[----:B----4-:R-:W4:Y:S04]  /*124b0*/  LDL.LU R24, [R1+0x2de0] ;  /* 0x002de00001187983 */ /* 0x010f280000300800 */
[----:B------:R0:W-:Y:S04]  /*124c0*/  STS.U16 [R3+UR76+0x5900], R15 ;  /* 0x0059000f03007988 */ /* 0x0001e8000800044c */
[----:B------:R1:W-:Y:S04]  /*124d0*/  STS.U16 [R3+UR76+0x15900], R25 ;  /* 0x0159001903007988 */ /* 0x0003e8000800044c */
[----:B------:R3:W-:Y:S04]  /*124e0*/  STS.U16 [R3+UR76+0x5d00], R21 ;  /* 0x005d001503007988 */ /* 0x0007e8000800044c */
[----:B0-----:R-:W2:Y:S04]  /*124f0*/  LDL.LU R15, [R1+0x2ddc] ;  /* 0x002ddc00010f7983 */ /* 0x001ea80000300800 */
[----:B-1----:R-:W2:Y:S04]  /*12500*/  LDL.LU R25, [R1+0x2dd8] ;  /* 0x002dd80001197983 */ /* 0x002ea80000300800 */
[----:B---3--:R-:W3:Y:S04]  /*12510*/  LDL.LU R21, [R1+0x1d8] ;  /* 0x0001d80001157983 */ /* 0x008ee80000300800 */
[----:B------:R0:W-:Y:S04]  /*12520*/  STS.U16 [R3+UR76+0x15d00], R14 ;  /* 0x015d000e03007988 */ /* 0x0001e8000800044c */
[----:B------:R1:W-:Y:S04]  /*12530*/  STS.U16 [R3+UR76+0x6100], R92 ;  /* 0x0061005c03007988 */ /* 0x0003e8000800044c */
[----:B------:R1:W-:Y:S04]  /*12540*/  STS.U16 [R3+UR76+0x16100], R93 ;  /* 0x0161005d03007988 */ /* 0x0003e8000800044c */
[----:B0-----:R-:W2:Y:S04]  /*12550*/  LDL.LU R14, [R1+0x2dd4] ;  /* 0x002dd400010e7983 */ /* 0x001ea80000300800 */
[----:B-1----:R-:W2:Y:S04]  /*12560*/  LDL.LU R92, [R1+0x2dd0] ;  /* 0x002dd000015c7983 */ /* 0x002ea80000300800 */
[----:B------:R-:W2:Y:S04]  /*12570*/  LDL.LU R93, [R1+0x2dcc] ;  /* 0x002dcc00015d7983 */ /* 0x000ea80000300800 */
        /* <DEDUP_REMOVED lines=13> */
[----:B0-----:R-:W2:Y:S04]  /*12650*/  LDL.LU R6, [R1+0x2db0] ;  /* 0x002db00001067983 */ /* 0x001ea80000300800 */
[----:B------:R-:W-:Y:S04]  /*12660*/  STS.U16 [R3+UR76+0x17100], R8 ;  /* 0x0171000803007988 */ /* 0x000fe8000800044c */
[----:B--2---:R0:W-:Y:S04]  /*12670*/  STS.U16 [R3+UR76+0x7500], R6 ;  /* 0x0075000603007988 */ /* 0x0041e8000800044c */
[----:B------:R1:W-:Y:S04]  /*12680*/  STS.U16 [R3+UR76+0x17500], R7 ;  /* 0x0175000703007988 */ /* 0x0003e8000800044c */
[----:B------:R2:W-:Y:S04]  /*12690*/  STS.U16 [R3+UR76+0x7900], R4 ;  /* 0x0079000403007988 */ /* 0x0005e8000800044c */
[----:B0-----:R-:W3:Y:S04]  /*126a0*/  LDL.LU R6, [R1+0x2dac] ;  /* 0x002dac0001067983 */ /* 0x001ee80000300800 */
[----:B-1----:R-:W3:Y:S04]  /*126b0*/  LDL.LU R7, [R1+0x2da8] ;  /* 0x002da80001077983 */ /* 0x002ee80000300800 */
[----:B--2---:R-:W2:Y:S04]  /*126c0*/  LDL.LU R4, [R1+0x2da4] ;  /* 0x002da40001047983 */ /* 0x004ea80000300800 */
[----:B------:R0:W-:Y:S04]  /*126d0*/  STS.U16 [R3+UR76+0x17900], R5 ;  /* 0x0179000503007988 */ /* 0x0001e8000800044c */
[----:B0-----:R-:W3:Y:S01]  /*126e0*/  LDL.LU R5, [R1+0x2da0] ;  /* 0x002da00001057983 */ /* 0x001ee20000300800 */
[----:B------:R-:W-:-:S02]  /*126f0*/  LOP3.LUT R8, R2, 0x30, RZ, 0x3c, !PT ;  /* 0x0000003002087812 */ /* 0x000fc400078e3cff */
[----:B------:R-:W-:Y:S01]  /*12700*/  ISETP.GE.U32.AND P0, PT, R13, 0x7ffffe8d, PT ;  /* 0x7ffffe8d0d00780c */ /* 0x000fe20003f06070 */
[----:B------:R0:W-:Y:S04]  /*12710*/  STS.U16 [R3+UR76+0x7d00], R9 ;  /* 0x007d000903007988 */ /* 0x0001e8000800044c */
[----:B------:R1:W-:Y:S04]  /*12720*/  STS.U16 [R3+UR76+0x17d00], R0 ;  /* 0x017d000003007988 */ /* 0x0003e8000800044c */
[----:B------:R-:W-:Y:S01]  /*12730*/  STS.U16 [R8+UR76+0x180], R12 ;  /* 0x0001800c08007988 */ /* 0x000fe2000800044c */
[----:B0-----:R-:W0:Y:S03]  /*12740*/  LDC R9, c[0x0][0x3a0] ;  /* 0x0000e800ff097b82 */ /* 0x001e260000000800 */
[----:B------:R-:W-:Y:S01]  /*12750*/  STS.U16 [R8+UR76+0x10180], R20 ;  /* 0x0101801408007988 */ /* 0x000fe2000800044c */
[----:B-1----:R-:W-:-:S03]  /*12760*/  IMAD R3, R90, 0x73, RZ ;  /* 0x000000735a037824 */ /* 0x002fc600078e02ff */
[----:B------:R-:W-:Y:S04]  /*12770*/  STS.U16 [R8+UR76+0x580], R16 ;  /* 0x0005801008007988 */ /* 0x000fe8000800044c */
[----:B------:R1:W-:Y:S04]  /*12780*/  STS.U16 [R8+UR76+0x10580], R17 ;  /* 0x0105801108007988 */ /* 0x0003e8000800044c */
[----:B------:R-:W-:Y:S04]  /*12790*/  STS.U16 [R8+UR76+0x980], R10 ;  /* 0x0009800a08007988 */ /* 0x000fe8000800044c */
[----:B------:R4:W-:Y:S01]  /*127a0*/  STS.U16 [R8+UR76+0x10980], R11 ;  /* 0x0109800b08007988 */ /* 0x0009e2000800044c */
[----:B-1----:R-:W-:-:S03]  /*127b0*/  IMAD.WIDE R16, R3, 0x2, R88 ;  /* 0x0000000203107825 */ /* 0x002fc600078e0258 */
[----:B------:R-:W-:Y:S04]  /*127c0*/  STL [R1+0x24c8], R8 ;  /* 0x0024c80801007387 */ /* 0x000fe80000100800 */
[----:B------:R-:W3:Y:S01]  /*127d0*/  LDL.LU R0, [R1+0x2d9c] ;  /* 0x002d9c0001007983 */ /* 0x000ee20000300800 */
[----:B----4-:R-:W-:Y:S01]  /*127e0*/  IMAD.WIDE R10, R3, 0x2, R86 ;  /* 0x00000002030a7825 */ /* 0x010fe200078e0256 */
[----:B--2---:R-:W-:-:S06]  /*127f0*/  PRMT R4, RZ, 0x7610, R4 ;  /* 0x00007610ff047816 */ /* 0x004fcc0000000004 */
[----:B------:R-:W2:Y:S01]  /*12800*/  @!P0 LDG.E.U16 R4, desc[UR6][R10.64] ;  /* 0x000000060a048981 */ /* 0x000ea2000c1e1500 */
[----:B---3--:R-:W-:-:S06]  /*12810*/  PRMT R5, RZ, 0x7610, R5 ;  /* 0x00007610ff057816 */ /* 0x008fcc0000000005 */
[----:B------:R1:W3:Y:S01]  /*12820*/  @!P0 LDG.E.U16 R5, desc[UR6][R16.64] ;  /* 0x0000000610058981 */ /* 0x0002e2000c1e1500 */
[----:B0-----:R-:W-:-:S03]  /*12830*/  VIADD R3, R9, 0xffffff8a ;  /* 0xffffff8a09037836 */ /* 0x001fc60000000000 */
[----:B------:R-:W-:Y:S02]  /*12840*/  STS.U16 [R8+UR76+0xd80], R21 ;  /* 0x000d801508007988 */ /* 0x000fe4000800044c */
[----:B------:R-:W-:Y:S01]  /*12850*/  ISETP.GE.U32.AND P0, PT, R3, 0x7ffffe8b, PT ;  /* 0x7ffffe8b0300780c */ /* 0x000fe20003f06070 */
[C---:B------:R-:W-:Y:S01]  /*12860*/  IMAD R3, R90.reuse, 0x74, RZ ;  /* 0x000000745a037824 */ /* 0x040fe200078e02ff */
[----:B------:R-:W-:Y:S01]  /*12870*/  STL.64 [R1+0xf88], R16 ;  /* 0x000f881001007387 */ /* 0x000fe20000100a00 */
[----:B------:R-:W-:Y:S02]  /*12880*/  PRMT R92, RZ, 0x7610, R92 ;  /* 0x00007610ff5c7816 */ /* 0x000fe4000000005c */
[----:B------:R-:W-:Y:S02]  /*12890*/  PRMT R93, RZ, 0x7610, R93 ;  /* 0x00007610ff5d7816 */ /* 0x000fe4000000005d */
[----:B------:R-:W-:Y:S02]  /*128a0*/  PRMT R6, RZ, 0x7610, R6 ;  /* 0x00007610ff067816 */ /* 0x000fe40000000006 */
[----:B------:R-:W-:Y:S01]  /*128b0*/  PRMT R7, RZ, 0x7610, R7 ;  /* 0x00007610ff077816 */ /* 0x000fe20000000007 */
[----:B------:R0:W-:Y:S04]  /*128c0*/  STS.U16 [R8+UR76+0x10d80], R0 ;  /* 0x010d800008007988 */ /* 0x0001e8000800044c */
[----:B0-----:R-:W4:Y:S01]  /*128d0*/  LDL.LU R0, [R1+0x2d98] ;  /* 0x002d980001007983 */ /* 0x001f220000300800 */
[----:B------:R-:W-:-:S03]  /*128e0*/  IMAD R8, R90, 0x75, RZ ;  /* 0x000000755a087824 */ /* 0x000fc600078e02ff */
[----:B------:R0:W-:Y:S01]  /*128f0*/  STL.64 [R1+0xf80], R10 ;  /* 0x000f800a01007387 */ /* 0x0001e20000100a00 */
[----:B-1----:R-:W-:-:S04]  /*12900*/  IMAD.WIDE R16, R8, 0x2, R86 ;  /* 0x0000000208107825 */ /* 0x002fc800078e0256 */
[--C-:B------:R-:W-:Y:S01]  /*12910*/  IMAD.WIDE R20, R8, 0x2, R88.reuse ;  /* 0x0000000208147825 */ /* 0x100fe200078e0258 */
[----:B------:R-:W4:Y:S04]  /*12920*/  @!P0 LDG.E.U16 R6, desc[UR6][R16.64] ;  /* 0x0000000610068981 */ /* 0x000f28000c1e1500 */
[----:B------:R1:W4:Y:S01]  /*12930*/  @!P0 LDG.E.U16 R7, desc[UR6][R20.64] ;  /* 0x0000000614078981 */ /* 0x000322000c1e1500 */
[----:B0-----:R-:W-:-:S05]  /*12940*/  IMAD.WIDE R10, R3, 0x2, R88 ;  /* 0x00000002030a7825 */ /* 0x001fca00078e0258 */
[----:B------:R-:W4:Y:S04]  /*12950*/  @!P2 LDG.E.U16 R93, desc[UR6][R10.64] ;  /* 0x000000060a5da981 */ /* 0x000f28000c1e1500 */
[----:B--2---:R-:W-:Y:S04]  /*12960*/  STL [R1+0x9c], R4 ;  /* 0x00009c0401007387 */ /* 0x004fe80000100800 */
[----:B---3--:R0:W-:Y:S04]  /*12970*/  STL [R1+0xa0], R5 ;  /* 0x0000a00501007387 */ /* 0x0081e80000100800 */
[----:B------:R2:W-:Y:S01]  /*12980*/  STL.64 [R1+0xf78], R10 ;  /* 0x000f780a01007387 */ /* 0x0005e20000100a00 */
[----:B0-----:R-:W-:-:S05]  /*12990*/  IMAD.WIDE R4, R3, 0x2, R86 ;  /* 0x0000000203047825 */ /* 0x001fca00078e0256 */
[----:B------:R-:W3:Y:S04]  /*129a0*/  @!P2 LDG.E.U16 R92, desc[UR6][R4.64] ;  /* 0x00000006045ca981 */ /* 0x000ee8000c1e1500 */
[----:B------:R0:W-:Y:S04]  /*129b0*/  STL.64 [R1+0xf70], R4 ;  /* 0x000f700401007387 */ /* 0x0001e80000100a00 */
[----:B--2---:R-:W2:Y:S04]  /*129c0*/  LDL.LU.64 R10, [R1+0x2d90] ;  /* 0x002d9000010a7983 */ /* 0x004ea80000300a00 */
[----:B0-----:R-:W2:Y:S01]  /*129d0*/  LDL.LU.64 R4, [R1+0x2d88] ;  /* 0x002d880001047983 */ /* 0x001ea20000300a00 */
[----:B------:R-:W-:-:S02]  /*129e0*/  VIADD R3, R9, 0xffffff88 ;  /* 0xffffff8809037836 */ /* 0x000fc40000000000 */
[----:B------:R-:W-:-:S03]  /*129f0*/  VIADD R12, R9, 0xffffff89 ;  /* 0xffffff89090c7836 */ /* 0x000fc60000000000 */
[----:B------:R-:W-:Y:S01]  /*12a00*/  ISETP.GE.U32.AND P0, PT, R3, 0x7ffffe89, PT ;  /* 0x7ffffe890300780c */ /* 0x000fe20003f06070 */
[----:B------:R-:W-:Y:S01]  /*12a10*/  IMAD R3, R90, 0x76, RZ ;  /* 0x000000765a037824 */ /* 0x000fe200078e02ff */
[----:B------:R-:W-:Y:S01]  /*12a20*/  ISETP.GE.U32.AND P2, PT, R12, 0x7ffffe8a, PT ;  /* 0x7ffffe8a0c00780c */ /* 0x000fe20003f46070 */
[----:B------:R1:W-:Y:S01]  /*12a30*/  STL.64 [R1+0xf68], R20 ;  /* 0x000f681401007387 */ /* 0x0003e20000100a00 */
[----:B------:R-:W-:-:S03]  /*12a40*/  IMAD R8, R90, 0x77, RZ ;  /* 0x000000775a087824 */ /* 0x000fc600078e02ff */
[----:B------:R0:W-:Y:S01]  /*12a50*/  STL.64 [R1+0xf60], R16 ;  /* 0x000f601001007387 */ /* 0x0001e20000100a00 */
[----:B----4-:R-:W-:Y:S01]  /*12a60*/  PRMT R0, RZ, 0x7610, R0 ;  /* 0x00007610ff007816 */ /* 0x010fe20000000000 */
[----:B-1----:R-:W-:-:S04]  /*12a70*/  IMAD.WIDE R20, R3, 0x2, R88 ;  /* 0x0000000203147825 */ /* 0x002fc800078e0258 */
[----:B0-----:R-:W-:Y:S02]  /*12a80*/  IMAD.WIDE R16, R8, 0x2, R88 ;  /* 0x0000000208107825 */ /* 0x001fe400078e0258 */
[----:B------:R-:W4:Y:S04]  /*12a90*/  @!P2 LDG.E.U16 R0, desc[UR6][R20.64] ;  /* 0x000000061400a981 */ /* 0x000f28000c1e1500 */
[----:B---3--:R-:W-:Y:S04]  /*12aa0*/  STL [R1+0x24], R92 ;  /* 0x0000245c01007387 */ /* 0x008fe80000100800 */
[----:B------:R-:W-:Y:S04]  /*12ab0*/  STL [R1+0x28], R93 ;  /* 0x0000285d01007387 */ /* 0x000fe80000100800 */
[----:B------:R-:W-:Y:S04]  /*12ac0*/  STL.64 [R1+0xf58], R20 ;  /* 0x000f581401007387 */ /* 0x000fe80000100a00 */
[----:B------:R-:W-:Y:S01]  /*12ad0*/  STL [R1+0x94], R6 ;  /* 0x0000940601007387 */ /* 0x000fe20000100800 */
[----:B--2---:R-:W-:-:S03]  /*12ae0*/  PRMT R4, RZ, 0x7610, R4 ;  /* 0x00007610ff047816 */ /* 0x004fc60000000004 */
[----:B------:R0:W-:Y:S01]  /*12af0*/  STL [R1+0x98], R7 ;  /* 0x0000980701007387 */ /* 0x0001e20000100800 */
[----:B------:R-:W-:-:S06]  /*12b00*/  PRMT R5, RZ, 0x7610, R5 ;  /* 0x00007610ff057816 */ /* 0x000fcc0000000005 */
[----:B------:R-:W2:Y:S01]  /*12b10*/  @!P0 LDG.E.U16 R5, desc[UR6][R16.64] ;  /* 0x0000000610058981 */ /* 0x000ea2000c1e1500 */
[----:B0-----:R-:W-:-:S05]  /*12b20*/  IMAD.WIDE R6, R8, 0x2, R86 ;  /* 0x0000000208067825 */ /* 0x001fca00078e0256 */
[----:B------:R-:W3:Y:S01]  /*12b30*/  @!P0 LDG.E.U16 R4, desc[UR6][R6.64] ;  /* 0x0000000606048981 */ /* 0x000ee2000c1e1500 */
[----:B------:R-:W-:Y:S01]  /*12b40*/  PRMT R11, RZ, 0x7610, R11 ;  /* 0x00007610ff0b7816 */ /* 0x000fe2000000000b */
[----:B------:R-:W-:-:S04]  /*12b50*/  IMAD.WIDE R92, R3, 0x2, R86 ;  /* 0x00000002035c7825 */ /* 0x000fc800078e0256 */
[C---:B------:R-:W-:Y:S02]  /*12b60*/  VIADD R12, R9.reuse, 0xffffff84 ;  /* 0xffffff84090c7836 */ /* 0x040fe40000000000 */
[----:B------:R-:W-:Y:S01]  /*12b70*/  VIADD R3, R9, 0xffffff83 ;  /* 0xffffff8309037836 */ /* 0x000fe20000000000 */
[----:B------:R0:W-:Y:S04]  /*12b80*/  STL.64 [R1+0xf50], R92 ;  /* 0x000f505c01007387 */ /* 0x0001e80000100a00 */
[----:B------:R0:W2:Y:S01]  /*12b90*/  @!P2 LDG.E.U16 R11, desc[UR6][R92.64] ;  /* 0x000000065c0ba981 */ /* 0x0000a2000c1e1500 */
[----:B------:R-:W-:Y:S02]  /*12ba0*/  ISETP.GE.U32.AND P2, PT, R12, 0x7ffffe85, PT ;  /* 0x7ffffe850c00780c */ /* 0x000fe40003f46070 */
[----:B------:R-:W-:Y:S01]  /*12bb0*/  ISETP.GE.U32.AND P0, PT, R3, 0x7ffffe84, PT ;  /* 0x7ffffe840300780c */ /* 0x000fe20003f06070 */
[----:B------:R-:W2:Y:S01]  /*12bc0*/  LDL.LU.64 R20, [R1+0x2d80] ;  /* 0x002d800001147983 */ /* 0x000ea20000300a00 */
[----:B------:R-:W-:-:S03]  /*12bd0*/  IMAD R3, R90, 0x7b, RZ ;  /* 0x0000007b5a037824 */ /* 0x000fc600078e02ff */
[----:B----4-:R1:W-:Y:S01]  /*12be0*/  STL [R1+0x1f4], R0 ;  /* 0x0001f40001007387 */ /* 0x0103e20000100800 */
[----:B------:R-:W-:Y:S01]  /*12bf0*/  IMAD R8, R90, 0x7c, RZ ;  /* 0x0000007c5a087824 */ /* 0x000fe200078e02ff */
[----:B------:R-:W-:Y:S01]  /*12c00*/  PRMT R57, RZ, 0x7610, R57 ;  /* 0x00007610ff397816 */ /* 0x000fe20000000039 */
[----:B0-----:R-:W-:Y:S01]  /*12c10*/  IMAD.WIDE R92, R3, 0x2, R86 ;  /* 0x00000002035c7825 */ /* 0x001fe200078e0256 */
[----:B------:R-:W-:Y:S01]  /*12c20*/  PRMT R91, RZ, 0x7610, R91 ;  /* 0x00007610ff5b7816 */ /* 0x000fe2000000005b */
[----:B-1----:R-:W4:Y:S04]  /*12c30*/  LDL.LU R0, [R1+0x2d78] ;  /* 0x002d780001007983 */ /* 0x002f280000300800 */
[----:B------:R0:W-:Y:S04]  /*12c40*/  STL.64 [R1+0xf48], R16 ;  /* 0x000f481001007387 */ /* 0x0001e80000100a00 */
[----:B------:R1:W-:Y:S01]  /*12c50*/  STL.64 [R1+0xf40], R6 ;  /* 0x000f400601007387 */ /* 0x0003e20000100a00 */
[----:B------:R-:W-:Y:S01]  /*12c60*/  PRMT R10, RZ, 0x7610, R10 ;  /* 0x00007610ff0a7816 */ /* 0x000fe2000000000a */
[----:B0-----:R-:W-:-:S04]  /*12c70*/  IMAD.WIDE R16, R8, 0x2, R88 ;  /* 0x0000000208107825 */ /* 0x001fc800078e0258 */
[----:B-1----:R-:W-:Y:S01]  /*12c80*/  IMAD.WIDE R6, R8, 0x2, R86 ;  /* 0x0000000208067825 */ /* 0x002fe200078e0256 */
[----:B------:R-:W4:Y:S04]  /*12c90*/  @!P0 LDG.E.U16 R10, desc[UR6][R16.64] ;  /* 0x00000006100a8981 */ /* 0x000f28000c1e1500 */
[----:B------:R-:W4:Y:S04]  /*12ca0*/  @!P0 LDG.E.U16 R91, desc[UR6][R6.64] ;  /* 0x00000006065b8981 */ /* 0x000f28000c1e1500 */
[----:B---3--:R-:W-:Y:S04]  /*12cb0*/  STL [R1+0x50c], R4 ;  /* 0x00050c0401007387 */ /* 0x008fe80000100800 */
[----:B--2---:R0:W-:Y:S02]  /*12cc0*/  STL [R1+0x510], R5 ;  /* 0x0005100501007387 */ /* 0x0041e40000100800 */
[----:B0-----:R-:W-:-:S05]  /*12cd0*/  IMAD.WIDE R4, R3, 0x2, R88 ;  /* 0x0000000203047825 */ /* 0x001fca00078e0258 */
[----:B------:R0:W-:Y:S04]  /*12ce0*/  STL.64 [R1+0xf08], R4 ;  /* 0x000f080401007387 */ /* 0x0001e80000100a00 */
[----:B------:R1:W-:Y:S04]  /*12cf0*/  STL.64 [R1+0xf00], R92 ;  /* 0x000f005c01007387 */ /* 0x0003e80000100a00 */
[----:B------:R-:W2:Y:S04]  /*12d00*/  @!P2 LDG.E.U16 R57, desc[UR6][R4.64] ;  /* 0x000000060439a981 */ /* 0x000ea8000c1e1500 */
[----:B0-----:R-:W3:Y:S01]  /*12d10*/  LDL.LU.64 R4, [R1+0x2d70] ;  /* 0x002d700001047983 */ /* 0x001ee20000300a00 */
[----:B------:R-:W-:Y:S01]  /*12d20*/  PRMT R56, RZ, 0x7610, R56 ;  /* 0x00007610ff387816 */ /* 0x000fe20000000038 */
[----:B------:R-:W-:-:S02]  /*12d30*/  VIADD R3, R9, 0xffffff81 ;  /* 0xffffff8109037836 */ /* 0x000fc40000000000 */
[----:B------:R-:W-:-:S03]  /*12d40*/  VIADD R12, R9, 0xffffff82 ;  /* 0xffffff82090c7836 */ /* 0x000fc60000000000 */
[----:B------:R1:W2:Y:S01]  /*12d50*/  @!P2 LDG.E.U16 R56, desc[UR6][R92.64] ;  /* 0x000000065c38a981 */ /* 0x0002a2000c1e1500 */
[----:B------:R-:W-:Y:S02]  /*12d60*/  ISETP.GE.U32.AND P0, PT, R3, 0x7ffffe82, PT ;  /* 0x7ffffe820300780c */ /* 0x000fe40003f06070 */
[----:B------:R-:W-:Y:S01]  /*12d70*/  ISETP.GE.U32.AND P2, PT, R12, 0x7ffffe83, PT ;  /* 0x7ffffe830c00780c */ /* 0x000fe20003f46070 */
[----:B------:R0:W-:Y:S01]  /*12d80*/  STL.64 [R1+0xef8], R16 ;  /* 0x000ef81001007387 */ /* 0x0001e20000100a00 */
[C---:B------:R-:W-:Y:S02]  /*12d90*/  IMAD R3, R90.reuse, 0x7d, RZ ;  /* 0x0000007d5a037824 */ /* 0x040fe400078e02ff */
[----:B------:R-:W-:Y:S01]  /*12da0*/  IMAD R8, R90, 0x7e, RZ ;  /* 0x0000007e5a087824 */ /* 0x000fe200078e02ff */
[----:B------:R0:W-:Y:S01]  /*12db0*/  STL.64 [R1+0xef0], R6 ;  /* 0x000ef00601007387 */ /* 0x0001e20000100a00 */
[----:B------:R-:W-:Y:S01]  /*12dc0*/  PRMT R21, RZ, 0x7610, R21 ;  /* 0x00007610ff157816 */ /* 0x000fe20000000015 */
[----:B-1----:R-:W-:-:S02]  /*12dd0*/  IMAD.WIDE R92, R3, 0x2, R88 ;  /* 0x00000002035c7825 */ /* 0x002fc400078e0258 */
[----:B----4-:R-:W-:Y:S01]  /*12de0*/  STL [R1+0x2c38], R91 ;  /* 0x002c385b01007387 */ /* 0x010fe20000100800 */
[----:B------:R-:W-:-:S03]  /*12df0*/  PRMT R20, RZ, 0x7610, R20 ;  /* 0x00007610ff147816 */ /* 0x000fc60000000014 */
[----:B------:R-:W-:Y:S01]  /*12e00*/  STL [R1+0x1f0], R11 ;  /* 0x0001f00b01007387 */ /* 0x000fe20000100800 */
[----:B0-----:R-:W-:-:S03]  /*12e10*/  IMAD.WIDE R16, R3, 0x2, R86 ;  /* 0x0000000203107825 */ /* 0x001fc600078e0256 */
[----:B------:R0:W-:Y:S01]  /*12e20*/  STL [R1+0x20], R10 ;  /* 0x0000200a01007387 */ /* 0x0001e20000100800 */
[----:B------:R-:W-:-:S03]  /*12e30*/  IMAD.WIDE R6, R8, 0x2, R86 ;  /* 0x0000000208067825 */ /* 0x000fc600078e0256 */
[----:B------:R1:W-:Y:S04]  /*12e40*/  STL.64 [R1+0xee8], R92 ;  /* 0x000ee85c01007387 */ /* 0x0003e80000100a00 */
[----:B------:R-:W4:Y:S01]  /*12e50*/  @!P2 LDG.E.U16 R21, desc[UR6][R92.64] ;  /* 0x000000065c15a981 */ /* 0x000f22000c1e1500 */
[----:B0-----:R-:W-:-:S03]  /*12e60*/  IMAD.WIDE R10, R8, 0x2, R88 ;  /* 0x00000002080a7825 */ /* 0x001fc600078e0258 */
[----:B------:R0:W-:Y:S04]  /*12e70*/  STL.64 [R1+0xee0], R16 ;  /* 0x000ee01001007387 */ /* 0x0001e80000100a00 */
[----:B------:R0:W2:Y:S04]  /*12e80*/  @!P2 LDG.E.U16 R20, desc[UR6][R16.64] ;  /* 0x000000061014a981 */ /* 0x0000a8000c1e1500 */
[----:B-1----:R-:W2:Y:S04]  /*12e90*/  LDL.LU.64 R92, [R1+0x2d68] ;  /* 0x002d6800015c7983 */ /* 0x002ea80000300a00 */
[----:B0-----:R-:W2:Y:S01]  /*12ea0*/  LDL.LU.64 R16, [R1+0x2d60] ;  /* 0x002d600001107983 */ /* 0x001ea20000300a00 */
[----:B---3--:R-:W-:-:S02]  /*12eb0*/  PRMT R4, RZ, 0x7610, R4 ;  /* 0x00007610ff047816 */ /* 0x008fc40000000004 */
[----:B------:R-:W-:-:S04]  /*12ec0*/  PRMT R5, RZ, 0x7610, R5 ;  /* 0x00007610ff057816 */ /* 0x000fc80000000005 */
[----:B------:R-:W3:Y:S04]  /*12ed0*/  @!P0 LDG.E.U16 R4, desc[UR6][R6.64] ;  /* 0x0000000606048981 */ /* 0x000ee8000c1e1500 */
[----:B------:R-:W4:Y:S01]  /*12ee0*/  @!P0 LDG.E.U16 R5, desc[UR6][R10.64] ;  /* 0x000000060a058981 */ /* 0x000f22000c1e1500 */
[C---:B------:R-:W-:Y:S02]  /*12ef0*/  VIADD R12, R9.reuse, 0xffffff80 ;  /* 0xffffff80090c7836 */ /* 0x040fe40000000000 */
[----:B------:R-:W-:Y:S01]  /*12f00*/  VIADD R3, R9, 0xffffff7c ;  /* 0xffffff7c09037836 */ /* 0x000fe20000000000 */
[----:B------:R-:W-:Y:S02]  /*12f10*/  STL.64 [R1+0xed8], R10 ;  /* 0x000ed80a01007387 */ /* 0x000fe40000100a00 */
[----:B------:R-:W-:-:S02]  /*12f20*/  ISETP.GE.U32.AND P2, PT, R12, 0x7ffffe81, PT ;  /* 0x7ffffe810c00780c */ /* 0x000fc40003f46070 */
[----:B------:R-:W-:Y:S01]  /*12f30*/  ISETP.GE.U32.AND P0, PT, R3, 0x7ffffe7d, PT ;  /* 0x7ffffe7d0300780c */ /* 0x000fe20003f06070 */
[----:B------:R-:W-:Y:S01]  /*12f40*/  STL.64 [R1+0xed0], R6 ;  /* 0x000ed00601007387 */ /* 0x000fe20000100a00 */
[----:B------:R-:W-:Y:S01]  /*12f50*/  IMAD R3, R90, 0x7f, RZ ;  /* 0x0000007f5a037824 */ /* 0x000fe200078e02ff */
[----:B--2---:R-:W-:Y:S02]  /*12f60*/  PRMT R17, RZ, 0x7610, R17 ;  /* 0x00007610ff117816 */ /* 0x004fe40000000011 */
[----:B------:R-:W-:Y:S01]  /*12f70*/  PRMT R16, RZ, 0x7610, R16 ;  /* 0x00007610ff107816 */ /* 0x000fe20000000010 */
[----:B---3--:R-:W-:Y:S04]  /*12f80*/  STL [R1+0x1e8], R4 ;  /* 0x0001e80401007387 */ /* 0x008fe80000100800 */
[----:B----4-:R0:W-:Y:S04]  /*12f90*/  STL [R1+0x1ec], R5 ;  /* 0x0001ec0501007387 */ /* 0x0101e80000100800 */
[----:B------:R-:W-:Y:S04]  /*12fa0*/  STL [R1+0x8c], R20 ;  /* 0x00008c1401007387 */ /* 0x000fe80000100800 */
[----:B------:R1:W-:Y:S01]  /*12fb0*/  STL [R1+0x90], R21 ;  /* 0x0000901501007387 */ /* 0x0003e20000100800 */
[----:B0-----:R-:W-:-:S04]  /*12fc0*/  IMAD.WIDE R4, R3, 0x2, R88 ;  /* 0x0000000203047825 */ /* 0x001fc800078e0258 */
[----:B-1----:R-:W-:Y:S01]  /*12fd0*/  IMAD.WIDE R20, R3, 0x2, R86 ;  /* 0x0000000203147825 */ /* 0x002fe200078e0256 */
[----:B------:R0:W-:Y:S04]  /*12fe0*/  STL.64 [R1+0xec8], R4 ;  /* 0x000ec80401007387 */ /* 0x0001e80000100a00 */
[----:B------:R1:W-:Y:S04]  /*12ff0*/  STL.64 [R1+0xec0], R20 ;  /* 0x000ec01401007387 */ /* 0x0003e80000100a00 */
[----:B------:R-:W2:Y:S04]  /*13000*/  @!P2 LDG.E.U16 R17, desc[UR6][R4.64] ;  /* 0x000000060411a981 */ /* 0x000ea8000c1e1500 */
[----:B------:R1:W3:Y:S04]  /*13010*/  @!P2 LDG.E.U16 R16, desc[UR6][R20.64] ;  /* 0x000000061410a981 */ /* 0x0002e8000c1e1500 */
[----:B0-----:R-:W4:Y:S01]  /*13020*/  LDL.LU.64 R4, [R1+0x2d58] ;  /* 0x002d580001047983 */ /* 0x001f220000300a00 */
[----:B------:R-:W-:Y:S01]  /*13030*/  IMAD R8, R90, 0x83, RZ ;  /* 0x000000835a087824 */ /* 0x000fe200078e02ff */
[----:B------:R-:W-:Y:S01]  /*13040*/  PRMT R55, RZ, 0x7610, R55 ;  /* 0x00007610ff377816 */ /* 0x000fe20000000037 */
[----:B------:R-:W-:Y:S01]  /*13050*/  VIADD R12, R9, 0xffffff7b ;  /* 0xffffff7b090c7836 */ /* 0x000fe20000000000 */
[----:B------:R-:W-:Y:S01]  /*13060*/  PRMT R54, RZ, 0x7610, R54 ;  /* 0x00007610ff367816 */ /* 0x000fe20000000036 */
[----:B------:R-:W-:-:S04]  /*13070*/  IMAD.WIDE R10, R8, 0x2, R88 ;  /* 0x00000002080a7825 */ /* 0x000fc800078e0258 */
[----:B------:R-:W-:Y:S01]  /*13080*/  IMAD.WIDE R6, R8, 0x2, R86 ;  /* 0x0000000208067825 */ /* 0x000fe200078e0256 */
[----:B------:R-:W-:Y:S01]  /*13090*/  ISETP.GE.U32.AND P2, PT, R12, 0x7ffffe7c, PT ;  /* 0x7ffffe7c0c00780c */ /* 0x000fe20003f46070 */
[----:B------:R0:W4:Y:S02]  /*130a0*/  @!P0 LDG.E.U16 R55, desc[UR6][R10.64] ;  /* 0x000000060a378981 */ /* 0x000124000c1e1500 */
[----:B------:R-:W-:Y:S02]  /*130b0*/  VIADD R3, R9, 0xffffff7a ;  /* 0xffffff7a09037836 */ /* 0x000fe40000000000 */
[----:B------:R0:W4:Y:S03]  /*130c0*/  @!P0 LDG.E.U16 R54, desc[UR6][R6.64] ;  /* 0x0000000606368981 */ /* 0x000126000c1e1500 */
[----:B------:R-:W-:Y:S01]  /*130d0*/  ISETP.GE.U32.AND P0, PT, R3, 0x7ffffe7b, PT ;  /* 0x7ffffe7b0300780c */ /* 0x000fe20003f06070 */
[C---:B------:R-:W-:Y:S01]  /*130e0*/  IMAD R3, R90.reuse, 0x84, RZ ;  /* 0x000000845a037824 */ /* 0x040fe200078e02ff */
[----:B------:R0:W-:Y:S01]  /*130f0*/  STL.64 [R1+0xe88], R10 ;  /* 0x000e880a01007387 */ /* 0x0001e20000100a00 */
[----:B------:R-:W-:Y:S01]  /*13100*/  PRMT R85, RZ, 0x7610, R85 ;  /* 0x00007610ff557816 */ /* 0x000fe20000000055 */
[----:B------:R-:W-:-:S02]  /*13110*/  IMAD R8, R90, 0x85, RZ ;  /* 0x000000855a087824 */ /* 0x000fc400078e02ff */
[----:B------:R0:W-:Y:S01]  /*13120*/  STL.64 [R1+0xe80], R6 ;  /* 0x000e800601007387 */ /* 0x0001e20000100a00 */
[----:B------:R-:W-:Y:S01]  /*13130*/  PRMT R84, RZ, 0x7610, R84 ;  /* 0x00007610ff547816 */ /* 0x000fe20000000054 */
[----:B-1----:R-:W-:-:S05]  /*13140*/  IMAD.WIDE R20, R3, 0x2, R86 ;  /* 0x0000000203147825 */ /* 0x002fca00078e0256 */
[----:B------:R-:W4:Y:S01]  /*13150*/  @!P2 LDG.E.U16 R84, desc[UR6][R20.64] ;  /* 0x000000061454a981 */ /* 0x000f22000c1e1500 */
[----:B0-----:R-:W-:-:S04]  /*13160*/  IMAD.WIDE R10, R8, 0x2, R86 ;  /* 0x00000002080a7825 */ /* 0x001fc800078e0256 */
[----:B------:R-:W-:-:S05]  /*13170*/  IMAD.WIDE R6, R3, 0x2, R88 ;  /* 0x0000000203067825 */ /* 0x000fca00078e0258 */
[----:B------:R-:W4:Y:S04]  /*13180*/  @!P2 LDG.E.U16 R85, desc[UR6][R6.64] ;  /* 0x000000060655a981 */ /* 0x000f28000c1e1500 */
[----:B---3--:R-:W-:Y:S04]  /*13190*/  STL [R1+0x504], R16 ;  /* 0x0005041001007387 */ /* 0x008fe80000100800 */
[----:B--2---:R0:W-:Y:S01]  /*131a0*/  STL [R1+0x508], R17 ;  /* 0x0005081101007387 */ /* 0x0041e20000100800 */
[----:B----4-:R-:W-:Y:S02]  /*131b0*/  PRMT R4, RZ, 0x7610, R4 ;  /* 0x00007610ff047816 */ /* 0x010fe40000000004 */
[----:B------:R-:W-:-:S04]  /*131c0*/  PRMT R5, RZ, 0x7610, R5 ;  /* 0x00007610ff057816 */ /* 0x000fc80000000005 */
[----:B------:R1:W2:Y:S01]  /*131d0*/  @!P0 LDG.E.U16 R4, desc[UR6][R10.64] ;  /* 0x000000060a048981 */ /* 0x0002a2000c1e1500 */
[----:B0-----:R-:W-:-:S05]  /*131e0*/  IMAD.WIDE R16, R8, 0x2, R88 ;  /* 0x0000000208107825 */ /* 0x001fca00078e0258 */
[----:B------:R0:W3:Y:S04]  /*131f0*/  @!P0 LDG.E.U16 R5, desc[UR6][R16.64] ;  /* 0x0000000610058981 */ /* 0x0000e8000c1e1500 */
[----:B------:R4:W-:Y:S04]  /*13200*/  STL.64 [R1+0xe78], R6 ;  /* 0x000e780601007387 */ /* 0x0009e80000100a00 */
[----:B------:R0:W-:Y:S04]  /*13210*/  STL.64 [R1+0xe70], R20 ;  /* 0x000e701401007387 */ /* 0x0001e80000100a00 */
[----:B----4-:R-:W4:Y:S01]  /*13220*/  LDL.LU.64 R6, [R1+0x2d50] ;  /* 0x002d500001067983 */ /* 0x010f220000300a00 */
[----:B------:R-:W-:-:S02]  /*13230*/  VIADD R12, R9, 0xffffff79 ;  /* 0xffffff79090c7836 */ /* 0x000fc40000000000 */
[----:B------:R-:W-:-:S03]  /*13240*/  VIADD R3, R9, 0xffffff78 ;  /* 0xffffff7809037836 */ /* 0x000fc60000000000 */
[----:B------:R-:W-:Y:S02]  /*13250*/  ISETP.GE.U32.AND P2, PT, R12, 0x7ffffe7a, PT ;  /* 0x7ffffe7a0c00780c */ /* 0x000fe40003f46070 */
[----:B------:R-:W-:Y:S01]  /*13260*/  ISETP.GE.U32.AND P0, PT, R3, 0x7ffffe79, PT ;  /* 0x7ffffe790300780c */ /* 0x000fe20003f06070 */
[----:B------:R-:W-:Y:S01]  /*13270*/  IMAD R3, R90, 0x86, RZ ;  /* 0x000000865a037824 */ /* 0x000fe200078e02ff */
[----:B------:R-:W-:Y:S04]  /*13280*/  STL [R1+0x2c3c], R85 ;  /* 0x002c3c5501007387 */ /* 0x000fe80000100800 */
[----:B------:R-:W-:Y:S01]  /*13290*/  STL.64 [R1+0xe68], R16 ;  /* 0x000e681001007387 */ /* 0x000fe20000100a00 */
[----:B------:R-:W-:-:S03]  /*132a0*/  PRMT R92, RZ, 0x7610, R92 ;  /* 0x00007610ff5c7816 */ /* 0x000fc6000000005c */
[----:B------:R1:W-:Y:S01]  /*132b0*/  STL.64 [R1+0xe60], R10 ;  /* 0x000e600a01007387 */ /* 0x0003e20000100a00 */
[----:B------:R-:W-:-:S03]  /*132c0*/  PRMT R93, RZ, 0x7610, R93 ;  /* 0x00007610ff5d7816 */ /* 0x000fc6000000005d */
[----:B------:R-:W-:Y:S01]  /*132d0*/  STL [R1+0x2c40], R84 ;  /* 0x002c405401007387 */ /* 0x000fe20000100800 */
[----:B0-----:R-:W-:-:S04]  /*132e0*/  IMAD.WIDE R20, R3, 0x2, R88 ;  /* 0x0000000203147825 */ /* 0x001fc800078e0258 */
[----:B------:R-:W-:Y:S01]  /*132f0*/  IMAD R8, R90, 0x87, RZ ;  /* 0x000000875a087824 */ /* 0x000fe200078e02ff */
[----:B------:R-:W4:Y:S03]  /*13300*/  @!P2 LDG.E.U16 R93, desc[UR6][R20.64] ;  /* 0x00000006145da981 */ /* 0x000f26000c1e1500 */
[----:B-1----:R-:W-:-:S04]  /*13310*/  IMAD.WIDE R10, R8, 0x2, R86 ;  /* 0x00000002080a7825 */ /* 0x002fc800078e0256 */
[----:B------:R-:W-:Y:S01]  /*13320*/  IMAD.WIDE R16, R8, 0x2, R88 ;  /* 0x0000000208107825 */ /* 0x000fe200078e0258 */
[----:B--2---:R-:W-:Y:S04]  /*13330*/  STL [R1+0x84], R4 ;  /* 0x0000840401007387 */ /* 0x004fe80000100800 */
[----:B---3--:R0:W-:Y:S02]  /*13340*/  STL [R1+0x88], R5 ;  /* 0x0000880501007387 */ /* 0x0081e40000100800 */
[----:B0-----:R-:W-:-:S05]  /*13350*/  IMAD.WIDE R4, R3, 0x2, R86 ;  /* 0x0000000203047825 */ /* 0x001fca00078e0256 */
[----:B------:R-:W2:Y:S01]  /*13360*/  @!P2 LDG.E.U16 R92, desc[UR6][R4.64] ;  /* 0x00000006045ca981 */ /* 0x000ea2000c1e1500 */
[----:B----4-:R-:W-:Y:S02]  /*13370*/  PRMT R6, RZ, 0x7610, R6 ;  /* 0x00007610ff067816 */ /* 0x010fe40000000006 */
[----:B------:R-:W-:-:S04]  /*13380*/  PRMT R7, RZ, 0x7610, R7 ;  /* 0x00007610ff077816 */ /* 0x000fc80000000007 */
[----:B------:R0:W3:Y:S04]  /*13390*/  @!P0 LDG.E.U16 R6, desc[UR6][R10.64] ;  /* 0x000000060a068981 */ /* 0x0000e8000c1e1500 */
[----:B------:R-:W4:Y:S01]  /*133a0*/  @!P0 LDG.E.U16 R7, desc[UR6][R16.64] ;  /* 0x0000000610078981 */ /* 0x000f22000c1e1500 */
[----:B------:R-:W-:-:S03]  /*133b0*/  VIADD R3, R9, 0xffffff73 ;  /* 0xffffff7309037836 */ /* 0x000fc60000000000 */
[----:B------:R1:W-:Y:S02]  /*133c0*/  STL.64 [R1+0xe58], R20 ;  /* 0x000e581401007387 */ /* 0x0003e40000100a00 */
[----:B------:R-:W-:Y:S02]  /*133d0*/  ISETP.GE.U32.AND P0, PT, R3, 0x7ffffe74, PT ;  /* 0x7ffffe740300780c */ /* 0x000fe40003f06070 */
[----:B------:R0:W-:Y:S01]  /*133e0*/  STL.64 [R1+0xe50], R4 ;  /* 0x000e500401007387 */ /* 0x0001e20000100a00 */
[----:B------:R-:W-:-:S03]  /*133f0*/  IMAD R3, R90, 0x8b, RZ ;  /* 0x0000008b5a037824 */ /* 0x000fc600078e02ff */
[----:B-1----:R-:W4:Y:S04]  /*13400*/  LDL.LU.64 R20, [R1+0x2d48] ;  /* 0x002d480001147983 */ /* 0x002f280000300a00 */
[----:B0-----:R-:W4:Y:S04]  /*13410*/  LDL.LU.64 R4, [R1+0x2d40] ;  /* 0x002d400001047983 */ /* 0x001f280000300a00 */
[----:B------:R-:W-:Y:S04]  /*13420*/  STL.64 [R1+0xe48], R16 ;  /* 0x000e481001007387 */ /* 0x000fe80000100a00 */
[----:B------:R0:W-:Y:S01]  /*13430*/  STL.64 [R1+0xe40], R10 ;  /* 0x000e400a01007387 */ /* 0x0001e20000100a00 */
[----:B------:R-:W-:Y:S01]  /*13440*/  IMAD R8, R90, 0x8c, RZ ;  /* 0x0000008c5a087824 */ /* 0x000fe200078e02ff */
[----:B------:R-:W-:-:S02]  /*13450*/  PRMT R83, RZ, 0x7610, R83 ;  /* 0x00007610ff537816 */ /* 0x000fc40000000053 */
[----:B------:R-:W-:Y:S01]  /*13460*/  PRMT R82, RZ, 0x7610, R82 ;  /* 0x00007610ff527816 */ /* 0x000fe20000000052 */
[----:B0-----:R-:W-:-:S05]  /*13470*/  IMAD.WIDE R10, R8, 0x2, R88 ;  /* 0x00000002080a7825 */ /* 0x001fca00078e0258 */
[----:B------:R-:W4:Y:S04]  /*13480*/  @!P0 LDG.E.U16 R83, desc[UR6][R10.64] ;  /* 0x000000060a538981 */ /* 0x000f28000c1e1500 */
[----:B--2---:R-:W-:Y:S04]  /*13490*/  STL [R1+0x1a4], R92 ;  /* 0x0001a45c01007387 */ /* 0x004fe80000100800 */
[----:B------:R0:W-:Y:S02]  /*134a0*/  STL [R1+0x1d8], R93 ;  /* 0x0001d85d01007387 */ /* 0x0001e40000100800 */
[----:B0-----:R-:W-:-:S05]  /*134b0*/  IMAD.WIDE R92, R3, 0x2, R88 ;  /* 0x00000002035c7825 */ /* 0x001fca00078e0258 */
[----:B------:R-:W-:Y:S04]  /*134c0*/  STL.64 [R1+0xe08], R92 ;  /* 0x000e085c01007387 */ /* 0x000fe80000100a00 */
[----:B---3--:R-:W-:Y:S04]  /*134d0*/  STL [R1+0x4fc], R6 ;  /* 0x0004fc0601007387 */ /* 0x008fe80000100800 */
[----:B----4-:R0:W-:Y:S02]  /*134e0*/  STL [R1+0x500], R7 ;  /* 0x0005000701007387 */ /* 0x0101e40000100800 */
        /* <DEDUP_REMOVED lines=8> */
[----:B------:R-:W-:-:S03]  /*13570*/  VIADD R12, R9, 0xffffff72 ;  /* 0xffffff72090c7836 */ /* 0x000fc60000000000 */
[----:B------:R-:W-:-:S03]  /*13580*/  ISETP.GE.U32.AND P0, PT, R3, 0x7ffffe72, PT ;  /* 0x7ffffe720300780c */ /* 0x000fc60003f06070 */
[----:B------:R0:W3:Y:S04]  /*13590*/  @!P2 LDG.E.U16 R53, desc[UR6][R92.64] ;  /* 0x000000065c35a981 */ /* 0x0000e8000c1e1500 */
[----:B------:R1:W4:Y:S01]  /*135a0*/  @!P2 LDG.E.U16 R52, desc[UR6][R16.64] ;  /* 0x000000061034a981 */ /* 0x000322000c1e1500 */
[----:B------:R-:W-:Y:S01]  /*135b0*/  ISETP.GE.U32.AND P2, PT, R12, 0x7ffffe73, PT ;  /* 0x7ffffe730c00780c */ /* 0x000fe20003f46070 */
[C---:B------:R-:W-:Y:S02]  /*135c0*/  IMAD R3, R90.reuse, 0x8d, RZ ;  /* 0x0000008d5a037824 */ /* 0x040fe400078e02ff */
[----:B------:R-:W-:Y:S01]  /*135d0*/  IMAD R8, R90, 0x8e, RZ ;  /* 0x0000008e5a087824 */ /* 0x000fe200078e02ff */
[----:B------:R1:W-:Y:S01]  /*135e0*/  STL.64 [R1+0xe00], R16 ;  /* 0x000e001001007387 */ /* 0x0003e20000100a00 */
[----:B------:R-:W-:Y:S01]  /*135f0*/  PRMT R4, RZ, 0x7610, R4 ;  /* 0x00007610ff047816 */ /* 0x000fe20000000004 */
[----:B0-----:R-:W-:-:S02]  /*13600*/  IMAD.WIDE R92, R3, 0x2, R88 ;  /* 0x00000002035c7825 */ /* 0x001fc400078e0258 */
[----:B------:R0:W-:Y:S01]  /*13610*/  STL.64 [R1+0xdf8], R10 ;  /* 0x000df80a01007387 */ /* 0x0001e20000100a00 */
[----:B------:R-:W-:Y:S02]  /*13620*/  PRMT R21, RZ, 0x7610, R21 ;  /* 0x00007610ff157816 */ /* 0x000fe40000000015 */
[----:B------:R-:W-:Y:S01]  /*13630*/  PRMT R5, RZ, 0x7610, R5 ;  /* 0x00007610ff057816 */ /* 0x000fe20000000005 */
[----:B------:R0:W-:Y:S01]  /*13640*/  STL.64 [R1+0xdf0], R6 ;  /* 0x000df00601007387 */ /* 0x0001e20000100a00 */
[----:B------:R-:W-:Y:S01]  /*13650*/  PRMT R20, RZ, 0x7610, R20 ;  /* 0x00007610ff147816 */ /* 0x000fe20000000014 */
[----:B-1----:R-:W-:Y:S02]  /*13660*/  IMAD.WIDE R16, R3, 0x2, R86 ;  /* 0x0000000203107825 */ /* 0x002fe400078e0256 */
[----:B------:R-:W-:Y:S02]  /*13670*/  STL [R1+0x2c44], R83 ;  /* 0x002c445301007387 */ /* 0x000fe40000100800 */
[----:B0-----:R-:W-:-:S02]  /*13680*/  IMAD.WIDE R10, R8, 0x2, R88 ;  /* 0x00000002080a7825 */ /* 0x001fc400078e0258 */
[----:B------:R-:W3:Y:S02]  /*13690*/  @!P2 LDG.E.U16 R21, desc[UR6][R92.64] ;  /* 0x000000065c15a981 */ /* 0x000ee4000c1e1500 */
[----:B------:R-:W-:Y:S02]  /*136a0*/  IMAD.WIDE R6, R8, 0x2, R86 ;  /* 0x0000000208067825 */ /* 0x000fe400078e0256 */
[----:B------:R-:W3:Y:S04]  /*136b0*/  @!P0 LDG.E.U16 R5, desc[UR6][R10.64] ;  /* 0x000000060a058981 */ /* 0x000ee8000c1e1500 */
[----:B------:R-:W3:Y:S04]  /*136c0*/  @!P0 LDG.E.U16 R4, desc[UR6][R6.64] ;  /* 0x0000000606048981 */ /* 0x000ee8000c1e1500 */
[----:B------:R-:W4:Y:S04]  /*136d0*/  @!P2 LDG.E.U16 R20, desc[UR6][R16.64] ;  /* 0x000000061014a981 */ /* 0x000f28000c1e1500 */
[----:B--2---:R-:W-:Y:S04]  /*136e0*/  STL [R1+0x2c48], R82 ;  /* 0x002c485201007387 */ /* 0x004fe80000100800 */
[----:B------:R0:W-:Y:S04]  /*136f0*/  STL.64 [R1+0xde8], R92 ;  /* 0x000de85c01007387 */ /* 0x0001e80000100a00 */
[----:B------:R1:W-:Y:S04]  /*13700*/  STL.64 [R1+0xde0], R16 ;  /* 0x000de01001007387 */ /* 0x0003e80000100a00 */
[----:B0-----:R-:W2:Y:S04]  /*13710*/  LDL.LU.64 R92, [R1+0x2d38] ;  /* 0x002d3800015c7983 */ /* 0x001ea80000300a00 */
[----:B-1----:R-:W2:Y:S01]  /*13720*/  LDL.LU.64 R16, [R1+0x2d30] ;  /* 0x002d300001107983 */ /* 0x002ea20000300a00 */
[----:B------:R-:W-:-:S02]  /*13730*/  VIADD R12, R9, 0xffffff70 ;  /* 0xffffff70090c7836 */ /* 0x000fc40000000000 */
[----:B------:R-:W-:Y:S01]  /*13740*/  VIADD R3, R9, 0xffffff6c ;  /* 0xffffff6c09037836 */ /* 0x000fe20000000000 */
[----:B------:R-:W-:Y:S02]  /*13750*/  STL.64 [R1+0xdd8], R10 ;  /* 0x000dd80a01007387 */ /* 0x000fe40000100a00 */
[----:B------:R-:W-:Y:S02]  /*13760*/  ISETP.GE.U32.AND P2, PT, R12, 0x7ffffe71, PT ;  /* 0x7ffffe710c00780c */ /* 0x000fe40003f46070 */
[----:B------:R-:W-:Y:S01]  /*13770*/  ISETP.GE.U32.AND P0, PT, R3, 0x7ffffe6d, PT ;  /* 0x7ffffe6d0300780c */ /* 0x000fe20003f06070 */
[----:B------:R-:W-:Y:S01]  /*13780*/  STL.64 [R1+0xdd0], R6 ;  /* 0x000dd00601007387 */ /* 0x000fe20000100a00 */
[----:B------:R-:W-:-:S03]  /*13790*/  IMAD R3, R90, 0x8f, RZ ;  /* 0x0000008f5a037824 */ /* 0x000fc600078e02ff */
[----:B---3--:R-:W-:Y:S04]  /*137a0*/  STL [R1+0x19c], R4 ;  /* 0x00019c0401007387 */ /* 0x008fe80000100800 */
[----:B------:R0:W-:Y:S04]  /*137b0*/  STL [R1+0x1a0], R5 ;  /* 0x0001a00501007387 */ /* 0x0001e80000100800 */
[----:B----4-:R-:W-:Y:S04]  /*137c0*/  STL [R1+0x7c], R20 ;  /* 0x00007c1401007387 */ /* 0x010fe80000100800 */
[----:B------:R1:W-:Y:S01]  /*137d0*/  STL [R1+0x80], R21 ;  /* 0x0000801501007387 */ /* 0x0003e20000100800 */
[----:B0-----:R-:W-:-:S04]  /*137e0*/  IMAD.WIDE R4, R3, 0x2, R88 ;  /* 0x0000000203047825 */ /* 0x001fc800078e0258 */
[----:B-1----:R-:W-:Y:S01]  /*137f0*/  IMAD.WIDE R20, R3, 0x2, R86 ;  /* 0x0000000203147825 */ /* 0x002fe200078e0256 */
[----:B------:R0:W-:Y:S04]  /*13800*/  STL.64 [R1+0xdc8], R4 ;  /* 0x000dc80401007387 */ /* 0x0001e80000100a00 */
[----:B------:R1:W-:Y:S01]  /*13810*/  STL.64 [R1+0xdc0], R20 ;  /* 0x000dc01401007387 */ /* 0x0003e20000100a00 */
[----:B--2---:R-:W-:Y:S02]  /*13820*/  PRMT R17, RZ, 0x7610, R17 ;  /* 0x00007610ff117816 */ /* 0x004fe40000000011 */
[----:B------:R-:W-:-:S04]  /*13830*/  PRMT R16, RZ, 0x7610, R16 ;  /* 0x00007610ff107816 */ /* 0x000fc80000000010 */
        /* <DEDUP_REMOVED lines=81> */
[----:B------:R-:W-:-:S04]  /*13d50*/  IADD3 R12, PT, PT, R9, -0x9c, RZ ;  /* 0xffffff64090c7810 */ /* 0x000fc80007ffe0ff */
        /* <DEDUP_REMOVED lines=139> */
[----:B------:R1:W4:Y:S01]  /*14610*/  @!P2 LDG.E.U16 R44, desc[UR6][R16.64] ;  /* 0x00000006102ca981 */ /* 0x000322000c1e1500 */
[----:B------:R-:W-:Y:S02]  /*14620*/  ISETP.GE.U32.AND P2, PT, R12, 0x7ffffe53, PT ;  /* 0x7ffffe530c00780c */ /* 0x000fe40003f46070 */
[----:B------:R-:W-:Y:S01]  /*14630*/  ISETP.GE.U32.AND P0, PT, R3, 0x7ffffe52, PT ;  /* 0x7ffffe520300780c */ /* 0x000fe20003f06070 */
[C---:B------:R-:W-:Y:S01]  /*14640*/  IMAD R3, R90.reuse, 0xad, RZ ;  /* 0x000000ad5a037824 */ /* 0x040fe200078e02ff */
[----:B------:R1:W-:Y:S01]  /*14650*/  STL.64 [R1+0xc00], R16 ;  /* 0x000c001001007387 */ /* 0x0003e20000100a00 */
[----:B------:R-:W-:Y:S01]  /*14660*/  PRMT R0, RZ, 0x7610, R0 ;  /* 0x00007610ff007816 */ /* 0x000fe20000000000 */
[----:B------:R-:W-:Y:S01]  /*14670*/  IMAD R8, R90, 0xae, RZ ;  /* 0x000000ae5a087824 */ /* 0x000fe200078e02ff */
[----:B------:R-:W-:Y:S01]  /*14680*/  PRMT R4, RZ, 0x7610, R4 ;  /* 0x00007610ff047816 */ /* 0x000fe20000000004 */
[----:B------:R1:W-:Y:S01]  /*14690*/  STL.64 [R1+0xbf8], R10 ;  /* 0x000bf80a01007387 */ /* 0x0003e20000100a00 */
[----:B------:R-:W-:Y:S01]  /*146a0*/  PRMT R5, RZ, 0x7610, R5 ;  /* 0x00007610ff057816 */ /* 0x000fe20000000005 */
[----:B0-----:R-:W-:-:S02]  /*146b0*/  IMAD.WIDE R92, R3, 0x2, R86 ;  /* 0x00000002035c7825 */ /* 0x001fc400078e0256 */
[----:B------:R0:W-:Y:S02]  /*146c0*/  STL.64 [R1+0xbf0], R6 ;  /* 0x000bf00601007387 */ /* 0x0001e40000100a00 */
[--C-:B-1----:R-:W-:Y:S02]  /*146d0*/  IMAD.WIDE R16, R3, 0x2, R88.reuse ;  /* 0x0000000203107825 */ /* 0x102fe400078e0258 */
[----:B------:R-:W-:Y:S02]  /*146e0*/  STL [R1+0x2c60], R75 ;  /* 0x002c604b01007387 */ /* 0x000fe40000100800 */
[C---:B------:R-:W-:Y:S02]  /*146f0*/  IMAD.WIDE R10, R8.reuse, 0x2, R88 ;  /* 0x00000002080a7825 */ /* 0x040fe400078e0258 */
[----:B------:R-:W3:Y:S02]  /*14700*/  @!P2 LDG.E.U16 R0, desc[UR6][R16.64] ;  /* 0x000000061000a981 */ /* 0x000ee4000c1e1500 */
[----:B0-----:R-:W-:-:S02]  /*14710*/  IMAD.WIDE R6, R8, 0x2, R86 ;  /* 0x0000000208067825 */ /* 0x001fc400078e0256 */
[----:B------:R-:W4:Y:S04]  /*14720*/  @!P0 LDG.E.U16 R5, desc[UR6][R10.64] ;  /* 0x000000060a058981 */ /* 0x000f28000c1e1500 */
[----:B------:R-:W4:Y:S04]  /*14730*/  @!P0 LDG.E.U16 R4, desc[UR6][R6.64] ;  /* 0x0000000606048981 */ /* 0x000f28000c1e1500 */
[----:B--2---:R-:W-:Y:S04]  /*14740*/  STL [R1+0x2c64], R74 ;  /* 0x002c644a01007387 */ /* 0x004fe80000100800 */
[----:B------:R0:W-:Y:S04]  /*14750*/  STL.64 [R1+0xbe8], R16 ;  /* 0x000be81001007387 */ /* 0x0001e80000100a00 */
[----:B------:R1:W-:Y:S04]  /*14760*/  STL.64 [R1+0xbe0], R92 ;  /* 0x000be05c01007387 */ /* 0x0003e80000100a00 */
[----:B0-----:R-:W2:Y:S01]  /*14770*/  LDL.LU.64 R16, [R1+0x2cd8] ;  /* 0x002cd80001107983 */ /* 0x001ea20000300a00 */
[----:B------:R-:W-:Y:S01]  /*14780*/  PRMT R91, RZ, 0x7610, R91 ;  /* 0x00007610ff5b7816 */ /* 0x000fe2000000005b */
[----:B------:R-:W-:-:S02]  /*14790*/  VIADD R12, R9, 0xffffff50 ;  /* 0xffffff50090c7836 */ /* 0x000fc40000000000 */
[----:B------:R-:W-:-:S03]  /*147a0*/  VIADD R3, R9, 0xffffff4c ;  /* 0xffffff4c09037836 */ /* 0x000fc60000000000 */
[----:B------:R1:W2:Y:S01]  /*147b0*/  @!P2 LDG.E.U16 R91, desc[UR6][R92.64] ;  /* 0x000000065c5ba981 */ /* 0x0002a2000c1e1500 */
[----:B------:R-:W-:Y:S02]  /*147c0*/  ISETP.GE.U32.AND P2, PT, R12, 0x7ffffe51, PT ;  /* 0x7ffffe510c00780c */ /* 0x000fe40003f46070 */
[----:B------:R-:W-:Y:S01]  /*147d0*/  ISETP.GE.U32.AND P0, PT, R3, 0x7ffffe4d, PT ;  /* 0x7ffffe4d0300780c */ /* 0x000fe20003f06070 */
[----:B------:R-:W-:-:S04]  /*147e0*/  IMAD R3, R90, 0xaf, RZ ;  /* 0x000000af5a037824 */ /* 0x000fc800078e02ff */
[C---:B-1----:R-:W-:Y:S01]  /*147f0*/  IMAD.WIDE R92, R3.reuse, 0x2, R86 ;  /* 0x00000002035c7825 */ /* 0x042fe200078e0256 */
[----:B---3--:R0:W-:Y:S04]  /*14800*/  STL [R1+0x60], R0 ;  /* 0x0000600001007387 */ /* 0x0081e80000100800 */
[----:B0-----:R-:W3:Y:S04]  /*14810*/  LDL.LU R0, [R1+0x2cd0] ;  /* 0x002cd00001007983 */ /* 0x001ee80000300800 */
[----:B------:R-:W-:Y:S04]  /*14820*/  STL.64 [R1+0xbd8], R10 ;  /* 0x000bd80a01007387 */ /* 0x000fe80000100a00 */
[----:B------:R-:W-:Y:S04]  /*14830*/  STL.64 [R1+0xbd0], R6 ;  /* 0x000bd00601007387 */ /* 0x000fe80000100a00 */
[----:B----4-:R-:W-:Y:S04]  /*14840*/  STL [R1+0x17c], R4 ;  /* 0x00017c0401007387 */ /* 0x010fe80000100800 */
[----:B------:R0:W-:Y:S02]  /*14850*/  STL [R1+0x180], R5 ;  /* 0x0001800501007387 */ /* 0x0001e40000100800 */
[----:B0-----:R-:W-:-:S05]  /*14860*/  IMAD.WIDE R4, R3, 0x2, R88 ;  /* 0x0000000203047825 */ /* 0x001fca00078e0258 */
[----:B------:R0:W-:Y:S04]  /*14870*/  STL.64 [R1+0xbc8], R4 ;  /* 0x000bc80401007387 */ /* 0x0001e80000100a00 */
[----:B------:R1:W-:Y:S01]  /*14880*/  STL.64 [R1+0xbc0], R92 ;  /* 0x000bc05c01007387 */ /* 0x0003e20000100a00 */
[----:B--2---:R-:W-:Y:S02]  /*14890*/  PRMT R17, RZ, 0x7610, R17 ;  /* 0x00007610ff117816 */ /* 0x004fe40000000011 */
[----:B------:R-:W-:-:S04]  /*148a0*/  PRMT R16, RZ, 0x7610, R16 ;  /* 0x00007610ff107816 */ /* 0x000fc80000000010 */
[----:B------:R-:W2:Y:S04]  /*148b0*/  @!P2 LDG.E.U16 R17, desc[UR6][R4.64] ;  /* 0x000000060411a981 */ /* 0x000ea8000c1e1500 */
[----:B------:R1:W4:Y:S04]  /*148c0*/  @!P2 LDG.E.U16 R16, desc[UR6][R92.64] ;  /* 0x000000065c10a981 */ /* 0x000328000c1e1500 */
[----:B0-----:R-:W3:Y:S01]  /*148d0*/  LDL.LU.64 R4, [R1+0x2cc8] ;  /* 0x002cc80001047983 */ /* 0x001ee20000300a00 */
[----:B------:R-:W-:Y:S01]  /*148e0*/  IMAD R8, R90, 0xb3, RZ ;  /* 0x000000b35a087824 */ /* 0x000fe200078e02ff */
[----:B------:R-:W-:Y:S01]  /*148f0*/  PRMT R43, RZ, 0x7610, R43 ;  /* 0x00007610ff2b7816 */ /* 0x000fe2000000002b */
[----:B------:R-:W-:Y:S01]  /*14900*/  VIADD R12, R9, 0xffffff4b ;  /* 0xffffff4b090c7836 */ /* 0x000fe20000000000 */
[----:B------:R-:W-:Y:S01]  /*14910*/  PRMT R42, RZ, 0x7610, R42 ;  /* 0x00007610ff2a7816 */ /* 0x000fe2000000002a */
[----:B------:R-:W-:-:S04]  /*14920*/  IMAD.WIDE R10, R8, 0x2, R88 ;  /* 0x00000002080a7825 */ /* 0x000fc800078e0258 */
[----:B------:R-:W-:Y:S01]  /*14930*/  IMAD.WIDE R6, R8, 0x2, R86 ;  /* 0x0000000208067825 */ /* 0x000fe200078e0256 */
[----:B------:R-:W-:Y:S01]  /*14940*/  ISETP.GE.U32.AND P2, PT, R12, 0x7ffffe4c, PT ;  /* 0x7ffffe4c0c00780c */ /* 0x000fe20003f46070 */
[----:B------:R0:W3:Y:S02]  /*14950*/  @!P0 LDG.E.U16 R43, desc[UR6][R10.64] ;  /* 0x000000060a2b8981 */ /* 0x0000e4000c1e1500 */
[----:B------:R-:W-:Y:S02]  /*14960*/  VIADD R3, R9, 0xffffff4a ;  /* 0xffffff4a09037836 */ /* 0x000fe40000000000 */
[----:B------:R0:W3:Y:S03]  /*14970*/  @!P0 LDG.E.U16 R42, desc[UR6][R6.64] ;  /* 0x00000006062a8981 */ /* 0x0000e6000c1e1500 */
[----:B------:R-:W-:Y:S01]  /*14980*/  ISETP.GE.U32.AND P0, PT, R3, 0x7ffffe4b, PT ;  /* 0x7ffffe4b0300780c */ /* 0x000fe20003f06070 */
[C---:B------:R-:W-:Y:S01]  /*14990*/  IMAD R3, R90.reuse, 0xb4, RZ ;  /* 0x000000b45a037824 */ /* 0x040fe200078e02ff */
[----:B------:R0:W-:Y:S01]  /*149a0*/  STL.64 [R1+0xb88], R10 ;  /* 0x000b880a01007387 */ /* 0x0001e20000100a00 */
[----:B------:R-:W-:Y:S01]  /*149b0*/  PRMT R73, RZ, 0x7610, R73 ;  /* 0x00007610ff497816 */ /* 0x000fe20000000049 */
[----:B------:R-:W-:-:S02]  /*149c0*/  IMAD R8, R90, 0xb5, RZ ;  /* 0x000000b55a087824 */ /* 0x000fc400078e02ff */
[----:B------:R0:W-:Y:S01]  /*149d0*/  STL.64 [R1+0xb80], R6 ;  /* 0x000b800601007387 */ /* 0x0001e20000100a00 */
[----:B------:R-:W-:Y:S01]  /*149e0*/  PRMT R72, RZ, 0x7610, R72 ;  /* 0x00007610ff487816 */ /* 0x000fe20000000048 */
[C-C-:B-1----:R-:W-:Y:S02]  /*149f0*/  IMAD.WIDE R92, R3.reuse, 0x2, R86.reuse ;  /* 0x00000002035c7825 */ /* 0x142fe400078e0256 */
[----:B------:R-:W-:Y:S02]  /*14a00*/  STL [R1+0x5c], R91 ;  /* 0x00005c5b01007387 */ /* 0x000fe40000100800 */
[----:B0-----:R-:W-:Y:S02]  /*14a10*/  IMAD.WIDE R10, R8, 0x2, R86 ;  /* 0x00000002080a7825 */ /* 0x001fe400078e0256 */
[----:B------:R-:W3:Y:S02]  /*14a20*/  @!P2 LDG.E.U16 R72, desc[UR6][R92.64] ;  /* 0x000000065c48a981 */ /* 0x000ee4000c1e1500 */
[----:B------:R-:W-:-:S05]  /*14a30*/  IMAD.WIDE R6, R3, 0x2, R88 ;  /* 0x0000000203067825 */ /* 0x000fca00078e0258 */
[----:B------:R-:W3:Y:S04]  /*14a40*/  @!P2 LDG.E.U16 R73, desc[UR6][R6.64] ;  /* 0x000000060649a981 */ /* 0x000ee8000c1e1500 */
[----:B----4-:R-:W-:Y:S04]  /*14a50*/  STL [R1+0x4a4], R16 ;  /* 0x0004a41001007387 */ /* 0x010fe80000100800 */
[----:B--2---:R0:W-:Y:S01]  /*14a60*/  STL [R1+0x4a8], R17 ;  /* 0x0004a81101007387 */ /* 0x0041e20000100800 */
[----:B---3--:R-:W-:Y:S02]  /*14a70*/  PRMT R4, RZ, 0x7610, R4 ;  /* 0x00007610ff047816 */ /* 0x008fe40000000004 */
        /* <DEDUP_REMOVED lines=29> */
[----:B------:R-:W3:Y:S04]  /*14c50*/  @!P0 LDG.E.U16 R6, desc[UR6][R10.64] ;  /* 0x000000060a068981 */ /* 0x000ee8000c1e1500 */
[----:B------:R0:W4:Y:S04]  /*14c60*/  @!P0 LDG.E.U16 R7, desc[UR6][R16.64] ;  /* 0x0000000610078981 */ /* 0x000128000c1e1500 */
[----:B------:R1:W-:Y:S04]  /*14c70*/  STL.64 [R1+0xb58], R92 ;  /* 0x000b585c01007387 */ /* 0x0003e80000100a00 */
[----:B------:R0:W-:Y:S04]  /*14c80*/  STL.64 [R1+0xb50], R4 ;  /* 0x000b500401007387 */ /* 0x0001e80000100a00 */
[----:B-1----:R-:W4:Y:S04]  /*14c90*/  LDL.LU.64 R92, [R1+0x2cb8] ;  /* 0x002cb800015c7983 */ /* 0x002f280000300a00 */
[----:B0-----:R-:W4:Y:S01]  /*14ca0*/  LDL.LU.64 R4, [R1+0x2cb0] ;  /* 0x002cb00001047983 */ /* 0x001f220000300a00 */
[----:B------:R-:W-:-:S02]  /*14cb0*/  VIADD R3, R9, 0xffffff43 ;  /* 0xffffff4309037836 */ /* 0x000fc40000000000 */
[----:B------:R-:W-:Y:S01]  /*14cc0*/  VIADD R12, R9, 0xffffff44 ;  /* 0xffffff44090c7836 */ /* 0x000fe20000000000 */
[----:B------:R0:W-:Y:S02]  /*14cd0*/  STL.64 [R1+0xb48], R16 ;  /* 0x000b481001007387 */ /* 0x0001e40000100a00 */
[----:B------:R-:W-:Y:S01]  /*14ce0*/  ISETP.GE.U32.AND P0, PT, R3, 0x7ffffe44, PT ;  /* 0x7ffffe440300780c */ /* 0x000fe20003f06070 */
[----:B------:R-:W-:Y:S01]  /*14cf0*/  IMAD R3, R90, 0xbb, RZ ;  /* 0x000000bb5a037824 */ /* 0x000fe200078e02ff */
[----:B------:R1:W-:Y:S01]  /*14d00*/  STL.64 [R1+0xb40], R10 ;  /* 0x000b400a01007387 */ /* 0x0003e20000100a00 */
[----:B------:R-:W-:Y:S01]  /*14d10*/  ISETP.GE.U32.AND P2, PT, R12, 0x7ffffe45, PT ;  /* 0x7ffffe450c00780c */ /* 0x000fe20003f46070 */
[----:B------:R-:W-:Y:S01]  /*14d20*/  IMAD R8, R90, 0xbc, RZ ;  /* 0x000000bc5a087824 */ /* 0x000fe200078e02ff */
[----:B------:R-:W-:Y:S02]  /*14d30*/  PRMT R71, RZ, 0x7610, R71 ;  /* 0x00007610ff477816 */ /* 0x000fe40000000047 */
[----:B------:R-:W-:-:S02]  /*14d40*/  PRMT R70, RZ, 0x7610, R70 ;  /* 0x00007610ff467816 */ /* 0x000fc40000000046 */
[----:B------:R-:W-:Y:S01]  /*14d50*/  PRMT R41, RZ, 0x7610, R41 ;  /* 0x00007610ff297816 */ /* 0x000fe20000000029 */
[----:B0-----:R-:W-:Y:S01]  /*14d60*/  IMAD.WIDE R16, R3, 0x2, R86 ;  /* 0x0000000203107825 */ /* 0x001fe200078e0256 */
[----:B------:R-:W-:-:S03]  /*14d70*/  PRMT R40, RZ, 0x7610, R40 ;  /* 0x00007610ff287816 */ /* 0x000fc60000000028 */
[----:B-1----:R-:W-:-:S03]  /*14d80*/  IMAD.WIDE R10, R8, 0x2, R88 ;  /* 0x00000002080a7825 */ /* 0x002fc600078e0258 */
[----:B------:R-:W4:Y:S01]  /*14d90*/  @!P2 LDG.E.U16 R40, desc[UR6][R16.64] ;  /* 0x000000061028a981 */ /* 0x000f22000c1e1500 */
[----:B------:R-:W-:-:S03]  /*14da0*/  VIADD R12, R9, 0xffffff42 ;  /* 0xffffff42090c7836 */ /* 0x000fc60000000000 */
[----:B------:R-:W4:Y:S01]  /*14db0*/  @!P0 LDG.E.U16 R71, desc[UR6][R10.64] ;  /* 0x000000060a478981 */ /* 0x000f22000c1e1500 */
[----:B------:R-:W-:Y:S02]  /*14dc0*/  PRMT R82, RZ, 0x7610, R82 ;  /* 0x00007610ff527816 */ /* 0x000fe40000000052 */
[----:B------:R-:W-:Y:S01]  /*14dd0*/  PRMT R83, RZ, 0x7610, R83 ;  /* 0x00007610ff537816 */ /* 0x000fe20000000053 */
[----:B--2---:R-:W-:Y:S04]  /*14de0*/  STL [R1+0x174], R20 ;  /* 0x0001741401007387 */ /* 0x004fe80000100800 */
[----:B------:R0:W-:Y:S02]  /*14df0*/  STL [R1+0x178], R21 ;  /* 0x0001781501007387 */ /* 0x0001e40000100800 */
[----:B0-----:R-:W-:-:S05]  /*14e00*/  IMAD.WIDE R20, R3, 0x2, R88 ;  /* 0x0000000203147825 */ /* 0x001fca00078e0258 */
[----:B------:R-:W-:Y:S01]  /*14e10*/  STL.64 [R1+0xb08], R20 ;  /* 0x000b081401007387 */ /* 0x000fe20000100a00 */
[----:B------:R-:W-:-:S03]  /*14e20*/  VIADD R3, R9, 0xffffff41 ;  /* 0xffffff4109037836 */ /* 0x000fc60000000000 */
[----:B---3--:R-:W-:Y:S04]  /*14e30*/  STL [R1+0x21c], R6 ;  /* 0x00021c0601007387 */ /* 0x008fe80000100800 */
[----:B----4-:R0:W-:Y:S04]  /*14e40*/  STL [R1+0x4a0], R7 ;  /* 0x0004a00701007387 */ /* 0x0101e80000100800 */
[----:B------:R1:W2:Y:S01]  /*14e50*/  @!P2 LDG.E.U16 R41, desc[UR6][R20.64] ;  /* 0x000000061429a981 */ /* 0x0002a2000c1e1500 */
[----:B0-----:R-:W-:Y:S01]  /*14e60*/  IMAD.WIDE R6, R8, 0x2, R86 ;  /* 0x0000000208067825 */ /* 0x001fe200078e0256 */
[----:B------:R-:W-:-:S04]  /*14e70*/  ISETP.GE.U32.AND P2, PT, R12, 0x7ffffe43, PT ;  /* 0x7ffffe430c00780c */ /* 0x000fc80003f46070 */
[----:B------:R0:W3:Y:S01]  /*14e80*/  @!P0 LDG.E.U16 R70, desc[UR6][R6.64] ;  /* 0x0000000606468981 */ /* 0x0000e2000c1e1500 */
[----:B------:R-:W-:Y:S01]  /*14e90*/  ISETP.GE.U32.AND P0, PT, R3, 0x7ffffe42, PT ;  /* 0x7ffffe420300780c */ /* 0x000fe20003f06070 */
[C---:B------:R-:W-:Y:S02]  /*14ea0*/  IMAD R8, R90.reuse, 0xbe, RZ ;  /* 0x000000be5a087824 */ /* 0x040fe400078e02ff */
[----:B------:R4:W-:Y:S01]  /*14eb0*/  STL.64 [R1+0xb00], R16 ;  /* 0x000b001001007387 */ /* 0x0009e20000100a00 */
[----:B------:R-:W-:Y:S01]  /*14ec0*/  IMAD R3, R90, 0xbd, RZ ;  /* 0x000000bd5a037824 */ /* 0x000fe200078e02ff */
[----:B------:R-:W-:Y:S02]  /*14ed0*/  PRMT R4, RZ, 0x7610, R4 ;  /* 0x00007610ff047816 */ /* 0x000fe40000000004 */
[----:B------:R0:W-:Y:S01]  /*14ee0*/  STL.64 [R1+0xaf8], R10 ;  /* 0x000af80a01007387 */ /* 0x0001e20000100a00 */
[----:B------:R-:W-:-:S03]  /*14ef0*/  PRMT R5, RZ, 0x7610, R5 ;  /* 0x00007610ff057816 */ /* 0x000fc60000000005 */
[----:B------:R0:W-:Y:S01]  /*14f00*/  STL.64 [R1+0xaf0], R6 ;  /* 0x000af00601007387 */ /* 0x0001e20000100a00 */
[----:B-1----:R-:W-:-:S04]  /*14f10*/  IMAD.WIDE R20, R3, 0x2, R88 ;  /* 0x0000000203147825 */ /* 0x002fc800078e0258 */
[----:B----4-:R-:W-:Y:S01]  /*14f20*/  IMAD.WIDE R16, R3, 0x2, R86 ;  /* 0x0000000203107825 */ /* 0x010fe200078e0256 */
[----:B------:R-:W4:Y:S03]  /*14f30*/  @!P2 LDG.E.U16 R83, desc[UR6][R20.64] ;  /* 0x000000061453a981 */ /* 0x000f26000c1e1500 */
[C---:B0-----:R-:W-:Y:S01]  /*14f40*/  IMAD.WIDE R10, R8.reuse, 0x2, R88 ;  /* 0x00000002080a7825 */ /* 0x041fe200078e0258 */
[----:B------:R-:W2:Y:S03]  /*14f50*/  @!P2 LDG.E.U16 R82, desc[UR6][R16.64] ;  /* 0x000000061052a981 */ /* 0x000ea6000c1e1500 */
[----:B------:R-:W-:Y:S01]  /*14f60*/  IMAD.WIDE R6, R8, 0x2, R86 ;  /* 0x0000000208067825 */ /* 0x000fe200078e0256 */
[----:B------:R-:W2:Y:S04]  /*14f70*/  @!P0 LDG.E.U16 R5, desc[UR6][R10.64] ;  /* 0x000000060a058981 */ /* 0x000ea8000c1e1500 */
[----:B------:R-:W2:Y:S01]  /*14f80*/  @!P0 LDG.E.U16 R4, desc[UR6][R6.64] ;  /* 0x0000000606048981 */ /* 0x000ea2000c1e1500 */
[----:B------:R-:W-:-:S02]  /*14f90*/  VIADD R12, R9, 0xffffff40 ;  /* 0xffffff40090c7836 */ /* 0x000fc40000000000 */
[----:B------:R-:W-:Y:S01]  /*14fa0*/  VIADD R3, R9, 0xffffff3c ;  /* 0xffffff3c09037836 */ /* 0x000fe20000000000 */
[----:B------:R-:W-:Y:S02]  /*14fb0*/  STL [R1+0x2c70], R71 ;  /* 0x002c704701007387 */ /* 0x000fe40000100800 */
[----:B------:R-:W-:Y:S02]  /*14fc0*/  ISETP.GE.U32.AND P2, PT, R12, 0x7ffffe41, PT ;  /* 0x7ffffe410c00780c */ /* 0x000fe40003f46070 */
[----:B------:R-:W-:Y:S01]  /*14fd0*/  ISETP.GE.U32.AND P0, PT, R3, 0x7ffffe3d, PT ;  /* 0x7ffffe3d0300780c */ /* 0x000fe20003f06070 */
[----:B------:R-:W-:Y:S01]  /*14fe0*/  IMAD R3, R90, 0xbf, RZ ;  /* 0x000000bf5a037824 */ /* 0x000fe200078e02ff */
[----:B------:R-:W-:Y:S02]  /*14ff0*/  PRMT R81, RZ, 0x7610, R81 ;  /* 0x00007610ff517816 */ /* 0x000fe40000000051 */
[----:B------:R-:W-:Y:S01]  /*15000*/  PRMT R80, RZ, 0x7610, R80 ;  /* 0x00007610ff507816 */ /* 0x000fe20000000050 */
[----:B---3--:R-:W-:Y:S04]  /*15010*/  STL [R1+0x2c74], R70 ;  /* 0x002c744601007387 */ /* 0x008fe80000100800 */
[----:B------:R0:W-:Y:S04]  /*15020*/  STL.64 [R1+0xae8], R20 ;  /* 0x000ae81401007387 */ /* 0x0001e80000100a00 */
[----:B------:R1:W-:Y:S04]  /*15030*/  STL.64 [R1+0xae0], R16 ;  /* 0x000ae01001007387 */ /* 0x0003e80000100a00 */
[----:B0-----:R-:W3:Y:S04]  /*15040*/  LDL.LU.64 R20, [R1+0x2ca8] ;  /* 0x002ca80001147983 */ /* 0x001ee80000300a00 */
[----:B-1----:R-:W3:Y:S04]  /*15050*/  LDL.LU.64 R16, [R1+0x2ca0] ;  /* 0x002ca00001107983 */ /* 0x002ee80000300a00 */
[----:B------:R-:W-:Y:S04]  /*15060*/  STL.64 [R1+0xad8], R10 ;  /* 0x000ad80a01007387 */ /* 0x000fe80000100a00 */
[----:B------:R-:W-:Y:S04]  /*15070*/  STL.64 [R1+0xad0], R6 ;  /* 0x000ad00601007387 */ /* 0x000fe80000100a00 */
[----:B--2---:R-:W-:Y:S04]  /*15080*/  STL [R1+0x16c], R4 ;  /* 0x00016c0401007387 */ /* 0x004fe80000100800 */
[----:B------:R0:W-:Y:S04]  /*15090*/  STL [R1+0x170], R5 ;  /* 0x0001700501007387 */ /* 0x0001e80000100800 */
[----:B------:R-:W-:Y:S04]  /*150a0*/  STL [R1+0x4c], R82 ;  /* 0x00004c5201007387 */ /* 0x000fe80000100800 */
[----:B----4-:R1:W-:Y:S01]  /*150b0*/  STL [R1+0x50], R83 ;  /* 0x0000505301007387 */ /* 0x0103e20000100800 */
[----:B0-----:R-:W-:-:S04]  /*150c0*/  IMAD.WIDE R4, R3, 0x2, R88 ;  /* 0x0000000203047825 */ /* 0x001fc800078e0258 */
[----:B-1----:R-:W-:Y:S01]  /*150d0*/  IMAD.WIDE R82, R3, 0x2, R86 ;  /* 0x0000000203527825 */ /* 0x002fe200078e0256 */
[----:B------:R0:W-:Y:S04]  /*150e0*/  STL.64 [R1+0xac8], R4 ;  /* 0x000ac80401007387 */ /* 0x0001e80000100a00 */
[----:B------:R-:W-:Y:S04]  /*150f0*/  STL.64 [R1+0xac0], R82 ;  /* 0x000ac05201007387 */ /* 0x000fe80000100a00 */
[----:B------:R-:W2:Y:S04]  /*15100*/  @!P2 LDG.E.U16 R81, desc[UR6][R4.64] ;  /* 0x000000060451a981 */ /* 0x000ea8000c1e1500 */
[----:B------:R-:W4:Y:S04]  /*15110*/  @!P2 LDG.E.U16 R80, desc[UR6][R82.64] ;  /* 0x000000065250a981 */ /* 0x000f28000c1e1500 */
[----:B0-----:R-:W3:Y:S01]  /*15120*/  LDL.LU.64 R4, [R1+0x2c98] ;  /* 0x002c980001047983 */ /* 0x001ee20000300a00 */
[----:B------:R-:W-:Y:S01]  /*15130*/  IMAD R8, R90, 0xc3, RZ ;  /* 0x000000c35a087824 */ /* 0x000fe200078e02ff */
[----:B------:R-:W-:Y:S01]  /*15140*/  PRMT R39, RZ, 0x7610, R39 ;  /* 0x00007610ff277816 */ /* 0x000fe20000000027 */
[C---:B------:R-:W-:Y:S01]  /*15150*/  VIADD R12, R9.reuse, 0xffffff3b ;  /* 0xffffff3b090c7836 */ /* 0x040fe20000000000 */
[----:B------:R-:W-:Y:S01]  /*15160*/  PRMT R38, RZ, 0x7610, R38 ;  /* 0x00007610ff267816 */ /* 0x000fe20000000026 */
[----:B------:R-:W-:Y:S01]  /*15170*/  IMAD.WIDE R10, R8, 0x2, R88 ;  /* 0x00000002080a7825 */ /* 0x000fe200078e0258 */
[----:B------:R-:W-:-:S03]  /*15180*/  IADD3 R3, PT, PT, R9, -0xc6, RZ ;  /* 0xffffff3a09037810 */ /* 0x000fc60007ffe0ff */
[----:B------:R-:W-:Y:S01]  /*15190*/  IMAD.WIDE R6, R8, 0x2, R86 ;  /* 0x0000000208067825 */ /* 0x000fe200078e0256 */
[----:B------:R-:W-:Y:S01]  /*151a0*/  ISETP.GE.U32.AND P2, PT, R12, 0x7ffffe3c, PT ;  /* 0x7ffffe3c0c00780c */ /* 0x000fe20003f46070 */
[----:B------:R0:W3:Y:S04]  /*151b0*/  @!P0 LDG.E.U16 R39, desc[UR6][R10.64] ;  /* 0x000000060a278981 */ /* 0x0000e8000c1e1500 */
[----:B------:R1:W3:Y:S01]  /*151c0*/  @!P0 LDG.E.U16 R38, desc[UR6][R6.64] ;  /* 0x0000000606268981 */ /* 0x0002e2000c1e1500 */
[----:B------:R-:W-:Y:S01]  /*151d0*/  ISETP.GE.U32.AND P0, PT, R3, 0x7ffffe3b, PT ;  /* 0x7ffffe3b0300780c */ /* 0x000fe20003f06070 */
[C---:B------:R-:W-:Y:S01]  /*151e0*/  IMAD R3, R90.reuse, 0xc4, RZ ;  /* 0x000000c45a037824 */ /* 0x040fe200078e02ff */
[----:B------:R-:W-:Y:S01]  /*151f0*/  PRMT R69, RZ, 0x7610, R69 ;  /* 0x00007610ff457816 */ /* 0x000fe20000000045 */
[----:B------:R0:W-:Y:S01]  /*15200*/  STL.64 [R1+0xa88], R10 ;  /* 0x000a880a01007387 */ /* 0x0001e20000100a00 */
[----:B------:R-:W-:-:S03]  /*15210*/  IMAD R8, R90, 0xc5, RZ ;  /* 0x000000c55a087824 */ /* 0x000fc600078e02ff */
[----:B------:R1:W-:Y:S01]  /*15220*/  STL.64 [R1+0xa80], R6 ;  /* 0x000a800601007387 */ /* 0x0003e20000100a00 */
[----:B0-----:R-:W-:-:S04]  /*15230*/  IMAD.WIDE R10, R3, 0x2, R88 ;  /* 0x00000002030a7825 */ /* 0x001fc800078e0258 */
[----:B-1----:R-:W-:Y:S01]  /*15240*/  IMAD.WIDE R6, R8, 0x2, R86 ;  /* 0x0000000208067825 */ /* 0x002fe200078e0256 */
[----:B------:R-:W3:Y:S04]  /*15250*/  @!P2 LDG.E.U16 R69, desc[UR6][R10.64] ;  /* 0x000000060a45a981 */ /* 0x000ee8000c1e1500 */
[----:B----4-:R-:W-:Y:S04]  /*15260*/  STL [R1+0x214], R80 ;  /* 0x0002145001007387 */ /* 0x010fe80000100800 */
[----:B--2---:R0:W-:Y:S01]  /*15270*/  STL [R1+0x218], R81 ;  /* 0x0002185101007387 */ /* 0x0041e20000100800 */
[----:B---3--:R-:W-:-:S02]  /*15280*/  PRMT R4, RZ, 0x7610, R4 ;  /* 0x00007610ff047816 */ /* 0x008fc40000000004 */
[----:B------:R-:W-:-:S04]  /*15290*/  PRMT R5, RZ, 0x7610, R5 ;  /* 0x00007610ff057816 */ /* 0x000fc80000000005 */
[----:B------:R1:W2:Y:S01]  /*152a0*/  @!P0 LDG.E.U16 R4, desc[UR6][R6.64] ;  /* 0x0000000606048981 */ /* 0x0002a2000c1e1500 */
[----:B0-----:R-:W-:-:S05]  /*152b0*/  IMAD.WIDE R80, R8, 0x2, R88 ;  /* 0x0000000208507825 */ /* 0x001fca00078e0258 */
[----:B------:R0:W3:Y:S01]  /*152c0*/  @!P0 LDG.E.U16 R5, desc[UR6][R80.64] ;  /* 0x0000000650058981 */ /* 0x0000e2000c1e1500 */
[----:B------:R-:W-:Y:S01]  /*152d0*/  PRMT R68, RZ, 0x7610, R68 ;  /* 0x00007610ff447816 */ /* 0x000fe20000000044 */
[----:B------:R-:W-:-:S04]  /*152e0*/  IMAD.WIDE R82, R3, 0x2, R86 ;  /* 0x0000000203527825 */ /* 0x000fc800078e0256 */
[C---:B------:R-:W-:Y:S01]  /*152f0*/  VIADD R12, R9.reuse, 0xffffff39 ;  /* 0xffffff39090c7836 */ /* 0x040fe20000000000 */
[----:B------:R4:W3:Y:S01]  /*15300*/  @!P2 LDG.E.U16 R68, desc[UR6][R82.64] ;  /* 0x000000065244a981 */ /* 0x0008e2000c1e1500 */
[----:B------:R-:W-:-:S03]  /*15310*/  VIADD R3, R9, 0xffffff38 ;  /* 0xffffff3809037836 */ /* 0x000fc60000000000 */
[----:B------:R0:W-:Y:S01]  /*15320*/  STL.64 [R1+0xa78], R10 ;  /* 0x000a780a01007387 */ /* 0x0001e20000100a00 */
[----:B------:R-:W-:-:S03]  /*15330*/  ISETP.GE.U32.AND P2, PT, R12, 0x7ffffe3a, PT ;  /* 0x7ffffe3a0c00780c */ /* 0x000fc60003f46070 */
[----:B------:R-:W-:Y:S01]  /*15340*/  STL.64 [R1+0xa70], R82 ;  /* 0x000a705201007387 */ /* 0x000fe20000100a00 */
[----:B------:R-:W-:Y:S01]  /*15350*/  ISETP.GE.U32.AND P0, PT, R3, 0x7ffffe39, PT ;  /* 0x7ffffe390300780c */ /* 0x000fe20003f06070 */
[----:B------:R-:W-:Y:S01]  /*15360*/  IMAD R3, R90, 0xc6, RZ ;  /* 0x000000c65a037824 */ /* 0x000fe200078e02ff */
[----:B------:R-:W-:Y:S01]  /*15370*/  PRMT R84, RZ, 0x7610, R84 ;  /* 0x00007610ff547816 */ /* 0x000fe20000000054 */
[----:B0-----:R-:W3:Y:S04]  /*15380*/  LDL.LU.64 R10, [R1+0x2c90] ;  /* 0x002c9000010a7983 */ /* 0x001ee80000300a00 */
[----:B------:R-:W-:Y:S04]  /*15390*/  STL [R1+0x2c78], R69 ;  /* 0x002c784501007387 */ /* 0x000fe80000100800 */
[----:B------:R-:W-:Y:S01]  /*153a0*/  STL.64 [R1+0xa68], R80 ;  /* 0x000a685001007387 */ /* 0x000fe20000100a00 */
[----:B------:R-:W-:-:S03]  /*153b0*/  PRMT R85, RZ, 0x7610, R85 ;  /* 0x00007610ff557816 */ /* 0x000fc60000000055 */
[----:B------:R1:W-:Y:S01]  /*153c0*/  STL.64 [R1+0xa60], R6 ;  /* 0x000a600601007387 */ /* 0x0003e20000100a00 */
[----:B------:R-:W-:Y:S01]  /*153d0*/  IMAD R8, R90, 0xc7, RZ ;  /* 0x000000c75a087824 */ /* 0x000fe200078e02ff */
[----:B------:R-:W-:Y:S02]  /*153e0*/  PRMT R18, RZ, 0x7610, R18 ;  /* 0x00007610ff127816 */ /* 0x000fe40000000012 */
[----:B------:R-:W-:Y:S01]  /*153f0*/  PRMT R19, RZ, 0x7610, R19 ;  /* 0x00007610ff137816 */ /* 0x000fe20000000013 */
[----:B-1----:R-:W-:-:S05]  /*15400*/  IMAD.WIDE R6, R3, 0x2, R88 ;  /* 0x0000000203067825 */ /* 0x002fca00078e0258 */
[----:B------:R-:W3:Y:S01]  /*15410*/  @!P2 LDG.E.U16 R85, desc[UR6][R6.64] ;  /* 0x000000060655a981 */ /* 0x000ee2000c1e1500 */
[----:B------:R-:W-:-:S04]  /*15420*/  IMAD.WIDE R80, R8, 0x2, R86 ;  /* 0x0000000208507825 */ /* 0x000fc800078e0256 */
[----:B----4-:R-:W-:Y:S01]  /*15430*/  IMAD.WIDE R82, R8, 0x2, R88 ;  /* 0x0000000208527825 */ /* 0x010fe200078e0258 */
[----:B------:R-:W4:Y:S04]  /*15440*/  @!P0 LDG.E.U16 R18, desc[UR6][R80.64] ;  /* 0x0000000650128981 */ /* 0x000f28000c1e1500 */
[----:B------:R0:W4:Y:S04]  /*15450*/  @!P0 LDG.E.U16 R19, desc[UR6][R82.64] ;  /* 0x0000000652138981 */ /* 0x000128000c1e1500 */
[----:B--2---:R-:W-:Y:S04]  /*15460*/  STL [R1+0x44], R4 ;  /* 0x0000440401007387 */ /* 0x004fe80000100800 */
[----:B---3--:R1:W-:Y:S02]  /*15470*/  STL [R1+0x48], R5 ;  /* 0x0000480501007387 */ /* 0x0083e40000100800 */
[----:B-1----:R-:W-:-:S05]  /*15480*/  IMAD.WIDE R4, R3, 0x2, R86 ;  /* 0x0000000203047825 */ /* 0x002fca00078e0256 */
[----:B------:R-:W2:Y:S01]  /*15490*/  @!P2 LDG.E.U16 R84, desc[UR6][R4.64] ;  /* 0x000000060454a981 */ /* 0x000ea2000c1e1500 */
[C---:B------:R-:W-:Y:S02]  /*154a0*/  VIADD R3, R9.reuse, 0xffffff33 ;  /* 0xffffff3309037836 */ /* 0x040fe40000000000 */
[----:B------:R-:W-:Y:S01]  /*154b0*/  VIADD R12, R9, 0xffffff34 ;  /* 0xffffff34090c7836 */ /* 0x000fe20000000000 */
[----:B------:R1:W-:Y:S02]  /*154c0*/  STL.64 [R1+0xa58], R6 ;  /* 0x000a580601007387 */ /* 0x0003e40000100a00 */
[----:B------:R-:W-:Y:S02]  /*154d0*/  ISETP.GE.U32.AND P0, PT, R3, 0x7ffffe34, PT ;  /* 0x7ffffe340300780c */ /* 0x000fe40003f06070 */
[----:B------:R3:W-:Y:S01]  /*154e0*/  STL.64 [R1+0xa50], R4 ;  /* 0x000a500401007387 */ /* 0x0007e20000100a00 */
[----:B------:R-:W-:Y:S01]  /*154f0*/  IMAD R3, R90, 0xcb, RZ ;  /* 0x000000cb5a037824 */ /* 0x000fe200078e02ff */
[----:B------:R-:W-:-:S02]  /*15500*/  ISETP.GE.U32.AND P2, PT, R12, 0x7ffffe35, PT ;  /* 0x7ffffe350c00780c */ /* 0x000fc40003f46070 */
[----:B-1----:R-:W4:Y:S04]  /*15510*/  LDL.LU.64 R6, [R1+0x2c88] ;  /* 0x002c880001067983 */ /* 0x002f280000300a00 */
[----:B---3--:R-:W3:Y:S04]  /*15520*/  LDL.LU.64 R4, [R1+0x2c80] ;  /* 0x002c800001047983 */ /* 0x008ee80000300a00 */
[----:B------:R0:W-:Y:S04]  /*15530*/  STL.64 [R1+0xa48], R82 ;  /* 0x000a485201007387 */ /* 0x0001e80000100a00 */
[----:B------:R1:W-:Y:S01]  /*15540*/  STL.64 [R1+0xa40], R80 ;  /* 0x000a405001007387 */ /* 0x0003e20000100a00 */
[----:B------:R-:W-:Y:S01]  /*15550*/  PRMT R37, RZ, 0x7610, R37 ;  /* 0x00007610ff257816 */ /* 0x000fe20000000025 */
[----:B------:R-:W-:Y:S01]  /*15560*/  IMAD R8, R90, 0xcc, RZ ;  /* 0x000000cc5a087824 */ /* 0x000fe200078e02ff */
[----:B------:R-:W-:Y:S01]  /*15570*/  PRMT R36, RZ, 0x7610, R36 ;  /* 0x00007610ff247816 */ /* 0x000fe20000000024 */
[----:B------:R-:W-:Y:S01]  /*15580*/  VIADD R12, R9, 0xffffff32 ;  /* 0xffffff32090c7836 */ /* 0x000fe20000000000 */
[----:B------:R-:W-:Y:S01]  /*15590*/  PRMT R67, RZ, 0x7610, R67 ;  /* 0x00007610ff437816 */ /* 0x000fe20000000043 */
[----:B0-----:R-:W-:Y:S01]  /*155a0*/  IMAD.WIDE R82, R3, 0x2, R86 ;  /* 0x0000000203527825 */ /* 0x001fe200078e0256 */
[----:B------:R-:W-:-:S03]  /*155b0*/  PRMT R66, RZ, 0x7610, R66 ;  /* 0x00007610ff427816 */ /* 0x000fc60000000042 */
[----:B-1----:R-:W-:Y:S01]  /*155c0*/  IMAD.WIDE R80, R8, 0x2, R88 ;  /* 0x0000000208507825 */ /* 0x002fe200078e0258 */
[----:B------:R-:W3:Y:S04]  /*155d0*/  @!P2 LDG.E.U16 R36, desc[UR6][R82.64] ;  /* 0x000000065224a981 */ /* 0x000ee8000c1e1500 */
[----:B------:R-:W3:Y:S01]  /*155e0*/  @!P0 LDG.E.U16 R67, desc[UR6][R80.64] ;  /* 0x0000000650438981 */ /* 0x000ee2000c1e1500 */
[----:B------:R-:W-:Y:S02]  /*155f0*/  PRMT R11, RZ, 0x7610, R11 ;  /* 0x00007610ff0b7816 */ /* 0x000fe4000000000b */
[----:B------:R-:W-:Y:S02]  /*15600*/  PRMT R10, RZ, 0x7610, R10 ;  /* 0x00007610ff0a7816 */ /* 0x000fe4000000000a */
[----:B------:R-:W-:-:S02]  /*15610*/  PRMT R14, RZ, 0x7610, R14 ;  /* 0x00007610ff0e7816 */ /* 0x000fc4000000000e */
[----:B------:R-:W-:Y:S01]  /*15620*/  PRMT R15, RZ, 0x7610, R15 ;  /* 0x00007610ff0f7816 */ /* 0x000fe2000000000f */
[----:B--2---:R-:W-:Y:S04]  /*15630*/  STL [R1+0x164], R84 ;  /* 0x0001645401007387 */ /* 0x004fe80000100800 */
[----:B------:R0:W-:Y:S02]  /*15640*/  STL [R1+0x168], R85 ;  /* 0x0001685501007387 */ /* 0x0001e40000100800 */
[----:B0-----:R-:W-:-:S05]  /*15650*/  IMAD.WIDE R84, R3, 0x2, R88 ;  /* 0x0000000203547825 */ /* 0x001fca00078e0258 */
[----:B------:R-:W-:Y:S01]  /*15660*/  STL.64 [R1+0xa08], R84 ;  /* 0x000a085401007387 */ /* 0x000fe20000100a00 */
[----:B------:R-:W-:-:S03]  /*15670*/  VIADD R3, R9, 0xffffff31 ;  /* 0xffffff3109037836 */ /* 0x000fc60000000000 */
[----:B----4-:R-:W-:Y:S04]  /*15680*/  STL [R1+0x20c], R18 ;  /* 0x00020c1201007387 */ /* 0x010fe80000100800 */
[----:B------:R0:W-:Y:S04]  /*15690*/  STL [R1+0x210], R19 ;  /* 0x0002101301007387 */ /* 0x0001e80000100800 */
[----:B------:R1:W2:Y:S01]  /*156a0*/  @!P2 LDG.E.U16 R37, desc[UR6][R84.64] ;  /* 0x000000065425a981 */ /* 0x0002a2000c1e1500 */
[----:B------:R-:W-:Y:S01]  /*156b0*/  ISETP.GE.U32.AND P2, PT, R12, 0x7ffffe33, PT ;  /* 0x7ffffe330c00780c */ /* 0x000fe20003f46070 */
[----:B0-----:R-:W-:-:S05]  /*156c0*/  IMAD.WIDE R18, R8, 0x2, R86 ;  /* 0x0000000208127825 */ /* 0x001fca00078e0256 */
[----:B------:R0:W4:Y:S01]  /*156d0*/  @!P0 LDG.E.U16 R66, desc[UR6][R18.64] ;  /* 0x0000000612428981 */ /* 0x000122000c1e1500 */
[----:B------:R-:W-:Y:S01]  /*156e0*/  ISETP.GE.U32.AND P0, PT, R3, 0x7ffffe32, PT ;  /* 0x7ffffe320300780c */ /* 0x000fe20003f06070 */
[----:B------:R-:W-:-:S04]  /*156f0*/  IMAD R3, R90, 0xcd, RZ ;  /* 0x000000cd5a037824 */ /* 0x000fc800078e02ff */
[----:B-1----:R-:W-:Y:S01]  /*15700*/  IMAD.WIDE R84, R3, 0x2, R88 ;  /* 0x0000000203547825 */ /* 0x002fe200078e0258 */
[----:B------:R1:W-:Y:S04]  /*15710*/  STL.64 [R1+0xa00], R82 ;  /* 0x000a005201007387 */ /* 0x0003e80000100a00 */
[----:B------:R-:W2:Y:S01]  /*15720*/  @!P2 LDG.E.U16 R11, desc[UR6][R84.64] ;  /* 0x00000006540ba981 */ /* 0x000ea2000c1e1500 */
[----:B------:R-:W-:-:S03]  /*15730*/  IMAD R8, R90, 0xce, RZ ;  /* 0x000000ce5a087824 */ /* 0x000fc600078e02ff */
[----:B------:R0:W-:Y:S01]  /*15740*/  STL.64 [R1+0x9f8], R80 ;  /* 0x0009f85001007387 */ /* 0x0001e20000100a00 */
[----:B-1----:R-:W-:-:S03]  /*15750*/  IMAD.WIDE R82, R3, 0x2, R86 ;  /* 0x0000000203527825 */ /* 0x002fc600078e0256 */
[----:B------:R1:W-:Y:S04]  /*15760*/  STL.64 [R1+0x9f0], R18 ;  /* 0x0009f01201007387 */ /* 0x0003e80000100a00 */
[----:B------:R3:W4:Y:S01]  /*15770*/  @!P2 LDG.E.U16 R10, desc[UR6][R82.64] ;  /* 0x00000006520aa981 */ /* 0x000722000c1e1500 */
[----:B0-----:R-:W-:-:S04]  /*15780*/  IMAD.WIDE R80, R8, 0x2, R88 ;  /* 0x0000000208507825 */ /* 0x001fc800078e0258 */
[----:B-1----:R-:W-:Y:S01]  /*15790*/  IMAD.WIDE R18, R8, 0x2, R86 ;  /* 0x0000000208127825 */ /* 0x002fe200078e0256 */
[----:B------:R0:W4:Y:S04]  /*157a0*/  @!P0 LDG.E.U16 R15, desc[UR6][R80.64] ;  /* 0x00000006500f8981 */ /* 0x000128000c1e1500 */
[----:B------:R1:W4:Y:S01]  /*157b0*/  @!P0 LDG.E.U16 R14, desc[UR6][R18.64] ;  /* 0x00000006120e8981 */ /* 0x000322000c1e1500 */
[C---:B------:R-:W-:Y:S02]  /*157c0*/  VIADD R12, R9.reuse, 0xffffff30 ;  /* 0xffffff30090c7836 */ /* 0x040fe40000000000 */
[----:B------:R-:W-:-:S03]  /*157d0*/  VIADD R3, R9, 0xffffff2c ;  /* 0xffffff2c09037836 */ /* 0x000fc60000000000 */
[----:B------:R-:W-:Y:S01]  /*157e0*/  ISETP.GE.U32.AND P2, PT, R12, 0x7ffffe31, PT ;  /* 0x7ffffe310c00780c */ /* 0x000fe20003f46070 */
[----:B------:R-:W-:Y:S01]  /*157f0*/  STL.64 [R1+0x9e8], R84 ;  /* 0x0009e85401007387 */ /* 0x000fe20000100a00 */
[----:B------:R-:W-:Y:S01]  /*15800*/  ISETP.GE.U32.AND P0, PT, R3, 0x7ffffe2d, PT ;  /* 0x7ffffe2d0300780c */ /* 0x000fe20003f06070 */
[C---:B------:R-:W-:Y:S02]  /*15810*/  IMAD R3, R90.reuse, 0xcf, RZ ;  /* 0x000000cf5a037824 */ /* 0x040fe400078e02ff */
[----:B------:R3:W-:Y:S01]  /*15820*/  STL.64 [R1+0x9e0], R82 ;  /* 0x0009e05201007387 */ /* 0x0007e20000100a00 */
[----:B------:R-:W-:Y:S02]  /*15830*/  PRMT R78, RZ, 0x7610, R78 ;  /* 0x00007610ff4e7816 */ /* 0x000fe4000000004e */
[----:B------:R-:W-:Y:S01]  /*15840*/  PRMT R79, RZ, 0x7610, R79 ;  /* 0x00007610ff4f7816 */ /* 0x000fe2000000004f */
[----:B------:R-:W-:Y:S02]  /*15850*/  IMAD R8, R90, 0xd3, RZ ;  /* 0x000000d35a087824 */ /* 0x000fe400078e02ff */
[----:B---3--:R-:W-:-:S05]  /*15860*/  IMAD.WIDE R82, R3, 0x2, R88 ;  /* 0x0000000203527825 */ /* 0x008fca00078e0258 */
[----:B------:R-:W3:Y:S01]  /*15870*/  @!P2 LDG.E.U16 R79, desc[UR6][R82.64] ;  /* 0x00000006524fa981 */ /* 0x000ee2000c1e1500 */
[----:B------:R-:W-:Y:S02]  /*15880*/  PRMT R35, RZ, 0x7610, R35 ;  /* 0x00007610ff237816 */ /* 0x000fe40000000023 */
[----:B------:R-:W-:Y:S02]  /*15890*/  PRMT R34, RZ, 0x7610, R34 ;  /* 0x00007610ff227816 */ /* 0x000fe40000000022 */
[----:B------:R-:W-:Y:S02]  /*158a0*/  PRMT R7, RZ, 0x7610, R7 ;  /* 0x00007610ff077816 */ /* 0x000fe40000000007 */
[----:B------:R-:W-:Y:S01]  /*158b0*/  PRMT R6, RZ, 0x7610, R6 ;  /* 0x00007610ff067816 */ /* 0x000fe20000000006 */
[----:B--2---:R-:W-:Y:S04]  /*158c0*/  STL [R1+0x2c08], R11 ;  /* 0x002c080b01007387 */ /* 0x004fe80000100800 */
[----:B------:R0:W-:Y:S04]  /*158d0*/  STL.64 [R1+0x9d8], R80 ;  /* 0x0009d85001007387 */ /* 0x0001e80000100a00 */
[----:B------:R1:W-:Y:S01]  /*158e0*/  STL.64 [R1+0x9d0], R18 ;  /* 0x0009d01201007387 */ /* 0x0003e20000100a00 */
[----:B0-----:R-:W-:-:S03]  /*158f0*/  IMAD.WIDE R80, R3, 0x2, R86 ;  /* 0x0000000203507825 */ /* 0x001fc600078e0256 */
[----:B----4-:R-:W-:Y:S04]  /*15900*/  STL [R1+0x2c0c], R10 ;  /* 0x002c0c0a01007387 */ /* 0x010fe80000100800 */
[----:B------:R-:W2:Y:S01]  /*15910*/  @!P2 LDG.E.U16 R78, desc[UR6][R80.64] ;  /* 0x00000006504ea981 */ /* 0x000ea2000c1e1500 */
[----:B-1----:R-:W-:-:S03]  /*15920*/  IMAD.WIDE R18, R8, 0x2, R88 ;  /* 0x0000000208127825 */ /* 0x002fc600078e0258 */
[----:B------:R-:W-:Y:S01]  /*15930*/  STL.64 [R1+0x9c8], R82 ;  /* 0x0009c85201007387 */ /* 0x000fe20000100a00 */
[----:B------:R-:W-:-:S03]  /*15940*/  VIADD R3, R9, 0xffffff2a ;  /* 0xffffff2a09037836 */ /* 0x000fc60000000000 */
[----:B------:R-:W-:Y:S04]  /*15950*/  STL [R1+0x15c], R14 ;  /* 0x00015c0e01007387 */ /* 0x000fe80000100800 */
[----:B------:R0:W-:Y:S04]  /*15960*/  STL [R1+0x160], R15 ;  /* 0x0001600f01007387 */ /* 0x0001e80000100800 */
[----:B------:R1:W4:Y:S01]  /*15970*/  @!P0 LDG.E.U16 R35, desc[UR6][R18.64] ;  /* 0x0000000612238981 */ /* 0x000322000c1e1500 */
[----:B0-----:R-:W-:-:S05]  /*15980*/  IMAD.WIDE R14, R8, 0x2, R86 ;  /* 0x00000002080e7825 */ /* 0x001fca00078e0256 */
[----:B------:R0:W4:Y:S01]  /*15990*/  @!P0 LDG.E.U16 R34, desc[UR6][R14.64] ;  /* 0x000000060e228981 */ /* 0x000122000c1e1500 */
[----:B------:R-:W-:Y:S01]  /*159a0*/  ISETP.GE.U32.AND P0, PT, R3, 0x7ffffe2b, PT ;  /* 0x7ffffe2b0300780c */ /* 0x000fe20003f06070 */
[----:B------:R-:W-:Y:S02]  /*159b0*/  IMAD R8, R90, 0xd5, RZ ;  /* 0x000000d55a087824 */ /* 0x000fe400078e02ff */
[----:B------:R-:W-:Y:S04]  /*159c0*/  STL.64 [R1+0x9c0], R80 ;  /* 0x0009c05001007387 */ /* 0x000fe80000100a00 */
[----:B------:R1:W-:Y:S04]  /*159d0*/  STL.64 [R1+0x988], R18 ;  /* 0x0009881201007387 */ /* 0x0003e80000100a00 */
[----:B------:R0:W-:Y:S01]  /*159e0*/  STL.64 [R1+0x980], R14 ;  /* 0x0009800e01007387 */ /* 0x0001e20000100a00 */
[----:B-1----:R-:W-:-:S04]  /*159f0*/  IMAD.WIDE R18, R8, 0x2, R88 ;  /* 0x0000000208127825 */ /* 0x002fc800078e0258 */
[----:B0-----:R-:W-:Y:S01]  /*15a00*/  IMAD.WIDE R14, R8, 0x2, R86 ;  /* 0x00000002080e7825 */ /* 0x001fe200078e0256 */
[----:B------:R-:W4:Y:S04]  /*15a10*/  @!P0 LDG.E.U16 R7, desc[UR6][R18.64] ;  /* 0x0000000612078981 */ /* 0x000f28000c1e1500 */
[----:B------:R-:W4:Y:S01]  /*15a20*/  @!P0 LDG.E.U16 R6, desc[UR6][R14.64] ;  /* 0x000000060e068981 */ /* 0x000f22000c1e1500 */
[----:B------:R-:W-:-:S05]  /*15a30*/  VIADD R12, R9, 0xffffff2b ;  /* 0xffffff2b090c7836 */ /* 0x000fca0000000000 */
[----:B------:R-:W-:Y:S01]  /*15a40*/  ISETP.GE.U32.AND P2, PT, R12, 0x7ffffe2c, PT ;  /* 0x7ffffe2c0c00780c */ /* 0x000fe20003f46070 */
[----:B------:R-:W-:Y:S01]  /*15a50*/  IMAD R3, R90, 0xd4, RZ ;  /* 0x000000d45a037824 */ /* 0x000fe200078e02ff */
[----:B------:R-:W-:Y:S02]  /*15a60*/  PRMT R65, RZ, 0x7610, R65 ;  /* 0x00007610ff417816 */ /* 0x000fe40000000041 */
[----:B------:R-:W-:Y:S01]  /*15a70*/  PRMT R64, RZ, 0x7610, R64 ;  /* 0x00007610ff407816 */ /* 0x000fe20000000040 */
[----:B------:R-:W-:-:S04]  /*15a80*/  IMAD.WIDE R80, R3, 0x2, R88 ;  /* 0x0000000203507825 */ /* 0x000fc800078e0258 */
[----:B------:R-:W-:-:S04]  /*15a90*/  VIADD R12, R9, 0xffffff29 ;  /* 0xffffff29090c7836 */ /* 0x000fc80000000000 */
[----:B------:R0:W4:Y:S01]  /*15aa0*/  @!P2 LDG.E.U16 R65, desc[UR6][R80.64] ;  /* 0x000000065041a981 */ /* 0x000122000c1e1500 */
[----:B------:R-:W-:Y:S01]  /*15ab0*/  PRMT R77, RZ, 0x7610, R77 ;  /* 0x00007610ff4d7816 */ /* 0x000fe2000000004d */
[----:B------:R-:W-:Y:S01]  /*15ac0*/  IMAD R8, R90, 0xd7, RZ ;  /* 0x000000d75a087824 */ /* 0x000fe200078e02ff */
        /* <DEDUP_REMOVED lines=10> */
[----:B---3--:R1:W-:Y:S02]  /*15b70*/  STL [R1+0x204], R79 ;  /* 0x0002044f01007387 */ /* 0x0083e40000100800 */
[----:B-1----:R-:W-:-:S04]  /*15b80*/  IMAD.WIDE R78, R3, 0x2, R86 ;  /* 0x00000002034e7825 */ /* 0x002fc800078e0256 */
[----:B------:R-:W-:Y:S01]  /*15b90*/  VIADD R3, R9, 0xffffff28 ;  /* 0xffffff2809037836 */ /* 0x000fe20000000000 */
[----:B------:R1:W2:Y:S01]  /*15ba0*/  @!P2 LDG.E.U16 R64, desc[UR6][R78.64] ;  /* 0x000000064e40a981 */ /* 0x0002a2000c1e1500 */
[----:B------:R-:W-:-:S03]  /*15bb0*/  ISETP.GE.U32.AND P2, PT, R12, 0x7ffffe2a, PT ;  /* 0x7ffffe2a0c00780c */ /* 0x000fc60003f46070 */
[----:B------:R-:W-:Y:S01]  /*15bc0*/  ISETP.GE.U32.AND P0, PT, R3, 0x7ffffe29, PT ;  /* 0x7ffffe290300780c */ /* 0x000fe20003f06070 */
[----:B------:R-:W-:Y:S01]  /*15bd0*/  IMAD R3, R90, 0xd6, RZ ;  /* 0x000000d65a037824 */ /* 0x000fe200078e02ff */
[----:B------:R0:W-:Y:S01]  /*15be0*/  STL.64 [R1+0x978], R80 ;  /* 0x0009785001007387 */ /* 0x0001e20000100a00 */
[----:B------:R-:W-:-:S03]  /*15bf0*/  VIADD R12, R9, 0xffffff24 ;  /* 0xffffff24090c7836 */ /* 0x000fc60000000000 */
[----:B------:R1:W-:Y:S04]  /*15c00*/  STL.64 [R1+0x970], R78 ;  /* 0x0009704e01007387 */ /* 0x0003e80000100a00 */
[----:B------:R3:W-:Y:S01]  /*15c10*/  STL.64 [R1+0x968], R18 ;  /* 0x0009681201007387 */ /* 0x0007e20000100a00 */
[----:B0-----:R-:W-:-:S03]  /*15c20*/  IMAD.WIDE R80, R3, 0x2, R88 ;  /* 0x0000000203507825 */ /* 0x001fc600078e0258 */
[----:B------:R0:W-:Y:S01]  /*15c30*/  STL.64 [R1+0x960], R14 ;  /* 0x0009600e01007387 */ /* 0x0001e20000100a00 */
[----:B-1----:R-:W-:-:S03]  /*15c40*/  IMAD.WIDE R78, R3, 0x2, R86 ;  /* 0x00000002034e7825 */ /* 0x002fc600078e0256 */
[----:B------:R1:W2:Y:S01]  /*15c50*/  @!P2 LDG.E.U16 R77, desc[UR6][R80.64] ;  /* 0x00000006504da981 */ /* 0x0002a2000c1e1500 */
[----:B---3--:R-:W-:-:S03]  /*15c60*/  IMAD.WIDE R18, R8, 0x2, R88 ;  /* 0x0000000208127825 */ /* 0x008fc600078e0258 */
[----:B------:R3:W2:Y:S01]  /*15c70*/  @!P2 LDG.E.U16 R75, desc[UR6][R78.64] ;  /* 0x000000064e4ba981 */ /* 0x0006a2000c1e1500 */
[----:B------:R-:W-:Y:S01]  /*15c80*/  ISETP.GE.U32.AND P2, PT, R12, 0x7ffffe25, PT ;  /* 0x7ffffe250c00780c */ /* 0x000fe20003f46070 */
[----:B------:R-:W-:Y:S02]  /*15c90*/  VIADD R3, R9, 0xffffff23 ;  /* 0xffffff2309037836 */ /* 0x000fe40000000000 */
[----:B------:R1:W2:Y:S01]  /*15ca0*/  @!P0 LDG.E.U16 R16, desc[UR6][R18.64] ;  /* 0x0000000612108981 */ /* 0x0002a2000c1e1500 */
[----:B0-----:R-:W-:-:S03]  /*15cb0*/  IMAD.WIDE R14, R8, 0x2, R86 ;  /* 0x00000002080e7825 */ /* 0x001fc600078e0256 */
[----:B----4-:R-:W-:Y:S04]  /*15cc0*/  STL [R1+0x2c10], R7 ;  /* 0x002c100701007387 */ /* 0x010fe80000100800 */
[----:B------:R0:W4:Y:S01]  /*15cd0*/  @!P0 LDG.E.U16 R13, desc[UR6][R14.64] ;  /* 0x000000060e0d8981 */ /* 0x000122000c1e1500 */
[----:B------:R-:W-:Y:S01]  /*15ce0*/  ISETP.GE.U32.AND P0, PT, R3, 0x7ffffe24, PT ;  /* 0x7ffffe240300780c */ /* 0x000fe20003f06070 */
[C---:B------:R-:W-:Y:S02]  /*15cf0*/  IMAD R3, R90.reuse, 0xdb, RZ ;  /* 0x000000db5a037824 */ /* 0x040fe400078e02ff */
[----:B------:R-:W-:Y:S01]  /*15d00*/  STL [R1+0x2c14], R6 ;  /* 0x002c140601007387 */ /* 0x000fe20000100800 */
[----:B------:R-:W-:-:S03]  /*15d10*/  IMAD R8, R90, 0xdc, RZ ;  /* 0x000000dc5a087824 */ /* 0x000fc600078e02ff */
[----:B------:R1:W-:Y:S01]  /*15d20*/  STL.64 [R1+0x958], R80 ;  /* 0x0009585001007387 */ /* 0x0003e20000100a00 */
[----:B------:R-:W-:-:S03]  /*15d30*/  VIADD R12, R9, 0xffffff22 ;  /* 0xffffff22090c7836 */ /* 0x000fc60000000000 */
[----:B------:R3:W-:Y:S04]  /*15d40*/  STL.64 [R1+0x950], R78 ;  /* 0x0009504e01007387 */ /* 0x0007e80000100a00 */
[----:B------:R0:W-:Y:S01]  /*15d50*/  STL.64 [R1+0x948], R18 ;  /* 0x0009481201007387 */ /* 0x0001e20000100a00 */
[----:B-1----:R-:W-:-:S03]  /*15d60*/  IMAD.WIDE R80, R3, 0x2, R88 ;  /* 0x0000000203507825 */ /* 0x002fc600078e0258 */
[----:B------:R1:W-:Y:S01]  /*15d70*/  STL.64 [R1+0x940], R14 ;  /* 0x0009400e01007387 */ /* 0x0003e20000100a00 */
[----:B---3--:R-:W-:-:S03]  /*15d80*/  IMAD.WIDE R78, R3, 0x2, R86 ;  /* 0x00000002034e7825 */ /* 0x008fc600078e0256 */
[----:B------:R3:W4:Y:S01]  /*15d90*/  @!P2 LDG.E.U16 R33, desc[UR6][R80.64] ;  /* 0x000000065021a981 */ /* 0x000722000c1e1500 */
[----:B0-----:R-:W-:-:S03]  /*15da0*/  IMAD.WIDE R18, R8, 0x2, R88 ;  /* 0x0000000208127825 */ /* 0x001fc600078e0258 */
[----:B------:R0:W4:Y:S01]  /*15db0*/  @!P2 LDG.E.U16 R32, desc[UR6][R78.64] ;  /* 0x000000064e20a981 */ /* 0x000122000c1e1500 */
[----:B------:R-:W-:Y:S01]  /*15dc0*/  ISETP.GE.U32.AND P2, PT, R12, 0x7ffffe23, PT ;  /* 0x7ffffe230c00780c */ /* 0x000fe20003f46070 */
[----:B------:R-:W-:Y:S02]  /*15dd0*/  VIADD R3, R9, 0xffffff1c ;  /* 0xffffff1c09037836 */ /* 0x000fe40000000000 */
[----:B------:R0:W4:Y:S01]  /*15de0*/  @!P0 LDG.E.U16 R63, desc[UR6][R18.64] ;  /* 0x00000006123f8981 */ /* 0x000122000c1e1500 */
[----:B-1----:R-:W-:-:S05]  /*15df0*/  IMAD.WIDE R14, R8, 0x2, R86 ;  /* 0x00000002080e7825 */ /* 0x002fca00078e0256 */
[----:B------:R1:W4:Y:S01]  /*15e00*/  @!P0 LDG.E.U16 R62, desc[UR6][R14.64] ;  /* 0x000000060e3e8981 */ /* 0x000322000c1e1500 */
[----:B------:R-:W-:Y:S01]  /*15e10*/  ISETP.GE.U32.AND P0, PT, R3, 0x7ffffe1d, PT ;  /* 0x7ffffe1d0300780c */ /* 0x000fe20003f06070 */
[----:B------:R-:W-:Y:S02]  /*15e20*/  IMAD R3, R90, 0xdd, RZ ;  /* 0x000000dd5a037824 */ /* 0x000fe400078e02ff */
[----:B------:R3:W-:Y:S04]  /*15e30*/  STL.64 [R1+0x908], R80 ;  /* 0x0009085001007387 */ /* 0x0007e80000100a00 */
[----:B------:R0:W-:Y:S01]  /*15e40*/  STL.64 [R1+0x900], R78 ;  /* 0x0009004e01007387 */ /* 0x0001e20000100a00 */
[----:B---3--:R-:W-:-:S04]  /*15e50*/  IMAD.WIDE R80, R3, 0x2, R88 ;  /* 0x0000000203507825 */ /* 0x008fc800078e0258 */
[----:B0-----:R-:W-:Y:S01]  /*15e60*/  IMAD.WIDE R78, R3, 0x2, R86 ;  /* 0x00000002034e7825 */ /* 0x001fe200078e0256 */
[----:B------:R-:W3:Y:S04]  /*15e70*/  @!P2 LDG.E.U16 R5, desc[UR6][R80.64] ;  /* 0x000000065005a981 */ /* 0x000ee8000c1e1500 */
[----:B------:R-:W3:Y:S01]  /*15e80*/  @!P2 LDG.E.U16 R4, desc[UR6][R78.64] ;  /* 0x000000064e04a981 */ /* 0x000ee2000c1e1500 */
[----:B------:R-:W-:-:S03]  /*15e90*/  IMAD R8, R90, 0xe3, RZ ;  /* 0x000000e35a087824 */ /* 0x000fc600078e02ff */
[----:B------:R0:W-:Y:S04]  /*15ea0*/  STL.64 [R1+0x8f8], R18 ;  /* 0x0008f81201007387 */ /* 0x0001e80000100a00 */
[----:B------:R1:W-:Y:S01]  /*15eb0*/  STL.64 [R1+0x8f0], R14 ;  /* 0x0008f00e01007387 */ /* 0x0003e20000100a00 */
[----:B------:R-:W-:Y:S01]  /*15ec0*/  PRMT R31, RZ, 0x7610, R31 ;  /* 0x00007610ff1f7816 */ /* 0x000fe2000000001f */
[----:B0-----:R-:W-:-:S04]  /*15ed0*/  IMAD.WIDE R18, R8, 0x2, R88 ;  /* 0x0000000208127825 */ /* 0x001fc800078e0258 */
[----:B-1----:R-:W-:Y:S01]  /*15ee0*/  IMAD.WIDE R14, R8, 0x2, R86 ;  /* 0x00000002080e7825 */ /* 0x002fe200078e0256 */
[----:B------:R-:W3:Y:S04]  /*15ef0*/  @!P0 LDG.E.U16 R31, desc[UR6][R18.64] ;  /* 0x00000006121f8981 */ /* 0x000ee8000c1e1500 */
[----:B--2---:R-:W-:Y:S04]  /*15f00*/  STL [R1+0x158], R77 ;  /* 0x0001584d01007387 */ /* 0x004fe80000100800 */
[----:B------:R-:W-:Y:S04]  /*15f10*/  STL [R1+0x124], R75 ;  /* 0x0001244b01007387 */ /* 0x000fe80000100800 */
[----:B------:R0:W-:Y:S01]  /*15f20*/  STL [R1+0x1fc], R16 ;  /* 0x0001fc1001007387 */ /* 0x0001e20000100800 */
[----:B------:R-:W-:Y:S01]  /*15f30*/  PRMT R30, RZ, 0x7610, R30 ;  /* 0x00007610ff1e7816 */ /* 0x000fe2000000001e */
[----:B------:R-:W-:-:S02]  /*15f40*/  VIADD R12, R9, 0xffffff14 ;  /* 0xffffff14090c7836 */ /* 0x000fc40000000000 */
[----:B------:R-:W-:Y:S01]  /*15f50*/  VIADD R3, R9, 0xffffff0c ;  /* 0xffffff0c09037836 */ /* 0x000fe20000000000 */
[----:B------:R-:W-:Y:S01]  /*15f60*/  PRMT R27, RZ, 0x7610, R27 ;  /* 0x00007610ff1b7816 */ /* 0x000fe2000000001b */
[----:B------:R-:W-:Y:S01]  /*15f70*/  IMAD R8, R90, 0xf3, RZ ;  /* 0x000000f35a087824 */ /* 0x000fe200078e02ff */
[----:B------:R-:W-:Y:S01]  /*15f80*/  PRMT R26, RZ, 0x7610, R26 ;  /* 0x00007610ff1a7816 */ /* 0x000fe2000000001a */
[----:B----4-:R1:W-:Y:S01]  /*15f90*/  STL [R1+0x1f8], R13 ;  /* 0x0001f80d01007387 */ /* 0x0103e20000100800 */
[----:B------:R-:W-:Y:S01]  /*15fa0*/  PRMT R61, RZ, 0x7610, R61 ;  /* 0x00007610ff3d7816 */ /* 0x000fe2000000003d */
[----:B0-----:R-:W0:Y:S02]  /*15fb0*/  LDC R16, c[0x0][0x3b0] ;  /* 0x0000ec00ff107b82 */ /* 0x001e240000000800 */
[----:B------:R-:W-:Y:S04]  /*15fc0*/  STL.64 [R1+0x8e8], R80 ;  /* 0x0008e85001007387 */ /* 0x000fe80000100a00 */
[----:B------:R-:W-:Y:S01]  /*15fd0*/  STL.64 [R1+0x8e0], R78 ;  /* 0x0008e04e01007387 */ /* 0x000fe20000100a00 */
[----:B------:R-:W-:Y:S01]  /*15fe0*/  ISETP.GE.U32.AND P2, PT, R12, 0x7ffffe15, PT ;  /* 0x7ffffe150c00780c */ /* 0x000fe20003f46070 */
[----:B-1----:R-:W1:Y:S02]  /*15ff0*/  LDC R13, c[0x0][0x3b0] ;  /* 0x0000ec00ff0d7b82 */ /* 0x002e640000000800 */
[----:B------:R2:W4:Y:S01]  /*16000*/  @!P0 LDG.E.U16 R30, desc[UR6][R14.64] ;  /* 0x000000060e1e8981 */ /* 0x000522000c1e1500 */
[----:B------:R-:W-:-:S02]  /*16010*/  PRMT R60, RZ, 0x7610, R60 ;  /* 0x00007610ff3c7816 */ /* 0x000fc4000000003c */
[----:B------:R-:W-:Y:S02]  /*16020*/  PRMT R17, RZ, 0x7610, R17 ;  /* 0x00007610ff117816 */ /* 0x000fe40000000011 */
[----:B------:R-:W-:Y:S01]  /*16030*/  PRMT R59, RZ, 0x7610, R59 ;  /* 0x00007610ff3b7816 */ /* 0x000fe2000000003b */
[----:B------:R-:W0:Y:S01]  /*16040*/  LDC R75, c[0x0][0x3b0] ;  /* 0x0000ec00ff4b7b82 */ /* 0x000e220000000800 */
[----:B---3--:R-:W-:Y:S04]  /*16050*/  STL [R1+0x2c18], R5 ;  /* 0x002c180501007387 */ /* 0x008fe80000100800 */
[----:B------:R3:W-:Y:S04]  /*16060*/  STL.64 [R1+0x888], R18 ;  /* 0x0008881201007387 */ /* 0x0007e80000100a00 */
[----:B------:R2:W-:Y:S04]  /*16070*/  STL.64 [R1+0x880], R14 ;  /* 0x0008800e01007387 */ /* 0x0005e80000100a00 */
[----:B------:R-:W-:Y:S04]  /*16080*/  STL [R1+0x2c1c], R4 ;  /* 0x002c1c0401007387 */ /* 0x000fe80000100800 */
[----:B---3--:R-:W3:Y:S01]  /*16090*/  LDL.LU R19, [R1+0x1ac] ;  /* 0x0001ac0001137983 */ /* 0x008ee20000300800 */
[----:B------:R-:W-:Y:S01]  /*160a0*/  ISETP.GE.U32.AND P0, PT, R3, 0x7ffffe0d, PT ;  /* 0x7ffffe0d0300780c */ /* 0x000fe20003f06070 */
[----:B------:R-:W-:-:S02]  /*160b0*/  IMAD R3, R90, 0xeb, RZ ;  /* 0x000000eb5a037824 */ /* 0x000fc400078e02ff */
[----:B------:R-:W-:Y:S02]  /*160c0*/  VIADD R12, R9, 0xffffff21 ;  /* 0xffffff21090c7836 */ /* 0x000fe40000000000 */
[----:B------:R-:W-:-:S04]  /*160d0*/  IMAD.WIDE R82, R3, 0x2, R88 ;  /* 0x0000000203527825 */ /* 0x000fc800078e0258 */
[----:B------:R-:W-:Y:S01]  /*160e0*/  IMAD.WIDE R80, R3, 0x2, R86 ;  /* 0x0000000203507825 */ /* 0x000fe200078e0256 */
[----:B------:R-:W4:Y:S03]  /*160f0*/  @!P2 LDG.E.U16 R27, desc[UR6][R82.64] ;  /* 0x00000006521ba981 */ /* 0x000f26000c1e1500 */
[C---:B------:R-:W-:Y:S01]  /*16100*/  IMAD.WIDE R78, R8.reuse, 0x2, R88 ;  /* 0x00000002084e7825 */ /* 0x040fe200078e0258 */
[----:B------:R0:W4:Y:S03]  /*16110*/  @!P2 LDG.E.U16 R26, desc[UR6][R80.64] ;  /* 0x00000006501aa981 */ /* 0x000126000c1e1500 */
[----:B--2---:R-:W-:Y:S01]  /*16120*/  IMAD.WIDE R14, R8, 0x2, R86 ;  /* 0x00000002080e7825 */ /* 0x004fe200078e0256 */
[----:B------:R-:W-:Y:S01]  /*16130*/  ISETP.GE.U32.AND P2, PT, R12, 0x7ffffe22, PT ;  /* 0x7ffffe220c00780c */ /* 0x000fe20003f46070 */
[----:B------:R2:W4:Y:S02]  /*16140*/  @!P0 LDG.E.U16 R61, desc[UR6][R78.64] ;  /* 0x000000064e3d8981 */ /* 0x000524000c1e1500 */
[----:B------:R-:W-:-:S02]  /*16150*/  VIADD R3, R9, 0xffffff04 ;  /* 0xffffff0409037836 */ /* 0x000fc40000000000 */
[----:B------:R0:W4:Y:S01]  /*16160*/  @!P0 LDG.E.U16 R60, desc[UR6][R14.64] ;  /* 0x000000060e3c8981 */ /* 0x000122000c1e1500 */
[C---:B------:R-:W-:Y:S02]  /*16170*/  IMAD R8, R90.reuse, 0xde, RZ ;  /* 0x000000de5a087824 */ /* 0x040fe400078e02ff */
[----:B------:R-:W-:Y:S01]  /*16180*/  ISETP.GE.U32.AND P0, PT, R3, 0x7ffffe05, PT ;  /* 0x7ffffe050300780c */ /* 0x000fe20003f06070 */
[----:B------:R-:W-:Y:S01]  /*16190*/  IMAD R3, R90, 0xfb, RZ ;  /* 0x000000fb5a037824 */ /* 0x000fe200078e02ff */
[----:B------:R-:W-:Y:S01]  /*161a0*/  STL.64 [R1+0x808], R82 ;  /* 0x0008085201007387 */ /* 0x000fe20000100a00 */
[----:B------:R-:W-:Y:S02]  /*161b0*/  PRMT R12, RZ, 0x7610, R12 ;  /* 0x00007610ff0c7816 */ /* 0x000fe4000000000c */
[----:B------:R-:W-:Y:S01]  /*161c0*/  IMAD.WIDE R84, R3, 0x2, R88 ;  /* 0x0000000203547825 */ /* 0x000fe200078e0258 */
[----:B------:R0:W-:Y:S04]  /*161d0*/  STL.64 [R1+0x800], R80 ;  /* 0x0008005001007387 */ /* 0x0001e80000100a00 */
[----:B------:R2:W-:Y:S01]  /*161e0*/  STL.64 [R1+0x788], R78 ;  /* 0x0007884e01007387 */ /* 0x0005e20000100a00 */
[----:B------:R-:W-:-:S03]  /*161f0*/  PRMT R58, RZ, 0x7610, R58 ;  /* 0x00007610ff3a7816 */ /* 0x000fc6000000003a */
[----:B------:R-:W4:Y:S01]  /*16200*/  @!P0 LDG.E.U16 R59, desc[UR6][R84.64] ;  /* 0x00000006543b8981 */ /* 0x000f22000c1e1500 */
[----:B0-----:R-:W-:-:S04]  /*16210*/  IMAD.WIDE R80, R3, 0x2, R86 ;  /* 0x0000000203507825 */ /* 0x001fc800078e0256 */
[C---:B--2---:R-:W-:Y:S01]  /*16220*/  IMAD.WIDE R78, R8.reuse, 0x2, R88 ;  /* 0x00000002084e7825 */ /* 0x044fe200078e0258 */
[----:B------:R0:W-:Y:S04]  /*16230*/  STL.64 [R1+0x780], R14 ;  /* 0x0007800e01007387 */ /* 0x0001e80000100a00 */
[----:B------:R-:W2:Y:S04]  /*16240*/  @!P2 LDG.E.U16 R17, desc[UR6][R78.64] ;  /* 0x000000064e11a981 */ /* 0x000ea8000c1e1500 */
[----:B------:R-:W2:Y:S04]  /*16250*/  LDL.LU R77, [R1+0x1d0] ;  /* 0x0001d000014d7983 */ /* 0x000ea80000300800 */
[----:B------:R-:W4:Y:S01]  /*16260*/  LDL.LU R82, [R1+0x1cc] ;  /* 0x0001cc0001527983 */ /* 0x000f220000300800 */
[----:B0-----:R-:W0:Y:S03]  /*16270*/  LDC R14, c[0x0][0x3b0] ;  /* 0x0000ec00ff0e7b82 */ /* 0x001e260000000800 */
[----:B------:R-:W4:Y:S01]  /*16280*/  LDL.LU R83, [R1+0x1c8] ;  /* 0x0001c80001537983 */ /* 0x000f220000300800 */
[----:B---3--:R-:W-:Y:S01]  /*16290*/  SEL R3, R93, R19, !P3 ;  /* 0x000000135d037207 */ /* 0x008fe20005800000 */
[----:B------:R-:W-:-:S03]  /*162a0*/  IMAD.WIDE R18, R8, 0x2, R86 ;  /* 0x0000000208127825 */ /* 0x000fc600078e0256 */
[----:B------:R-:W3:Y:S01]  /*162b0*/  LDC R15, c[0x0][0x3b0] ;  /* 0x0000ec00ff0f7b82 */ /* 0x000ee20000000800 */
[----:B------:R-:W3:Y:S04]  /*162c0*/  @!P0 LDG.E.U16 R58, desc[UR6][R80.64] ;  /* 0x00000006503a8981 */ /* 0x000ee8000c1e1500 */
[----:B------:R0:W3:Y:S01]  /*162d0*/  @!P2 LDG.E.U16 R12, desc[UR6][R18.64] ;  /* 0x00000006120ca981 */ /* 0x0000e2000c1e1500 */
[----:B------:R-:W-:-:S03]  /*162e0*/  VIADD R8, R9, 0xffffff1b ;  /* 0xffffff1b09087836 */ /* 0x000fc60000000000 */
[----:B------:R0:W-:Y:S04]  /*162f0*/  STL.64 [R1+0x708], R84 ;  /* 0x0007085401007387 */ /* 0x0001e80000100a00 */
[----:B------:R-:W-:Y:S01]  /*16300*/  STL.64 [R1+0x700], R80 ;  /* 0x0007005001007387 */ /* 0x000fe20000100a00 */
[----:B-1----:R-:W-:-:S03]  /*16310*/  IMAD R3, R3, R13, RZ ;  /* 0x0000000d03037224 */ /* 0x002fc600078e02ff */
[----:B------:R-:W-:Y:S04]  /*16320*/  STL.64 [R1+0x8d8], R78 ;  /* 0x0008d84e01007387 */ /* 0x000fe80000100a00 */
[----:B0-----:R-:W3:Y:S01]  /*16330*/  LDL.LU R84, [R1+0x1e4] ;  /* 0x0001e40001547983 */ /* 0x001ee20000300800 */
[----:B------:R-:W-:-:S03]  /*16340*/  ISETP.GE.U32.AND P0, PT, R8, 0x7ffffe1c, PT ;  /* 0x7ffffe1c0800780c */ /* 0x000fc60003f06070 */
[----:B------:R0:W-:Y:S04]  /*16350*/  STL.64 [R1+0x8d0], R18 ;  /* 0x0008d01201007387 */ /* 0x0001e80000100a00 */
[----:B------:R-:W3:Y:S04]  /*16360*/  LDL.LU R85, [R1+0x1e0] ;  /* 0x0001e00001557983 */ /* 0x000ee80000300800 */
[----:B------:R-:W3:Y:S04]  /*16370*/  LDL.LU R91, [R1+0x1dc] ;  /* 0x0001dc00015b7983 */ /* 0x000ee80000300800 */
[----:B------:R1:W-:Y:S01]  /*16380*/  STL [R1+0xb4], R3 ;  /* 0x0000b40301007387 */ /* 0x0003e20000100800 */
[----:B------:R-:W-:-:S02]  /*16390*/  PRMT R29, RZ, 0x7610, R29 ;  /* 0x00007610ff1d7816 */ /* 0x000fc4000000001d */
[----:B------:R-:W-:Y:S01]  /*163a0*/  PRMT R28, RZ, 0x7610, R28 ;  /* 0x00007610ff1c7816 */ /* 0x000fe2000000001c */
[----:B------:R-:W-:Y:S01]  /*163b0*/  VIADD R13, R9, 0xffffff13 ;  /* 0xffffff13090d7836 */ /* 0x000fe20000000000 */
[----:B0-----:R-:W0:Y:S01]  /*163c0*/  LDC R18, c[0x0][0x3b0] ;  /* 0x0000ec00ff127b82 */ /* 0x001e220000000800 */
[----:B-1----:R-:W-:-:S07]  /*163d0*/  IMAD R3, R90, 0xe4, RZ ;  /* 0x000000e45a037824 */ /* 0x002fce00078e02ff */
[----:B------:R-:W1:Y:S01]  /*163e0*/  LDC R19, c[0x0][0x3b0] ;  /* 0x0000ec00ff137b82 */ /* 0x000e620000000800 */
[C---:B------:R-:W-:Y:S01]  /*163f0*/  IMAD.WIDE R80, R3.reuse, 0x2, R88 ;  /* 0x0000000203507825 */ /* 0x040fe200078e0258 */
[----:B--2---:R2:W-:Y:S03]  /*16400*/  STL [R1+0x120], R17 ;  /* 0x0001201101007387 */ /* 0x0045e60000100800 */
[----:B------:R-:W-:Y:S01]  /*16410*/  IMAD.WIDE R78, R3, 0x2, R86 ;  /* 0x00000002034e7825 */ /* 0x000fe200078e0256 */
[----:B------:R-:W3:Y:S01]  /*16420*/  @!P0 LDG.E.U16 R29, desc[UR6][R80.64] ;  /* 0x00000006501d8981 */ /* 0x000ee2000c1e1500 */
[----:B----4-:R-:W-:-:S03]  /*16430*/  SEL R8, R93, R82, !P3 ;  /* 0x000000525d087207 */ /* 0x010fc60005800000 */
[----:B------:R4:W3:Y:S01]  /*16440*/  @!P0 LDG.E.U16 R28, desc[UR6][R78.64] ;  /* 0x000000064e1c8981 */ /* 0x0008e2000c1e1500 */
[----:B------:R-:W-:Y:S01]  /*16450*/  ISETP.GE.U32.AND P0, PT, R13, 0x7ffffe14, PT ;  /* 0x7ffffe140d00780c */ /* 0x000fe20003f06070 */
[----:B--2---:R-:W2:Y:S01]  /*16460*/  LDC R17, c[0x0][0x3b0] ;  /* 0x0000ec00ff117b82 */ /* 0x004ea20000000800 */
[C---:B------:R-:W-:Y:S01]  /*16470*/  SEL R3, R93.reuse, R83, !P3 ;  /* 0x000000535d037207 */ /* 0x040fe20005800000 */
[----:B---3--:R3:W-:Y:S02]  /*16480*/  STL [R1+0x11c], R12 ;  /* 0x00011c0c01007387 */ /* 0x0087e40000100800 */
[----:B---3--:R-:W-:Y:S02]  /*16490*/  SEL R12, R93, R77, !P3 ;  /* 0x0000004d5d0c7207 */ /* 0x008fe40005800000 */
[----:B------:R-:W-:Y:S01]  /*164a0*/  STL.64 [R1+0x878], R80 ;  /* 0x0008785001007387 */ /* 0x000fe20000100a00 */
[----:B------:R-:W-:Y:S01]  /*164b0*/  PRMT R25, RZ, 0x7610, R25 ;  /* 0x00007610ff197816 */ /* 0x000fe20000000019 */
[----:B------:R-:W3:Y:S01]  /*164c0*/  LDC R77, c[0x0][0x3b0] ;  /* 0x0000ec00ff4d7b82 */ /* 0x000ee20000000800 */
[----:B------:R-:W-:-:S02]  /*164d0*/  IMAD R13, R12, R14, RZ ;  /* 0x0000000e0c0d7224 */ /* 0x000fc400078e02ff */
[----:B------:R-:W-:Y:S02]  /*164e0*/  IMAD R12, R8, R15, RZ ;  /* 0x0000000f080c7224 */ /* 0x000fe400078e02ff */
[----:B------:R-:W-:Y:S02]  /*164f0*/  IMAD R8, R3, R16, RZ ;  /* 0x0000001003087224 */ /* 0x000fe400078e02ff */
[----:B------:R-:W-:Y:S01]  /*16500*/  IMAD R3, R90, 0xec, RZ ;  /* 0x000000ec5a037824 */ /* 0x000fe200078e02ff */
[----:B------:R4:W-:Y:S01]  /*16510*/  STL.64 [R1+0x870], R78 ;  /* 0x0008704e01007387 */ /* 0x0009e20000100a00 */
[----:B------:R-:W-:Y:S01]  /*16520*/  PRMT R24, RZ, 0x7610, R24 ;  /* 0x00007610ff187816 */ /* 0x000fe20000000018 */
[----:B------:R-:W3:Y:S01]  /*16530*/  LDC R16, c[0x0][0x3b0] ;  /* 0x0000ec00ff107b82 */ /* 0x000ee20000000800 */
[C---:B------:R-:W-:Y:S01]  /*16540*/  IMAD.WIDE R14, R3.reuse, 0x2, R86 ;  /* 0x00000002030e7825 */ /* 0x040fe200078e0256 */
[----:B------:R0:W-:Y:S04]  /*16550*/  STL [R1+0xb0], R13 ;  /* 0x0000b00d01007387 */ /* 0x0001e80000100800 */
[----:B------:R0:W-:Y:S01]  /*16560*/  STL [R1+0xb8], R12 ;  /* 0x0000b80c01007387 */ /* 0x0001e20000100800 */
[----:B----4-:R-:W-:-:S03]  /*16570*/  IMAD.WIDE R78, R3, 0x2, R88 ;  /* 0x00000002034e7825 */ /* 0x010fc600078e0258 */
[----:B------:R4:W-:Y:S04]  /*16580*/  STL [R1+0xc0], R8 ;  /* 0x0000c00801007387 */ /* 0x0009e80000100800 */
[----:B------:R-:W-:Y:S04]  /*16590*/  STL.64 [R1+0x7f8], R78 ;  /* 0x0007f84e01007387 */ /* 0x000fe80000100a00 */
[----:B------:R1:W-:Y:S04]  /*165a0*/  STL.64 [R1+0x7f0], R14 ;  /* 0x0007f00e01007387 */ /* 0x0003e80000100a00 */
[----:B------:R-:W3:Y:S01]  /*165b0*/  LDL.LU R81, [R1+0x208] ;  /* 0x0002080001517983 */ /* 0x000ee20000300800 */
[----:B0-----:R-:W-:Y:S01]  /*165c0*/  VIADD R13, R9, 0xffffff0b ;  /* 0xffffff0b090d7836 */ /* 0x001fe20000000000 */
[----:B------:R-:W-:-:S02]  /*165d0*/  SEL R12, R93, R84, !P3 ;  /* 0x000000545d0c7207 */ /* 0x000fc40005800000 */
[C---:B----4-:R-:W-:Y:S01]  /*165e0*/  SEL R8, R93.reuse, R85, !P3 ;  /* 0x000000555d087207 */ /* 0x050fe20005800000 */
[----:B------:R-:W4:Y:S01]  /*165f0*/  @!P0 LDG.E.U16 R25, desc[UR6][R78.64] ;  /* 0x000000064e198981 */ /* 0x000f22000c1e1500 */
[----:B------:R-:W-:-:S03]  /*16600*/  SEL R3, R93, R91, !P3 ;  /* 0x0000005b5d037207 */ /* 0x000fc60005800000 */
[----:B------:R0:W4:Y:S01]  /*16610*/  @!P0 LDG.E.U16 R24, desc[UR6][R14.64] ;  /* 0x000000060e188981 */ /* 0x000122000c1e1500 */
[----:B------:R-:W-:Y:S01]  /*16620*/  ISETP.GE.U32.AND P0, PT, R13, 0x7ffffe0c, PT ;  /* 0x7ffffe0c0d00780c */ /* 0x000fe20003f06070 */
[----:B--2---:R-:W-:Y:S02]  /*16630*/  IMAD R13, R12, R17, RZ ;  /* 0x000000110c0d7224 */ /* 0x004fe400078e02ff */
[----:B------:R-:W-:Y:S02]  /*16640*/  IMAD R12, R8, R18, RZ ;  /* 0x00000012080c7224 */ /* 0x000fe400078e02ff */
[----:B-1----:R-:W-:Y:S02]  /*16650*/  IMAD R8, R3, R19, RZ ;  /* 0x0000001303087224 */ /* 0x002fe400078e02ff */
[C---:B------:R-:W-:Y:S01]  /*16660*/  IMAD R3, R90.reuse, 0xf4, RZ ;  /* 0x000000f45a037824 */ /* 0x040fe200078e02ff */
[----:B------:R1:W-:Y:S01]  /*16670*/  STL [R1+0xbc], R13 ;  /* 0x0000bc0d01007387 */ /* 0x0003e20000100800 */
[----:B------:R-:W-:Y:S01]  /*16680*/  PRMT R23, RZ, 0x7610, R23 ;  /* 0x00007610ff177816 */ /* 0x000fe20000000017 */
[----:B0-----:R-:W0:Y:S01]  /*16690*/  LDC R14, c[0x0][0x3b0] ;  /* 0x0000ec00ff0e7b82 */ /* 0x001e220000000800 */
[C---:B------:R-:W-:Y:S01]  /*166a0*/  IMAD.WIDE R82, R3.reuse, 0x2, R88 ;  /* 0x0000000203527825 */ /* 0x040fe200078e0258 */
[----:B------:R-:W2:Y:S03]  /*166b0*/  LDL.LU R84, [R1+0x224] ;  /* 0x0002240001547983 */ /* 0x000ea60000300800 */
[----:B------:R-:W-:Y:S01]  /*166c0*/  IMAD.WIDE R78, R3, 0x2, R86 ;  /* 0x00000002034e7825 */ /* 0x000fe200078e0256 */
[----:B------:R-:W-:Y:S01]  /*166d0*/  PRMT R22, RZ, 0x7610, R22 ;  /* 0x00007610ff167816 */ /* 0x000fe20000000016 */
[----:B------:R1:W4:Y:S01]  /*166e0*/  @!P0 LDG.E.U16 R23, desc[UR6][R82.64] ;  /* 0x0000000652178981 */ /* 0x000322000c1e1500 */
[----:B------:R-:W-:Y:S01]  /*166f0*/  PRMT R20, RZ, 0x7610, R20 ;  /* 0x00007610ff147816 */ /* 0x000fe20000000014 */
[----:B------:R-:W-:Y:S01]  /*16700*/  VIADD R3, R9, 0xffffff03 ;  /* 0xffffff0309037836 */ /* 0x000fe20000000000 */
[----:B------:R-:W-:Y:S01]  /*16710*/  PRMT R72, RZ, 0x7610, R72 ;  /* 0x00007610ff487816 */ /* 0x000fe20000000048 */
[----:B------:R-:W-:Y:S01]  /*16720*/  STL [R1+0xc4], R12 ;  /* 0x0000c40c01007387 */ /* 0x000fe20000100800 */
[----:B------:R-:W-:Y:S01]  /*16730*/  PRMT R73, RZ, 0x7610, R73 ;  /* 0x00007610ff497816 */ /* 0x000fe20000000049 */
[----:B-1----:R-:W1:Y:S01]  /*16740*/  LDC R13, c[0x0][0x3b0] ;  /* 0x0000ec00ff0d7b82 */ /* 0x002e620000000800 */
[----:B------:R-:W-:Y:S01]  /*16750*/  ISETP.GE.U32.AND P2, PT, R3, 0x7ffffe04, PT ;  /* 0x7ffffe040300780c */ /* 0x000fe20003f46070 */
[----:B------:R0:W-:Y:S01]  /*16760*/  STL [R1+0xc8], R8 ;  /* 0x0000c80801007387 */ /* 0x0001e20000100800 */
[----:B------:R-:W-:-:S03]  /*16770*/  IMAD R3, R90, 0xfc, RZ ;  /* 0x000000fc5a037824 */ /* 0x000fc600078e02ff */
[----:B------:R0:W4:Y:S01]  /*16780*/  @!P0 LDG.E.U16 R22, desc[UR6][R78.64] ;  /* 0x000000064e168981 */ /* 0x000122000c1e1500 */
[----:B------:R-:W-:Y:S01]  /*16790*/  PRMT R21, RZ, 0x7610, R21 ;  /* 0x00007610ff157816 */ /* 0x000fe20000000015 */
[----:B------:R-:W1:Y:S01]  /*167a0*/  LDC R15, c[0x0][0x3b0] ;  /* 0x0000ec00ff0f7b82 */ /* 0x000e620000000800 */
[----:B0-----:R-:W-:Y:S01]  /*167b0*/  VIADD R8, R9, 0xffffff20 ;  /* 0xffffff2009087836 */ /* 0x001fe20000000000 */
[----:B------:R0:W-:Y:S04]  /*167c0*/  STL.64 [R1+0x778], R82 ;  /* 0x0007785201007387 */ /* 0x0001e80000100a00 */
[----:B------:R-:W-:Y:S01]  /*167d0*/  ISETP.GE.U32.AND P0, PT, R8, 0x7ffffe21, PT ;  /* 0x7ffffe210800780c */ /* 0x000fe20003f06070 */
[----:B------:R0:W-:Y:S01]  /*167e0*/  STL.64 [R1+0x770], R78 ;  /* 0x0007704e01007387 */ /* 0x0001e20000100a00 */
[----:B------:R-:W-:-:S03]  /*167f0*/  IMAD R12, R90, 0xdf, RZ ;  /* 0x000000df5a0c7824 */ /* 0x000fc600078e02ff */
[----:B------:R-:W4:Y:S01]  /*16800*/  LDL.LU R85, [R1+0x220] ;  /* 0x0002200001557983 */ /* 0x000f220000300800 */
[----:B0-----:R-:W-:-:S03]  /*16810*/  IMAD.WIDE R82, R3, 0x2, R88 ;  /* 0x0000000203527825 */ /* 0x001fc600078e0258 */
[----:B------:R-:W4:Y:S01]  /*16820*/  LDL.LU R91, [R1+0x23c] ;  /* 0x00023c00015b7983 */ /* 0x000f220000300800 */
[----:B------:R-:W-:-:S03]  /*16830*/  IMAD.WIDE R78, R3, 0x2, R86 ;  /* 0x00000002034e7825 */ /* 0x000fc600078e0256 */
[----:B------:R-:W-:Y:S04]  /*16840*/  STL.64 [R1+0x6f8], R82 ;  /* 0x0006f85201007387 */ /* 0x000fe80000100a00 */
[----:B------:R0:W-:Y:S04]  /*16850*/  STL.64 [R1+0x6f0], R78 ;  /* 0x0006f04e01007387 */ /* 0x0001e80000100a00 */
[----:B------:R0:W4:Y:S04]  /*16860*/  @!P2 LDG.E.U16 R20, desc[UR6][R78.64] ;  /* 0x000000064e14a981 */ /* 0x000128000c1e1500 */
[----:B------:R-:W4:Y:S01]  /*16870*/  @!P2 LDG.E.U16 R21, desc[UR6][R82.64] ;  /* 0x000000065215a981 */ /* 0x000f22000c1e1500 */
[----:B0-----:R-:W-:-:S05]  /*16880*/  IMAD.WIDE R78, R12, 0x2, R86 ;  /* 0x000000020c4e7825 */ /* 0x001fca00078e0256 */
[----:B------:R0:W4:Y:S01]  /*16890*/  @!P0 LDG.E.U16 R72, desc[UR6][R78.64] ;  /* 0x000000064e488981 */ /* 0x000122000c1e1500 */
[----:B---3--:R-:W-:Y:S01]  /*168a0*/  SEL R8, R93, R81, !P3 ;  /* 0x000000515d087207 */ /* 0x008fe20005800000 */
[----:B------:R-:W-:-:S05]  /*168b0*/  IMAD.WIDE R80, R12, 0x2, R88 ;  /* 0x000000020c507825 */ /* 0x000fca00078e0258 */
[----:B------:R-:W3:Y:S01]  /*168c0*/  @!P0 LDG.E.U16 R73, desc[UR6][R80.64] ;  /* 0x0000000650498981 */ /* 0x000ee2000c1e1500 */
[----:B------:R-:W-:Y:S02]  /*168d0*/  VIADD R12, R9, 0xffffff1a ;  /* 0xffffff1a090c7836 */ /* 0x000fe40000000000 */
[----:B------:R-:W-:Y:S01]  /*168e0*/  IMAD R8, R8, R14, RZ ;  /* 0x0000000e08087224 */ /* 0x000fe200078e02ff */
[----:B------:R-:W-:Y:S01]  /*168f0*/  STL.64 [R1+0x8c8], R80 ;  /* 0x0008c85001007387 */ /* 0x000fe20000100a00 */
[----:B------:R-:W-:Y:S01]  /*16900*/  PRMT R19, RZ, 0x7610, R19 ;  /* 0x00007610ff137816 */ /* 0x000fe20000000013 */
[----:B------:R-:W3:Y:S01]  /*16910*/  LDC R14, c[0x0][0x3b0] ;  /* 0x0000ec00ff0e7b82 */ /* 0x000ee20000000800 */
[----:B------:R-:W-:Y:S01]  /*16920*/  ISETP.GE.U32.AND P0, PT, R12, 0x7ffffe1b, PT ;  /* 0x7ffffe1b0c00780c */ /* 0x000fe20003f06070 */
[----:B------:R-:W3:Y:S01]  /*16930*/  LDL.LU R83, [R1+0x238] ;  /* 0x0002380001537983 */ /* 0x000ee20000300800 */
[----:B--2---:R-:W-:-:S03]  /*16940*/  SEL R3, R93, R84, !P3 ;  /* 0x000000545d037207 */ /* 0x004fc60005800000 */
[----:B------:R-:W-:Y:S02]  /*16950*/  STL.64 [R1+0x8c0], R78 ;  /* 0x0008c04e01007387 */ /* 0x000fe40000100a00 */
[----:B-1----:R-:W-:Y:S02]  /*16960*/  IMAD R3, R3, R13, RZ ;  /* 0x0000000d03037224 */ /* 0x002fe400078e02ff */
[----:B------:R-:W-:Y:S01]  /*16970*/  STL [R1+0xcc], R8 ;  /* 0x0000cc0801007387 */ /* 0x000fe20000100800 */
[----:B------:R-:W-:Y:S01]  /*16980*/  PRMT R18, RZ, 0x7610, R18 ;  /* 0x00007610ff127816 */ /* 0x000fe20000000012 */
[----:B------:R-:W1:Y:S02]  /*16990*/  LDC R13, c[0x0][0x3b0] ;  /* 0x0000ec00ff0d7b82 */ /* 0x000e640000000800 */
[----:B------:R-:W2:Y:S04]  /*169a0*/  LDL.LU R84, [R1+0x258] ;  /* 0x0002580001547983 */ /* 0x000ea80000300800 */
[----:B------:R0:W-:Y:S02]  /*169b0*/  STL [R1+0xd0], R3 ;  /* 0x0000d00301007387 */ /* 0x0001e40000100800 */
[----:B0-----:R-:W-:-:S04]  /*169c0*/  IMAD R3, R90, 0xe5, RZ ;  /* 0x000000e55a037824 */ /* 0x001fc800078e02ff */
[----:B------:R-:W-:-:S05]  /*169d0*/  IMAD.WIDE R78, R3, 0x2, R88 ;  /* 0x00000002034e7825 */ /* 0x000fca00078e0258 */
[----:B------:R-:W2:Y:S04]  /*169e0*/  @!P0 LDG.E.U16 R19, desc[UR6][R78.64] ;  /* 0x000000064e138981 */ /* 0x000ea8000c1e1500 */
[----:B----4-:R-:W-:Y:S04]  /*169f0*/  STL [R1+0x114], R72 ;  /* 0x0001144801007387 */ /* 0x010fe80000100800 */
[----:B---3--:R0:W-:Y:S02]  /*16a00*/  STL [R1+0x118], R73 ;  /* 0x0001184901007387 */ /* 0x0081e40000100800 */
[----:B0-----:R-:W-:-:S05]  /*16a10*/  IMAD.WIDE R72, R3, 0x2, R86 ;  /* 0x0000000203487825 */ /* 0x001fca00078e0256 */
[----:B------:R0:W3:Y:S01]  /*16a20*/  @!P0 LDG.E.U16 R18, desc[UR6][R72.64] ;  /* 0x0000000648128981 */ /* 0x0000e2000c1e1500 */
[C---:B------:R-:W-:Y:S02]  /*16a30*/  SEL R8, R93.reuse, R85, !P3 ;  /* 0x000000555d087207 */ /* 0x040fe40005800000 */
[----:B------:R-:W-:-:S03]  /*16a40*/  SEL R3, R93, R91, !P3 ;  /* 0x0000005b5d037207 */ /* 0x000fc60005800000 */
[----:B------:R-:W-:Y:S01]  /*16a50*/  IMAD R8, R8, R15, RZ ;  /* 0x0000000f08087224 */ /* 0x000fe200078e02ff */
[----:B------:R-:W-:Y:S01]  /*16a60*/  IADD3 R12, PT, PT, R9, -0xee, RZ ;  /* 0xffffff12090c7810 */ /* 0x000fe20007ffe0ff */
[----:B------:R-:W-:Y:S01]  /*16a70*/  STL.64 [R1+0x868], R78 ;  /* 0x0008684e01007387 */ /* 0x000fe20000100a00 */
[----:B------:R-:W-:-:S03]  /*16a80*/  IMAD R3, R3, R16, RZ ;  /* 0x0000001003037224 */ /* 0x000fc600078e02ff */
[----:B------:R0:W-:Y:S01]  /*16a90*/  STL.64 [R1+0x860], R72 ;  /* 0x0008604801007387 */ /* 0x0001e20000100a00 */
[----:B------:R-:W-:-:S03]  /*16aa0*/  ISETP.GE.U32.AND P0, PT, R12, 0x7ffffe13, PT ;  /* 0x7ffffe130c00780c */ /* 0x000fc60003f06070 */
[----:B------:R-:W-:Y:S04]  /*16ab0*/  STL [R1+0xd4], R8 ;  /* 0x0000d40801007387 */ /* 0x000fe80000100800 */
[----:B------:R-:W4:Y:S01]  /*16ac0*/  LDL.LU R85, [R1+0x254] ;  /* 0x0002540001557983 */ /* 0x000f220000300800 */
[----:B------:R-:W-:Y:S02]  /*16ad0*/  PRMT R17, RZ, 0x7610, R17 ;  /* 0x00007610ff117816 */ /* 0x000fe40000000011 */
[----:B------:R-:W-:Y:S01]  /*16ae0*/  PRMT R16, RZ, 0x7610, R16 ;  /* 0x00007610ff107816 */ /* 0x000fe20000000010 */
[----:B0-----:R-:W0:Y:S01]  /*16af0*/  LDC R73, c[0x0][0x3b0] ;  /* 0x0000ec00ff497b82 */ /* 0x001e220000000800 */
[----:B------:R-:W-:-:S07]  /*16b00*/  PRMT R15, RZ, 0x7610, R15 ;  /* 0x00007610ff0f7816 */ /* 0x000fce000000000f */
[----:B------:R-:W0:Y:S01]  /*16b10*/  LDC R72, c[0x0][0x3b0] ;  /* 0x0000ec00ff487b82 */ /* 0x000e220000000800 */
[----:B--2---:R-:W-:Y:S04]  /*16b20*/  STL [R1+0x2c20], R19 ;  /* 0x002c201301007387 */ /* 0x004fe80000100800 */
[----:B------:R-:W2:Y:S04]  /*16b30*/  LDL.LU R91, [R1+0x260] ;  /* 0x00026000015b7983 */ /* 0x000ea80000300800 */
[----:B---3--:R-:W-:Y:S04]  /*16b40*/  STL [R1+0x2c24], R18 ;  /* 0x002c241201007387 */ /* 0x008fe80000100800 */
[----:B------:R3:W-:Y:S02]  /*16b50*/  STL [R1+0x128], R3 ;  /* 0x0001280301007387 */ /* 0x0007e40000100800 */
[----:B---3--:R-:W-:-:S04]  /*16b60*/  IMAD R3, R90, 0xed, RZ ;  /* 0x000000ed5a037824 */ /* 0x008fc800078e02ff */
[----:B------:R-:W-:-:S04]  /*16b70*/  IMAD.WIDE R80, R3, 0x2, R88 ;  /* 0x0000000203507825 */ /* 0x000fc800078e0258 */
[----:B------:R-:W-:Y:S01]  /*16b80*/  IMAD.WIDE R78, R3, 0x2, R86 ;  /* 0x00000002034e7825 */ /* 0x000fe200078e0256 */
[----:B------:R-:W3:Y:S04]  /*16b90*/  @!P0 LDG.E.U16 R17, desc[UR6][R80.64] ;  /* 0x0000000650118981 */ /* 0x000ee8000c1e1500 */
[----:B------:R-:W2:Y:S01]  /*16ba0*/  @!P0 LDG.E.U16 R16, desc[UR6][R78.64] ;  /* 0x000000064e108981 */ /* 0x000ea2000c1e1500 */
[C---:B------:R-:W-:Y:S02]  /*16bb0*/  SEL R8, R93.reuse, R83, !P3 ;  /* 0x000000535d087207 */ /* 0x040fe40005800000 */
[----:B------:R-:W-:Y:S01]  /*16bc0*/  SEL R3, R93, R84, !P3 ;  /* 0x000000545d037207 */ /* 0x000fe20005800000 */
[----:B------:R-:W-:Y:S02]  /*16bd0*/  VIADD R12, R9, 0xffffff0a ;  /* 0xffffff0a090c7836 */ /* 0x000fe40000000000 */
[----:B-1----:R-:W-:Y:S01]  /*16be0*/  IMAD R8, R8, R13, RZ ;  /* 0x0000000d08087224 */ /* 0x002fe200078e02ff */
[----:B------:R-:W-:Y:S01]  /*16bf0*/  STL.64 [R1+0x7e8], R80 ;  /* 0x0007e85001007387 */ /* 0x000fe20000100a00 */
[----:B------:R-:W-:-:S03]  /*16c00*/  IMAD R3, R3, R14, RZ ;  /* 0x0000000e03037224 */ /* 0x000fc600078e02ff */
[----:B------:R-:W-:Y:S01]  /*16c10*/  STL.64 [R1+0x7e0], R78 ;  /* 0x0007e04e01007387 */ /* 0x000fe20000100a00 */
[----:B------:R-:W-:-:S03]  /*16c20*/  ISETP.GE.U32.AND P0, PT, R12, 0x7ffffe0b, PT ;  /* 0x7ffffe0b0c00780c */ /* 0x000fc60003f06070 */
[----:B------:R-:W4:Y:S04]  /*16c30*/  LDL.LU R83, [R1+0x25c] ;  /* 0x00025c0001537983 */ /* 0x000f280000300800 */
[----:B------:R4:W-:Y:S04]  /*16c40*/  STL [R1+0x12c], R8 ;  /* 0x00012c0801007387 */ /* 0x0009e80000100800 */
[----:B---3--:R-:W-:Y:S04]  /*16c50*/  STL [R1+0x2c28], R17 ;  /* 0x002c281101007387 */ /* 0x008fe80000100800 */
[----:B------:R-:W3:Y:S04]  /*16c60*/  LDL.LU R84, [R1+0x268] ;  /* 0x0002680001547983 */ /* 0x000ee80000300800 */
[----:B--2---:R1:W-:Y:S04]  /*16c70*/  STL [R1+0x2c2c], R16 ;  /* 0x002c2c1001007387 */ /* 0x0043e80000100800 */
[----:B------:R2:W-:Y:S01]  /*16c80*/  STL [R1+0x130], R3 ;  /* 0x0001300301007387 */ /* 0x0005e20000100800 */
[----:B----4-:R-:W-:-:S02]  /*16c90*/  SEL R8, R93, R85, !P3 ;  /* 0x000000555d087207 */ /* 0x010fc40005800000 */
[----:B------:R-:W-:Y:S01]  /*16ca0*/  PRMT R14, RZ, 0x7610, R14 ;  /* 0x00007610ff0e7816 */ /* 0x000fe2000000000e */
[----:B------:R-:W4:Y:S01]  /*16cb0*/  LDL.LU R85, [R1+0x264] ;  /* 0x0002640001557983 */ /* 0x000f220000300800 */
[----:B-1----:R-:W1:Y:S01]  /*16cc0*/  LDC R16, c[0x0][0x3b0] ;  /* 0x0000ec00ff107b82 */ /* 0x002e620000000800 */
[----:B--2---:R-:W-:-:S04]  /*16cd0*/  IMAD R3, R90, 0xf5, RZ ;  /* 0x000000f55a037824 */ /* 0x004fc800078e02ff */
[----:B------:R-:W-:-:S05]  /*16ce0*/  IMAD.WIDE R80, R3, 0x2, R88 ;  /* 0x0000000203507825 */ /* 0x000fca00078e0258 */
[----:B------:R-:W2:Y:S01]  /*16cf0*/  @!P0 LDG.E.U16 R15, desc[UR6][R80.64] ;  /* 0x00000006500f8981 */ /* 0x000ea2000c1e1500 */
[----:B------:R-:W-:Y:S01]  /*16d00*/  IMAD.WIDE R78, R3, 0x2, R86 ;  /* 0x00000002034e7825 */ /* 0x000fe200078e0256 */
[----:B------:R-:W-:-:S03]  /*16d10*/  SEL R3, R93, R91, !P3 ;  /* 0x0000005b5d037207 */ /* 0x000fc60005800000 */
[----:B0-----:R-:W-:Y:S01]  /*16d20*/  IMAD R8, R8, R73, RZ ;  /* 0x0000004908087224 */ /* 0x001fe200078e02ff */
[----:B------:R-:W-:Y:S01]  /*16d30*/  STL.64 [R1+0x768], R80 ;  /* 0x0007685001007387 */ /* 0x000fe20000100a00 */
[----:B------:R-:W-:Y:S02]  /*16d40*/  VIADD R12, R9, 0xffffff02 ;  /* 0xffffff02090c7836 */ /* 0x000fe40000000000 */
[----:B------:R-:W-:Y:S01]  /*16d50*/  IMAD R3, R3, R72, RZ ;  /* 0x0000004803037224 */ /* 0x000fe200078e02ff */
[----:B------:R-:W-:Y:S04]  /*16d60*/  STL.64 [R1+0x760], R78 ;  /* 0x0007604e01007387 */ /* 0x000fe80000100a00 */
[----:B------:R0:W-:Y:S04]  /*16d70*/  STL [R1+0x134], R8 ;  /* 0x0001340801007387 */ /* 0x0001e80000100800 */
[----:B------:R-:W3:Y:S04]  /*16d80*/  LDL.LU R91, [R1+0x270] ;  /* 0x00027000015b7983 */ /* 0x000ee80000300800 */
[----:B------:R1:W3:Y:S01]  /*16d90*/  @!P0 LDG.E.U16 R14, desc[UR6][R78.64] ;  /* 0x000000064e0e8981 */ /* 0x0002e2000c1e1500 */
[----:B------:R-:W-:-:S02]  /*16da0*/  ISETP.GE.U32.AND P0, PT, R12, 0x7ffffe03, PT ;  /* 0x7ffffe030c00780c */ /* 0x000fc40003f06070 */
[----:B0-----:R-:W-:Y:S02]  /*16db0*/  SEL R8, R93, R83, !P3 ;  /* 0x000000535d087207 */ /* 0x001fe40005800000 */
[----:B------:R-:W-:Y:S02]  /*16dc0*/  PRMT R13, RZ, 0x7610, R13 ;  /* 0x00007610ff0d7816 */ /* 0x000fe4000000000d */
[----:B------:R-:W-:Y:S01]  /*16dd0*/  PRMT R12, RZ, 0x7610, R12 ;  /* 0x00007610ff0c7816 */ /* 0x000fe2000000000c */
[----:B------:R-:W-:Y:S02]  /*16de0*/  VIADD R17, R9, 0xffffff19 ;  /* 0xffffff1909117836 */ /* 0x000fe40000000000 */
[----:B------:R-:W-:Y:S01]  /*16df0*/  IMAD R8, R8, R75, RZ ;  /* 0x0000004b08087224 */ /* 0x000fe200078e02ff */
[----:B------:R-:W-:Y:S01]  /*16e00*/  PRMT R76, RZ, 0x7610, R76 ;  /* 0x00007610ff4c7816 */ /* 0x000fe2000000004c */
[----:B------:R-:W0:Y:S01]  /*16e10*/  LDC R75, c[0x0][0x3b0] ;  /* 0x0000ec00ff4b7b82 */ /* 0x000e220000000800 */
[----:B------:R-:W-:Y:S01]  /*16e20*/  PRMT R18, RZ, 0x7610, R18 ;  /* 0x00007610ff127816 */ /* 0x000fe20000000012 */
[----:B--2---:R2:W-:Y:S04]  /*16e30*/  STL [R1+0x2c30], R15 ;  /* 0x002c300f01007387 */ /* 0x0045e80000100800 */
[----:B------:R0:W-:Y:S04]  /*16e40*/  STL [R1+0x138], R3 ;  /* 0x0001380301007387 */ /* 0x0001e80000100800 */
[----:B------:R-:W4:Y:S01]  /*16e50*/  LDL.LU R83, [R1+0x26c] ;  /* 0x00026c0001537983 */ /* 0x000f220000300800 */
[----:B--2---:R-:W2:Y:S01]  /*16e60*/  LDC R15, c[0x0][0x3b0] ;  /* 0x0000ec00ff0f7b82 */ /* 0x004ea20000000800 */
[----:B0-----:R-:W-:-:S04]  /*16e70*/  IMAD R3, R90, 0xfd, RZ ;  /* 0x000000fd5a037824 */ /* 0x001fc800078e02ff */
[----:B-1----:R-:W-:-:S04]  /*16e80*/  IMAD.WIDE R78, R3, 0x2, R88 ;  /* 0x00000002034e7825 */ /* 0x002fc800078e0258 */
[----:B------:R-:W-:Y:S01]  /*16e90*/  IMAD.WIDE R72, R3, 0x2, R86 ;  /* 0x0000000203487825 */ /* 0x000fe200078e0256 */
[----:B---3--:R-:W-:Y:S01]  /*16ea0*/  SEL R3, R93, R84, !P3 ;  /* 0x000000545d037207 */ /* 0x008fe20005800000 */
[----:B------:R-:W-:Y:S04]  /*16eb0*/  STL.64 [R1+0x6e8], R78 ;  /* 0x0006e84e01007387 */ /* 0x000fe80000100a00 */
[----:B------:R-:W-:Y:S01]  /*16ec0*/  IMAD R3, R3, R16, RZ ;  /* 0x0000001003037224 */ /* 0x000fe200078e02ff */
[----:B------:R0:W3:Y:S04]  /*16ed0*/  @!P0 LDG.E.U16 R13, desc[UR6][R78.64] ;  /* 0x000000064e0d8981 */ /* 0x0000e8000c1e1500 */
[----:B------:R1:W3:Y:S01]  /*16ee0*/  @!P0 LDG.E.U16 R12, desc[UR6][R72.64] ;  /* 0x00000006480c8981 */ /* 0x0002e2000c1e1500 */
[----:B------:R-:W-:-:S02]  /*16ef0*/  ISETP.GE.U32.AND P0, PT, R17, 0x7ffffe1a, PT ;  /* 0x7ffffe1a1100780c */ /* 0x000fc40003f06070 */
[----:B------:R-:W3:Y:S01]  /*16f00*/  LDC R17, c[0x0][0x3b0] ;  /* 0x0000ec00ff117b82 */ /* 0x000ee20000000800 */
[----:B------:R-:W-:Y:S04]  /*16f10*/  STL.64 [R1+0x6e0], R72 ;  /* 0x0006e04801007387 */ /* 0x000fe80000100a00 */
[----:B------:R-:W3:Y:S04]  /*16f20*/  LDL.LU R84, [R1+0x274] ;  /* 0x0002740001547983 */ /* 0x000ee80000300800 */
[----:B------:R-:W-:Y:S04]  /*16f30*/  STL [R1+0x13c], R8 ;  /* 0x00013c0801007387 */ /* 0x000fe80000100800 */
[----:B------:R0:W-:Y:S02]  /*16f40*/  STL [R1+0x140], R3 ;  /* 0x0001400301007387 */ /* 0x0001e40000100800 */
[----:B0-----:R-:W-:-:S04]  /*16f50*/  IMAD R3, R90, 0xe6, RZ ;  /* 0x000000e65a037824 */ /* 0x001fc800078e02ff */
[----:B------:R-:W-:-:S04]  /*16f60*/  IMAD.WIDE R78, R3, 0x2, R88 ;  /* 0x00000002034e7825 */ /* 0x000fc800078e0258 */
[----:B-1----:R-:W-:Y:S01]  /*16f70*/  IMAD.WIDE R72, R3, 0x2, R86 ;  /* 0x0000000203487825 */ /* 0x002fe200078e0256 */
[----:B------:R-:W3:Y:S04]  /*16f80*/  @!P0 LDG.E.U16 R76, desc[UR6][R78.64] ;  /* 0x000000064e4c8981 */ /* 0x000ee8000c1e1500 */
[----:B------:R0:W3:Y:S01]  /*16f90*/  @!P0 LDG.E.U16 R18, desc[UR6][R72.64] ;  /* 0x0000000648128981 */ /* 0x0000e2000c1e1500 */
[C---:B----4-:R-:W-:Y:S02]  /*16fa0*/  SEL R8, R93.reuse, R85, !P3 ;  /* 0x000000555d087207 */ /* 0x050fe40005800000 */
[----:B------:R-:W-:Y:S01]  /*16fb0*/  SEL R3, R93, R91, !P3 ;  /* 0x0000005b5d037207 */ /* 0x000fe20005800000 */
[----:B------:R-:W-:Y:S02]  /*16fc0*/  VIADD R16, R9, 0xffffff18 ;  /* 0xffffff1809107836 */ /* 0x000fe40000000000 */
[----:B------:R-:W-:Y:S01]  /*16fd0*/  IMAD R8, R8, R77, RZ ;  /* 0x0000004d08087224 */ /* 0x000fe200078e02ff */
[----:B------:R-:W-:Y:S01]  /*16fe0*/  STL.64 [R1+0x858], R78 ;  /* 0x0008584e01007387 */ /* 0x000fe20000100a00 */
[----:B--2---:R-:W-:Y:S01]  /*16ff0*/  IMAD R3, R3, R15, RZ ;  /* 0x0000000f03037224 */ /* 0x004fe200078e02ff */
[----:B------:R-:W-:Y:S01]  /*17000*/  ISETP.GE.U32.AND P0, PT, R16, 0x7ffffe19, PT ;  /* 0x7ffffe191000780c */ /* 0x000fe20003f06070 */
[----:B------:R-:W1:Y:S01]  /*17010*/  LDC R15, c[0x0][0x3b0] ;  /* 0x0000ec00ff0f7b82 */ /* 0x000e620000000800 */
[----:B------:R-:W-:Y:S04]  /*17020*/  STL.64 [R1+0x850], R72 ;  /* 0x0008504801007387 */ /* 0x000fe80000100a00 */
[----:B------:R-:W-:Y:S01]  /*17030*/  STL [R1+0x144], R8 ;  /* 0x0001440801007387 */ /* 0x000fe20000100800 */
[----:B------:R-:W-:-:S02]  /*17040*/  PRMT R70, RZ, 0x7610, R70 ;  /* 0x00007610ff467816 */ /* 0x000fc40000000046 */
[----:B------:R-:W-:Y:S01]  /*17050*/  PRMT R19, RZ, 0x7610, R19 ;  /* 0x00007610ff137816 */ /* 0x000fe20000000013 */
[----:B------:R-:W2:Y:S01]  /*17060*/  LDL.LU R85, [R1+0x27c] ;  /* 0x00027c0001557983 */ /* 0x000ea20000300800 */
[----:B------:R-:W-:Y:S01]  /*17070*/  PRMT R74, RZ, 0x7610, R74 ;  /* 0x00007610ff4a7816 */ /* 0x000fe2000000004a */
[----:B------:R-:W4:Y:S02]  /*17080*/  LDC R16, c[0x0][0x3b0] ;  /* 0x0000ec00ff107b82 */ /* 0x000f240000000800 */
[----:B------:R-:W2:Y:S04]  /*17090*/  LDL.LU R91, [R1+0x278] ;  /* 0x00027800015b7983 */ /* 0x000ea80000300800 */
[----:B------:R0:W-:Y:S02]  /*170a0*/  STL [R1+0x148], R3 ;  /* 0x0001480301007387 */ /* 0x0001e40000100800 */
[----:B0-----:R-:W-:-:S04]  /*170b0*/  IMAD R3, R90, 0xe7, RZ ;  /* 0x000000e75a037824 */ /* 0x001fc800078e02ff */
[----:B------:R-:W-:-:S05]  /*170c0*/  IMAD.WIDE R72, R3, 0x2, R86 ;  /* 0x0000000203487825 */ /* 0x000fca00078e0256 */
[----:B------:R-:W2:Y:S01]  /*170d0*/  @!P0 LDG.E.U16 R19, desc[UR6][R72.64] ;  /* 0x0000000648138981 */ /* 0x000ea2000c1e1500 */
[----:B------:R-:W-:-:S05]  /*170e0*/  SEL R8, R93, R83, !P3 ;  /* 0x000000535d087207 */ /* 0x000fca0005800000 */
[----:B------:R-:W-:Y:S01]  /*170f0*/  IMAD R8, R8, R75, RZ ;  /* 0x0000004b08087224 */ /* 0x000fe200078e02ff */
[----:B---3--:R0:W-:Y:S04]  /*17100*/  STL [R1+0x110], R76 ;  /* 0x0001104c01007387 */ /* 0x0081e80000100800 */
[----:B------:R3:W-:Y:S01]  /*17110*/  STL [R1+0x10c], R18 ;  /* 0x00010c1201007387 */ /* 0x0007e20000100800 */
[----:B0-----:R-:W-:Y:S01]  /*17120*/  IMAD.WIDE R76, R3, 0x2, R88 ;  /* 0x00000002034c7825 */ /* 0x001fe200078e0258 */
[----:B------:R-:W-:-:S03]  /*17130*/  SEL R3, R93, R84, !P3 ;  /* 0x000000545d037207 */ /* 0x000fc60005800000 */
[----:B---3--:R-:W-:Y:S01]  /*17140*/  VIADD R18, R9, 0xffffff11 ;  /* 0xffffff1109127836 */ /* 0x008fe20000000000 */
[----:B------:R-:W-:Y:S01]  /*17150*/  STL.64 [R1+0x848], R76 ;  /* 0x0008484c01007387 */ /* 0x000fe20000100a00 */
[----:B------:R-:W-:Y:S01]  /*17160*/  IMAD R3, R3, R17, RZ ;  /* 0x0000001103037224 */ /* 0x000fe200078e02ff */
[----:B------:R-:W-:Y:S01]  /*17170*/  PRMT R71, RZ, 0x7610, R71 ;  /* 0x00007610ff477816 */ /* 0x000fe20000000047 */
[----:B------:R-:W0:Y:S01]  /*17180*/  LDC R17, c[0x0][0x3b0] ;  /* 0x0000ec00ff117b82 */ /* 0x000e220000000800 */
[----:B------:R-:W-:Y:S04]  /*17190*/  STL.64 [R1+0x840], R72 ;  /* 0x0008404801007387 */ /* 0x000fe80000100a00 */
[----:B------:R3:W4:Y:S01]  /*171a0*/  @!P0 LDG.E.U16 R70, desc[UR6][R76.64] ;  /* 0x000000064c468981 */ /* 0x000722000c1e1500 */
[----:B------:R-:W-:-:S02]  /*171b0*/  ISETP.GE.U32.AND P0, PT, R18, 0x7ffffe12, PT ;  /* 0x7ffffe121200780c */ /* 0x000fc40003f06070 */
[----:B------:R-:W-:Y:S01]  /*171c0*/  PRMT R0, RZ, 0x7610, R0 ;  /* 0x00007610ff007816 */ /* 0x000fe20000000000 */
[----:B------:R-:W-:Y:S01]  /*171d0*/  STL [R1+0x1dc], R8 ;  /* 0x0001dc0801007387 */ /* 0x000fe20000100800 */
[----:B------:R-:W-:Y:S01]  /*171e0*/  PRMT R11, RZ, 0x7610, R11 ;  /* 0x00007610ff0b7816 */ /* 0x000fe2000000000b */
[----:B------:R-:W0:Y:S02]  /*171f0*/  LDC R18, c[0x0][0x3b0] ;  /* 0x0000ec00ff127b82 */ /* 0x000e240000000800 */
[----:B------:R-:W4:Y:S04]  /*17200*/  LDL.LU R81, [R1+0x288] ;  /* 0x0002880001517983 */ /* 0x000f280000300800 */
[----:B------:R-:W4:Y:S04]  /*17210*/  LDL.LU R82, [R1+0x284] ;  /* 0x0002840001527983 */ /* 0x000f280000300800 */
[----:B------:R-:W4:Y:S04]  /*17220*/  LDL.LU R83, [R1+0x280] ;  /* 0x0002800001537983 */ /* 0x000f280000300800 */
[----:B------:R1:W-:Y:S02]  /*17230*/  STL [R1+0x1e0], R3 ;  /* 0x0001e00301007387 */ /* 0x0003e40000100800 */
[----:B-1----:R-:W-:-:S04]  /*17240*/  IMAD R3, R90, 0xee, RZ ;  /* 0x000000ee5a037824 */ /* 0x002fc800078e02ff */
[----:B---3--:R-:W-:-:S05]  /*17250*/  IMAD.WIDE R76, R3, 0x2, R88 ;  /* 0x00000002034c7825 */ /* 0x008fca00078e0258 */
[----:B------:R-:W3:Y:S01]  /*17260*/  @!P0 LDG.E.U16 R74, desc[UR6][R76.64] ;  /* 0x000000064c4a8981 */ /* 0x000ee2000c1e1500 */
[----:B------:R-:W-:Y:S01]  /*17270*/  IMAD.WIDE R72, R3, 0x2, R86 ;  /* 0x0000000203487825 */ /* 0x000fe200078e0256 */
[C---:B--2---:R-:W-:Y:S02]  /*17280*/  SEL R8, R93.reuse, R85, !P3 ;  /* 0x000000555d087207 */ /* 0x044fe40005800000 */
[----:B------:R-:W-:Y:S02]  /*17290*/  SEL R3, R93, R91, !P3 ;  /* 0x0000005b5d037207 */ /* 0x000fe40005800000 */
[----:B------:R1:W2:Y:S01]  /*172a0*/  @!P0 LDG.E.U16 R71, desc[UR6][R72.64] ;  /* 0x0000000648478981 */ /* 0x0002a2000c1e1500 */
[----:B----4-:R-:W-:Y:S02]  /*172b0*/  IMAD R8, R8, R16, RZ ;  /* 0x0000001008087224 */ /* 0x010fe400078e02ff */
[----:B------:R-:W-:Y:S01]  /*172c0*/  IMAD R3, R3, R15, RZ ;  /* 0x0000000f03037224 */ /* 0x000fe200078e02ff */
[----:B------:R-:W4:Y:S01]  /*172d0*/  LDC R16, c[0x0][0x3b0] ;  /* 0x0000ec00ff107b82 */ /* 0x000f220000000800 */
[----:B------:R-:W-:-:S02]  /*172e0*/  PRMT R69, RZ, 0x7610, R69 ;  /* 0x00007610ff457816 */ /* 0x000fc40000000045 */
[----:B------:R-:W-:Y:S02]  /*172f0*/  PRMT R6, RZ, 0x7610, R6 ;  /* 0x00007610ff067816 */ /* 0x000fe40000000006 */
[----:B------:R-:W-:-:S03]  /*17300*/  PRMT R7, RZ, 0x7610, R7 ;  /* 0x00007610ff077816 */ /* 0x000fc60000000007 */
[----:B------:R-:W0:Y:S01]  /*17310*/  LDC R15, c[0x0][0x3b0] ;  /* 0x0000ec00ff0f7b82 */ /* 0x000e220000000800 */
[----:B------:R0:W-:Y:S04]  /*17320*/  STL [R1+0x108], R70 ;  /* 0x0001084601007387 */ /* 0x0001e80000100800 */
[----:B------:R1:W-:Y:S04]  /*17330*/  STL [R1+0x104], R19 ;  /* 0x0001041301007387 */ /* 0x0003e80000100800 */
[----:B------:R-:W-:Y:S01]  /*17340*/  STL.64 [R1+0x7d8], R76 ;  /* 0x0007d84c01007387 */ /* 0x000fe20000100a00 */
[----:B0-----:R-:W0:Y:S01]  /*17350*/  LDC R70, c[0x0][0x3b0] ;  /* 0x0000ec00ff467b82 */ /* 0x001e220000000800 */
[----:B-1----:R-:W-:-:S02]  /*17360*/  VIADD R19, R9, 0xffffff10 ;  /* 0xffffff1009137836 */ /* 0x002fc40000000000 */
[----:B------:R-:W-:Y:S04]  /*17370*/  STL.64 [R1+0x7d0], R72 ;  /* 0x0007d04801007387 */ /* 0x000fe80000100a00 */
[----:B------:R-:W2:Y:S01]  /*17380*/  LDL.LU R84, [R1+0x294] ;  /* 0x0002940001547983 */ /* 0x000ea20000300800 */
[----:B------:R-:W-:-:S03]  /*17390*/  ISETP.GE.U32.AND P0, PT, R19, 0x7ffffe11, PT ;  /* 0x7ffffe111300780c */ /* 0x000fc60003f06070 */
[----:B------:R-:W2:Y:S04]  /*173a0*/  LDL.LU R85, [R1+0x290] ;  /* 0x0002900001557983 */ /* 0x000ea80000300800 */
[----:B------:R-:W2:Y:S04]  /*173b0*/  LDL.LU R91, [R1+0x28c] ;  /* 0x00028c00015b7983 */ /* 0x000ea80000300800 */
[----:B------:R-:W-:Y:S04]  /*173c0*/  STL [R1+0x1e4], R8 ;  /* 0x0001e40801007387 */ /* 0x000fe80000100800 */
[----:B------:R1:W-:Y:S04]  /*173d0*/  STL [R1+0x220], R3 ;  /* 0x0002200301007387 */ /* 0x0003e80000100800 */
[----:B---3--:R3:W-:Y:S01]  /*173e0*/  STL [R1+0x100], R74 ;  /* 0x0001004a01007387 */ /* 0x0087e20000100800 */
[----:B-1----:R-:W-:-:S04]  /*173f0*/  IMAD R3, R90, 0xef, RZ ;  /* 0x000000ef5a037824 */ /* 0x002fc800078e02ff */
[----:B------:R-:W-:-:S04]  /*17400*/  IMAD.WIDE R72, R3, 0x2, R86 ;  /* 0x0000000203487825 */ /* 0x000fc800078e0256 */
[----:B---3--:R-:W-:Y:S01]  /*17410*/  IMAD.WIDE R74, R3, 0x2, R88 ;  /* 0x00000002034a7825 */ /* 0x008fe200078e0258 */
[----:B------:R-:W3:Y:S04]  /*17420*/  @!P0 LDG.E.U16 R0, desc[UR6][R72.64] ;  /* 0x0000000648008981 */ /* 0x000ee8000c1e1500 */
[----:B------:R-:W2:Y:S01]  /*17430*/  @!P0 LDG.E.U16 R11, desc[UR6][R74.64] ;  /* 0x000000064a0b8981 */ /* 0x000ea2000c1e1500 */
[----:B------:R-:W-:Y:S01]  /*17440*/  VIADD R3, R9, 0xffffff09 ;  /* 0xffffff0909037836 */ /* 0x000fe20000000000 */
[C---:B------:R-:W-:Y:S02]  /*17450*/  SEL R19, R93.reuse, R81, !P3 ;  /* 0x000000515d137207 */ /* 0x040fe40005800000 */
[----:B------:R-:W-:Y:S01]  /*17460*/  SEL R8, R93, R82, !P3 ;  /* 0x000000525d087207 */ /* 0x000fe20005800000 */
[----:B------:R-:W-:Y:S01]  /*17470*/  STL.64 [R1+0x7c8], R74 ;  /* 0x0007c84a01007387 */ /* 0x000fe20000100a00 */
[----:B------:R-:W-:Y:S01]  /*17480*/  ISETP.GE.U32.AND P0, PT, R3, 0x7ffffe0a, PT ;  /* 0x7ffffe0a0300780c */ /* 0x000fe20003f06070 */
[----:B0-----:R-:W-:-:S02]  /*17490*/  IMAD R19, R19, R70, RZ ;  /* 0x0000004613137224 */ /* 0x001fc400078e02ff */
[----:B------:R-:W-:Y:S01]  /*174a0*/  STL.64 [R1+0x7c0], R72 ;  /* 0x0007c04801007387 */ /* 0x000fe20000100a00 */
[----:B------:R-:W-:Y:S02]  /*174b0*/  IMAD R18, R8, R18, RZ ;  /* 0x0000001208127224 */ /* 0x000fe400078e02ff */
[----:B------:R-:W-:Y:S01]  /*174c0*/  IMAD R8, R90, 0xf6, RZ ;  /* 0x000000f65a087824 */ /* 0x000fe200078e02ff */
[----:B---3--:R0:W-:Y:S04]  /*174d0*/  STL [R1+0x29f8], R0 ;  /* 0x0029f80001007387 */ /* 0x0081e80000100800 */
[----:B--2---:R1:W-:Y:S04]  /*174e0*/  STL [R1+0xf8], R11 ;  /* 0x0000f80b01007387 */ /* 0x0043e80000100800 */
[----:B------:R-:W-:Y:S01]  /*174f0*/  STL [R1+0x69c], R19 ;  /* 0x00069c1301007387 */ /* 0x000fe20000100800 */
[----:B0-----:R-:W-:-:S03]  /*17500*/  PRMT R0, RZ, 0x7610, R0 ;  /* 0x00007610ff007816 */ /* 0x001fc60000000000 */
[----:B------:R-:W-:Y:S01]  /*17510*/  STL [R1+0xfc], R71 ;  /* 0x0000fc4701007387 */ /* 0x000fe20000100800 */
[----:B------:R-:W-:Y:S01]  /*17520*/  SEL R3, R93, R83, !P3 ;  /* 0x000000535d037207 */ /* 0x000fe20005800000 */
[----:B-1----:R-:W0:Y:S02]  /*17530*/  LDC R11, c[0x0][0x3b0] ;  /* 0x0000ec00ff0b7b82 */ /* 0x002e240000000800 */
[----:B------:R1:W-:Y:S02]  /*17540*/  STL [R1+0x208], R18 ;  /* 0x0002081201007387 */ /* 0x0003e40000100800 */
[----:B-1----:R-:W-:-:S05]  /*17550*/  IMAD.WIDE R18, R8, 0x2, R86 ;  /* 0x0000000208127825 */ /* 0x002fca00078e0256 */
[----:B------:R-:W2:Y:S01]  /*17560*/  @!P0 LDG.E.U16 R0, desc[UR6][R18.64] ;  /* 0x0000000612008981 */ /* 0x000ea2000c1e1500 */
[----:B------:R-:W-:Y:S01]  /*17570*/  IMAD.WIDE R70, R8, 0x2, R88 ;  /* 0x0000000208467825 */ /* 0x000fe200078e0258 */
[----:B------:R-:W-:-:S03]  /*17580*/  SEL R8, R93, R84, !P3 ;  /* 0x000000545d087207 */ /* 0x000fc60005800000 */
[----:B------:R-:W-:Y:S01]  /*17590*/  IMAD R3, R3, R17, RZ ;  /* 0x0000001103037224 */ /* 0x000fe200078e02ff */
[----:B------:R-:W3:Y:S01]  /*175a0*/  @!P0 LDG.E.U16 R69, desc[UR6][R70.64] ;  /* 0x0000000646458981 */ /* 0x000ee2000c1e1500 */
[----:B------:R-:W-:Y:S02]  /*175b0*/  VIADD R17, R9, 0xffffff08 ;  /* 0xffffff0809117836 */ /* 0x000fe40000000000 */
[----:B----4-:R-:W-:Y:S01]  /*175c0*/  IMAD R8, R8, R16, RZ ;  /* 0x0000001008087224 */ /* 0x010fe200078e02ff */
[----:B------:R1:W-:Y:S02]  /*175d0*/  STL [R1+0x224], R3 ;  /* 0x0002240301007387 */ /* 0x0003e40000100800 */
[----:B------:R-:W-:Y:S02]  /*175e0*/  ISETP.GE.U32.AND P0, PT, R17, 0x7ffffe09, PT ;  /* 0x7ffffe091100780c */ /* 0x000fe40003f06070 */
[----:B------:R-:W-:Y:S04]  /*175f0*/  STL.64 [R1+0x758], R70 ;  /* 0x0007584601007387 */ /* 0x000fe80000100a00 */
[----:B------:R-:W-:Y:S01]  /*17600*/  STL.64 [R1+0x750], R18 ;  /* 0x0007501201007387 */ /* 0x000fe20000100a00 */
[----:B-1----:R-:W-:-:S03]  /*17610*/  SEL R3, R93, R85, !P3 ;  /* 0x000000555d037207 */ /* 0x002fc60005800000 */
[----:B------:R-:W4:Y:S04]  /*17620*/  LDL.LU R85, [R1+0x298] ;  /* 0x0002980001557983 */ /* 0x000f280000300800 */
[----:B--2---:R-:W-:Y:S04]  /*17630*/  STL [R1+0x2a64], R0 ;  /* 0x002a640001007387 */ /* 0x004fe80000100800 */
[----:B------:R1:W-:Y:S02]  /*17640*/  STL [R1+0x258], R8 ;  /* 0x0002580801007387 */ /* 0x0003e40000100800 */
[----:B-1----:R-:W-:-:S04]  /*17650*/  IMAD R8, R90, 0xf7, RZ ;  /* 0x000000f75a087824 */ /* 0x002fc800078e02ff */
[----:B------:R-:W-:-:S04]  /*17660*/  IMAD.WIDE R16, R8, 0x2, R86 ;  /* 0x0000000208107825 */ /* 0x000fc800078e0256 */
[----:B------:R-:W-:Y:S01]  /*17670*/  IMAD.WIDE R18, R8, 0x2, R88 ;  /* 0x0000000208127825 */ /* 0x000fe200078e0258 */
[----:B------:R-:W2:Y:S04]  /*17680*/  @!P0 LDG.E.U16 R6, desc[UR6][R16.64] ;  /* 0x0000000610068981 */ /* 0x000ea8000c1e1500 */
[----:B------:R-:W4:Y:S01]  /*17690*/  @!P0 LDG.E.U16 R7, desc[UR6][R18.64] ;  /* 0x0000000612078981 */ /* 0x000f22000c1e1500 */
[----:B------:R-:W-:Y:S02]  /*176a0*/  IMAD R3, R3, R15, RZ ;  /* 0x0000000f03037224 */ /* 0x000fe400078e02ff */
[----:B------:R-:W-:Y:S01]  /*176b0*/  VIADD R8, R9, 0xffffff01 ;  /* 0xffffff0109087836 */ /* 0x000fe20000000000 */
[----:B------:R-:W-:Y:S01]  /*176c0*/  PRMT R5, RZ, 0x7610, R5 ;  /* 0x00007610ff057816 */ /* 0x000fe20000000005 */
[----:B------:R-:W1:Y:S01]  /*176d0*/  LDC R15, c[0x0][0x3b0] ;  /* 0x0000ec00ff0f7b82 */ /* 0x000e620000000800 */
[----:B------:R0:W-:Y:S02]  /*176e0*/  STL [R1+0x25c], R3 ;  /* 0x00025c0301007387 */ /* 0x0001e40000100800 */
[----:B0-----:R-:W-:-:S02]  /*176f0*/  SEL R3, R93, R91, !P3 ;  /* 0x0000005b5d037207 */ /* 0x001fc40005800000 */
[----:B------:R-:W-:Y:S03]  /*17700*/  STL.64 [R1+0x748], R18 ;  /* 0x0007481201007387 */ /* 0x000fe60000100a00 */
[----:B------:R-:W-:Y:S01]  /*17710*/  IMAD R3, R3, R11, RZ ;  /* 0x0000000b03037224 */ /* 0x000fe200078e02ff */
[----:B------:R-:W-:-:S04]  /*17720*/  ISETP.GE.U32.AND P0, PT, R8, 0x7ffffe02, PT ;  /* 0x7ffffe020800780c */ /* 0x000fc80003f06070 */
[----:B------:R0:W-:Y:S04]  /*17730*/  STL [R1+0x264], R3 ;  /* 0x0002640301007387 */ /* 0x0001e80000100800 */
[----:B------:R-:W-:Y:S01]  /*17740*/  STL.64 [R1+0x740], R16 ;  /* 0x0007401001007387 */ /* 0x000fe20000100a00 */
[----:B0-----:R-:W-:-:S03]  /*17750*/  VIADD R3, R9, 0xffffff00 ;  /* 0xffffff0009037836 */ /* 0x001fc60000000000 */
[----:B---3--:R-:W-:Y:S02]  /*17760*/  STL [R1+0xf0], R69 ;  /* 0x0000f04501007387 */ /* 0x008fe40000100800 */
[----:B------:R-:W-:Y:S01]  /*17770*/  ISETP.GE.U32.AND P2, PT, R3, 0x7ffffe01, PT ;  /* 0x7ffffe010300780c */ /* 0x000fe20003f46070 */
[----:B------:R-:W-:Y:S01]  /*17780*/  IMAD R3, R90, 0xfe, RZ ;  /* 0x000000fe5a037824 */ /* 0x000fe200078e02ff */
[----:B------:R-:W-:Y:S04]  /*17790*/  STL [R1+0x2500], R90 ;  /* 0x0025005a01007387 */ /* 0x000fe80000100800 */
[----:B------:R-:W-:Y:S01]  /*177a0*/  STL [R1+0x2984], R90 ;  /* 0x0029845a01007387 */ /* 0x000fe20000100800 */
[----:B------:R-:W-:Y:S01]  /*177b0*/  PRMT R10, RZ, 0x7610, R10 ;  /* 0x00007610ff0a7816 */ /* 0x000fe2000000000a */
[----:B------:R-:W-:-:S05]  /*177c0*/  IMAD.WIDE R70, R3, 0x2, R88 ;  /* 0x0000000203467825 */ /* 0x000fca00078e0258 */
[----:B------:R-:W3:Y:S04]  /*177d0*/  @!P0 LDG.E.U16 R10, desc[UR6][R70.64] ;  /* 0x00000006460a8981 */ /* 0x000ee8000c1e1500 */
[----:B--2---:R-:W-:Y:S04]  /*177e0*/  STL [R1+0xe4], R6 ;  /* 0x0000e40601007387 */ /* 0x004fe80000100800 */
[----:B----4-:R0:W-:Y:S02]  /*177f0*/  STL [R1+0xe8], R7 ;  /* 0x0000e80701007387 */ /* 0x0101e40000100800 */
[----:B0-----:R-:W-:-:S05]  /*17800*/  IMAD.WIDE R6, R3, 0x2, R86 ;  /* 0x0000000203067825 */ /* 0x001fca00078e0256 */
[----:B------:R-:W2:Y:S01]  /*17810*/  @!P0 LDG.E.U16 R5, desc[UR6][R6.64] ;  /* 0x0000000606058981 */ /* 0x000ea2000c1e1500 */
[----:B------:R-:W-:-:S03]  /*17820*/  IMAD R8, R90, 0xff, RZ ;  /* 0x000000ff5a087824 */ /* 0x000fc600078e02ff */
[----:B------:R-:W-:Y:S01]  /*17830*/  STL [R1+0x2a78], R93 ;  /* 0x002a785d01007387 */ /* 0x000fe20000100800 */
[----:B------:R-:W-:-:S03]  /*17840*/  IMAD.WIDE R18, R8, 0x2, R88 ;  /* 0x0000000208127825 */ /* 0x000fc600078e0258 */
[----:B------:R-:W-:Y:S04]  /*17850*/  STL.64 [R1+0x18], R70 ;  /* 0x0000184601007387 */ /* 0x000fe80000100a00 */
[----:B------:R-:W-:Y:S01]  /*17860*/  STL.64 [R1+0x10], R6 ;  /* 0x0000100601007387 */ /* 0x000fe20000100a00 */
[----:B------:R-:W-:-:S03]  /*17870*/  IMAD.WIDE R16, R8, 0x2, R86 ;  /* 0x0000000208107825 */ /* 0x000fc600078e0256 */
[----:B------:R-:W-:Y:S04]  /*17880*/  STL [R1+0x2508], R88 ;  /* 0x0025085801007387 */ /* 0x000fe80000100800 */
[----:B------:R-:W-:Y:S04]  /*17890*/  STL [R1+0x298c], R88 ;  /* 0x00298c5801007387 */ /* 0x000fe80000100800 */
[----:B------:R-:W-:Y:S04]  /*178a0*/  STL [R1+0x2504], R89 ;  /* 0x0025045901007387 */ /* 0x000fe80000100800 */
[----:B------:R-:W-:Y:S04]  /*178b0*/  STL.64 [R1+0x8], R18 ;  /* 0x0000081201007387 */ /* 0x000fe80000100a00 */
[----:B------:R-:W-:Y:S04]  /*178c0*/  STL [R1+0x2990], R89 ;  /* 0x0029905901007387 */ /* 0x000fe80000100800 */
[----:B------:R-:W-:Y:S04]  /*178d0*/  STL [R1+0x2510], R86 ;  /* 0x0025105601007387 */ /* 0x000fe80000100800 */
[----:B------:R-:W-:Y:S04]  /*178e0*/  STL [R1+0x250c], R87 ;  /* 0x00250c5701007387 */ /* 0x000fe80000100800 */
[----:B------:R-:W-:Y:S04]  /*178f0*/  STL.64 [R1+0x2670], R86 ;  /* 0x0026705601007387 */ /* 0x000fe80000100a00 */
[----:B------:R-:W-:Y:S01]  /*17900*/  STL.64 [R1], R16 ;  /* 0x0000001001007387 */ /* 0x000fe20000100a00 */
[----:B------:R-:W-:-:S02]  /*17910*/  SEL R3, R93, R85, !P3 ;  /* 0x000000555d037207 */ /* 0x000fc40005800000 */
[----:B------:R-:W-:Y:S02]  /*17920*/  PRMT R92, RZ, 0x7610, R92 ;  /* 0x00007610ff5c7816 */ /* 0x000fe4000000005c */
[----:B------:R-:W-:-:S04]  /*17930*/  PRMT R4, RZ, 0x7610, R4 ;  /* 0x00007610ff047816 */ /* 0x000fc80000000004 */
[----:B------:R-:W4:Y:S04]  /*17940*/  @!P2 LDG.E.U16 R92, desc[UR6][R16.64] ;  /* 0x00000006105ca981 */ /* 0x000f28000c1e1500 */
[----:B------:R-:W4:Y:S04]  /*17950*/  @!P2 LDG.E.U16 R4, desc[UR6][R18.64] ;  /* 0x000000061204a981 */ /* 0x000f28000c1e1500 */
[----:B--2---:R0:W-:Y:S04]  /*17960*/  STL [R1+0xdc], R5 ;  /* 0x0000dc0501007387 */ /* 0x0041e80000100800 */
[----:B0-----:R-:W2:Y:S04]  /*17970*/  LDL.LU R5, [R1+0x4bc] ;  /* 0x0004bc0001057983 */ /* 0x001ea80000300800 */
[----:B------:R-:W2:Y:S04]  /*17980*/  LDL.LU R6, [R1+0x4b8] ;  /* 0x0004b80001067983 */ /* 0x000ea80000300800 */
[----:B------:R-:W2:Y:S04]  /*17990*/  LDL.LU R7, [R1+0x47c] ;  /* 0x00047c0001077983 */ /* 0x000ea80000300800 */
[----:B---3--:R0:W-:Y:S04]  /*179a0*/  STL [R1+0xe0], R10 ;  /* 0x0000e00a01007387 */ /* 0x0081e80000100800 */
[----:B0-----:R-:W3:Y:S04]  /*179b0*/  LDL.LU R10, [R1+0x478] ;  /* 0x00047800010a7983 */ /* 0x001ee80000300800 */
[----:B------:R-:W3:Y:S04]  /*179c0*/  LDL.LU R11, [R1+0x458] ;  /* 0x00045800010b7983 */ /* 0x000ee80000300800 */
        /* <DEDUP_REMOVED lines=16> */
[----:B------:R-:W3:Y:S01]  /*17ad0*/  LDL.LU R85, [R1+0x9c] ;  /* 0x00009c0001557983 */ /* 0x000ee20000300800 */
[----:B------:R-:W-:-:S05]  /*17ae0*/  VIADD R91, R9, 0xff ;  /* 0x000000ff095b7836 */ /* 0x000fca0000000000 */
[----:B------:R-:W-:Y:S02]  /*17af0*/  ISETP.GT.AND P0, PT, R91, 0xff, PT ;  /* 0x000000ff5b00780c */ /* 0x000fe40003f04270 */
[----:B------:R-:W-:Y:S01]  /*17b00*/  LOP3.LUT R91, R2, 0x30, RZ, 0x3c, !PT ;  /* 0x00000030025b7812 */ /* 0x000fe200078e3cff */
[----:B-1----:R-:W-:-:S05]  /*17b10*/  IMAD R3, R3, R15, RZ ;  /* 0x0000000f03037224 */ /* 0x002fca00078e02ff */
[----:B------:R-:W-:Y:S04]  /*17b20*/  STL [R1+0x260], R3 ;  /* 0x0002600301007387 */ /* 0x000fe80000100800 */
[----:B----4-:R-:W-:Y:S04]  /*17b30*/  STL [R1+0x29fc], R92 ;  /* 0x0029fc5c01007387 */ /* 0x010fe80000100800 */
[----:B------:R-:W-:Y:S04]  /*17b40*/  STL [R1+0xd8], R4 ;  /* 0x0000d80401007387 */ /* 0x000fe80000100800 */
[----:B--2---:R-:W-:Y:S04]  /*17b50*/  STS.U16 [R91+UR76+0x1180], R5 ;  /* 0x001180055b007988 */ /* 0x004fe8000800044c */
[----:B------:R-:W-:Y:S04]  /*17b60*/  STS.U16 [R91+UR76+0x11180], R6 ;  /* 0x011180065b007988 */ /* 0x000fe8000800044c */
[----:B------:R-:W-:Y:S04]  /*17b70*/  STS.U16 [R91+UR76+0x1580], R7 ;  /* 0x001580075b007988 */ /* 0x000fe8000800044c */
        /* <DEDUP_REMOVED lines=27> */
[----:B------:R-:W-:Y:S01]  /*17d30*/  STS.U16 [R91+UR76+0x4d80], R49 ;  /* 0x004d80315b007988 */ /* 0x000fe2000800044c */
[----:B0-----:R-:W-:-:S03]  /*17d40*/  LOP3.LUT R79, R2, 0x40, RZ, 0x3c, !PT ;  /* 0x00000040024f7812 */ /* 0x001fc600078e3cff */
        /* <DEDUP_REMOVED lines=9> */
[----:B------:R-:W-:Y:S04]  /*17de0*/  STL [R1+0x24c4], R79 ;  /* 0x0024c44f01007387 */ /* 0x000fe80000100800 */
[----:B------:R-:W-:Y:S04]  /*17df0*/  STS.U16 [R91+UR76+0x6180], R39 ;  /* 0x006180275b007988 */ /* 0x000fe8000800044c */
[----:B------:R-:W4:Y:S04]  /*17e00*/  LDL.LU R69, [R1+0x594] ;  /* 0x0005940001457983 */ /* 0x000f280000300800 */
        /* <DEDUP_REMOVED lines=19> */
[----:B-1----:R-:W4:Y:S04]  /*17f40*/  LDL.LU R80, [R1+0x48c] ;  /* 0x00048c0001507983 */ /* 0x002f280000300800 */
[----:B------:R-:W-:Y:S04]  /*17f50*/  STS.U16 [R91+UR76+0x17580], R26 ;  /* 0x0175801a5b007988 */ /* 0x000fe8000800044c */
[----:B--2---:R-:W2:Y:S04]  /*17f60*/  LDL.LU R81, [R1+0x488] ;  /* 0x0004880001517983 */ /* 0x004ea80000300800 */
[----:B------:R-:W-:Y:S04]  /*17f70*/  STS.U16 [R91+UR76+0x7980], R61 ;  /* 0x0079803d5b007988 */ /* 0x000fe8000800044c */
[----:B---3--:R-:W3:Y:S04]  /*17f80*/  LDL.LU R82, [R1+0x46c] ;  /* 0x00046c0001527983 */ /* 0x008ee80000300800 */
[----:B------:R-:W-:Y:S04]  /*17f90*/  STS.U16 [R91+UR76+0x17980], R60 ;  /* 0x0179803c5b007988 */ /* 0x000fe8000800044c */
[----:B----4-:R-:W4:Y:S04]  /*17fa0*/  LDL.LU R83, [R1+0x468] ;  /* 0x0004680001537983 */ /* 0x010f280000300800 */
[----:B------:R-:W-:Y:S04]  /*17fb0*/  STS.U16 [R91+UR76+0x7d80], R59 ;  /* 0x007d803b5b007988 */ /* 0x000fe8000800044c */
[----:B------:R-:W4:Y:S04]  /*17fc0*/  LDL.LU R84, [R1+0x448] ;  /* 0x0004480001547983 */ /* 0x000f280000300800 */
[----:B------:R0:W-:Y:S04]  /*17fd0*/  STS.U16 [R91+UR76+0x17d80], R58 ;  /* 0x017d803a5b007988 */ /* 0x0001e8000800044c */
[----:B------:R-:W4:Y:S04]  /*17fe0*/  LDL.LU R85, [R1+0x444] ;  /* 0x0004440001557983 */ /* 0x000f280000300800 */
[----:B0-----:R-:W4:Y:S04]  /*17ff0*/  LDL.LU R91, [R1+0x408] ;  /* 0x00040800015b7983 */ /* 0x001f280000300800 */
        /* <DEDUP_REMOVED lines=15> */
[----:B------:R1:W-:Y:S04]  /*180f0*/  STS.U16 [R79+UR76+0x10200], R70 ;  /* 0x010200464f007988 */ /* 0x0003e8000800044c */
[----:B0-----:R-:W4:Y:S04]  /*18100*/  LDL.LU R69, [R1+0x2c78] ;  /* 0x002c780001457983 */ /* 0x001f280000300800 */
[----:B------:R0:W-:Y:S04]  /*18110*/  STS.U16 [R79+UR76+0x600], R71 ;  /* 0x000600474f007988 */ /* 0x0001e8000800044c */
[----:B-1----:R-:W4:Y:S04]  /*18120*/  LDL.LU R70, [R1+0x2c74] ;  /* 0x002c740001467983 */ /* 0x002f280000300800 */
        /* <DEDUP_REMOVED lines=16> */
[----:B--2---:R1:W-:Y:S04]  /*18230*/  STS.U16 [R79+UR76+0x11600], R81 ;  /* 0x011600514f007988 */ /* 0x0043e8000800044c */
[----:B0-----:R-:W2:Y:S04]  /*18240*/  LDL.LU R80, [R1+0x2c50] ;  /* 0x002c500001507983 */ /* 0x001ea80000300800 */
[----:B---3--:R0:W-:Y:S04]  /*18250*/  STS.U16 [R79+UR76+0x1a00], R82 ;  /* 0x001a00524f007988 */ /* 0x0081e8000800044c */
[----:B-1----:R-:W3:Y:S04]  /*18260*/  LDL.LU R81, [R1+0x2c4c] ;  /* 0x002c4c0001517983 */ /* 0x002ee80000300800 */
[----:B----4-:R1:W-:Y:S04]  /*18270*/  STS.U16 [R79+UR76+0x11a00], R83 ;  /* 0x011a00534f007988 */ /* 0x0103e8000800044c */
[----:B0-----:R-:W4:Y:S04]  /*18280*/  LDL.LU R82, [R1+0x2c48] ;  /* 0x002c480001527983 */ /* 0x001f280000300800 */
[----:B------:R0:W-:Y:S04]  /*18290*/  STS.U16 [R79+UR76+0x1e00], R84 ;  /* 0x001e00544f007988 */ /* 0x0001e8000800044c */
[----:B-1----:R-:W2:Y:S04]  /*182a0*/  LDL.LU R83, [R1+0x2c44] ;  /* 0x002c440001537983 */ /* 0x002ea80000300800 */
[----:B------:R1:W-:Y:S04]  /*182b0*/  STS.U16 [R79+UR76+0x11e00], R85 ;  /* 0x011e00554f007988 */ /* 0x0003e8000800044c */
[----:B0-----:R-:W2:Y:S04]  /*182c0*/  LDL.LU R84, [R1+0x2c40] ;  /* 0x002c400001547983 */ /* 0x001ea80000300800 */
[----:B------:R0:W-:Y:S04]  /*182d0*/  STS.U16 [R79+UR76+0x2200], R91 ;  /* 0x0022005b4f007988 */ /* 0x0001e8000800044c */
[----:B-1----:R-:W2:Y:S04]  /*182e0*/  LDL.LU R85, [R1+0x2c3c] ;  /* 0x002c3c0001557983 */ /* 0x002ea80000300800 */
[----:B0-----:R-:W2:Y:S04]  /*182f0*/  LDL.LU R91, [R1+0x2c38] ;  /* 0x002c3800015b7983 */ /* 0x001ea80000300800 */
[----:B------:R0:W-:Y:S04]  /*18300*/  STS.U16 [R79+UR76+0x12200], R92 ;  /* 0x0122005c4f007988 */ /* 0x0001e8000800044c */
[----:B------:R1:W-:Y:S04]  /*18310*/  STS.U16 [R79+UR76+0x2600], R3 ;  /* 0x002600034f007988 */ /* 0x0003e8000800044c */
[----:B------:R1:W-:Y:S04]  /*18320*/  STS.U16 [R79+UR76+0x12600], R86 ;  /* 0x012600564f007988 */ /* 0x0003e8000800044c */
[----:B0-----:R-:W3:Y:S04]  /*18330*/  LDL.LU R92, [R1+0x530] ;  /* 0x00053000015c7983 */ /* 0x001ee80000300800 */
[----:B------:R0:W-:Y:S04]  /*18340*/  STS.U16 [R79+UR76+0x2a00], R15 ;  /* 0x002a000f4f007988 */ /* 0x0001e8000800044c */
[----:B-1----:R-:W3:Y:S04]  /*18350*/  LDL.LU R3, [R1+0x4d4] ;  /* 0x0004d40001037983 */ /* 0x002ee80000300800 */
[----:B------:R1:W-:Y:S04]  /*18360*/  STS.U16 [R79+UR76+0x12a00], R16 ;  /* 0x012a00104f007988 */ /* 0x0003e8000800044c */
[----:B------:R-:W3:Y:S04]  /*18370*/  LDL.LU R86, [R1+0x4d0] ;  /* 0x0004d00001567983 */ /* 0x000ee80000300800 */
        /* <DEDUP_REMOVED lines=18> */
[----:B0-----:R-:W3:Y:S04]  /*184a0*/  LDL.LU R10, [R1+0x3c8] ;  /* 0x0003c800010a7983 */ /* 0x001ee80000300800 */
[----:B-1----:R-:W3:Y:S04]  /*184b0*/  LDL.LU R11, [R1+0x3b4] ;  /* 0x0003b400010b7983 */ /* 0x002ee80000300800 */
[----:B--2---:R-:W-:Y:S04]  /*184c0*/  STS.U16 [R79+UR76+0x13e00], R91 ;  /* 0x013e005b4f007988 */ /* 0x004fe8000800044c */
[----:B------:R0:W-:Y:S04]  /*184d0*/  STS.U16 [R79+UR76+0x4200], R85 ;  /* 0x004200554f007988 */ /* 0x0001e8000800044c */
[----:B------:R1:W-:Y:S04]  /*184e0*/  STS.U16 [R79+UR76+0x14200], R84 ;  /* 0x014200544f007988 */ /* 0x0003e8000800044c */
[----:B------:R2:W-:Y:S04]  /*184f0*/  STS.U16 [R79+UR76+0x4600], R83 ;  /* 0x004600534f007988 */ /* 0x0005e8000800044c */
[----:B0-----:R-:W3:Y:S04]  /*18500*/  LDL.LU R85, [R1+0x534] ;  /* 0x0005340001557983 */ /* 0x001ee80000300800 */
[----:B-1----:R-:W3:Y:S04]  /*18510*/  LDL.LU R84, [R1+0x548] ;  /* 0x0005480001547983 */ /* 0x002ee80000300800 */
[----:B--2---:R-:W2:Y:S04]  /*18520*/  LDL.LU R83, [R1+0x54c] ;  /* 0x00054c0001537983 */ /* 0x004ea80000300800 */
[----:B----4-:R0:W-:Y:S04]  /*18530*/  STS.U16 [R79+UR76+0x14600], R82 ;  /* 0x014600524f007988 */ /* 0x0101e8000800044c */
[----:B---3--:R1:W-:Y:S04]  /*18540*/  STS.U16 [R79+UR76+0x4a00], R81 ;  /* 0x004a00514f007988 */ /* 0x0083e8000800044c */
[----:B------:R3:W-:Y:S04]  /*18550*/  STS.U16 [R79+UR76+0x14a00], R80 ;  /* 0x014a00504f007988 */ /* 0x0007e8000800044c */
[----:B0-----:R-:W4:Y:S04]  /*18560*/  LDL.LU R82, [R1+0x57c] ;  /* 0x00057c0001527983 */ /* 0x001f280000300800 */
[----:B-1----:R-:W2:Y:S04]  /*18570*/  LDL.LU R81, [R1+0x584] ;  /* 0x0005840001517983 */ /* 0x002ea80000300800 */
[----:B---3--:R-:W3:Y:S01]  /*18580*/  LDL.LU R79, [R1+0x2c34] ;  /* 0x002c3400014f7983 */ /* 0x008ee20000300800 */
[----:B------:R-:W-:-:S05]  /*18590*/  LOP3.LUT R80, R2, 0x40, RZ, 0x3c, !PT ;  /* 0x0000004002507812 */ /* 0x000fca00078e3cff */
[----:B---3--:R-:W-:Y:S04]  /*185a0*/  STS.U16 [R80+UR76+0x4e00], R79 ;  /* 0x004e004f50007988 */ /* 0x008fe8000800044c */
[----:B------:R-:W-:Y:S04]  /*185b0*/  STS.U16 [R80+UR76+0x14e00], R78 ;  /* 0x014e004e50007988 */ /* 0x000fe8000800044c */
[----:B------:R-:W-:Y:S04]  /*185c0*/  STS.U16 [R80+UR76+0x5200], R77 ;  /* 0x0052004d50007988 */ /* 0x000fe8000800044c */
        /* <DEDUP_REMOVED lines=24> */
[----:B--2---:R-:W-:Y:S04]  /*18750*/  STS.U16 [R76+UR76+0x280], R81 ;  /* 0x000280514c007988 */ /* 0x004fe8000800044c */
[----:B----4-:R-:W-:Y:S04]  /*18760*/  STS.U16 [R76+UR76+0x10280], R82 ;  /* 0x010280524c007988 */ /* 0x010fe8000800044c */
[----:B------:R-:W-:Y:S04]  /*18770*/  STS.U16 [R76+UR76+0x680], R83 ;  /* 0x000680534c007988 */ /* 0x000fe8000800044c */
[----:B------:R-:W-:Y:S04]  /*18780*/  STS.U16 [R76+UR76+0x10680], R84 ;  /* 0x010680544c007988 */ /* 0x000fe8000800044c */
[----:B------:R-:W-:Y:S04]  /*18790*/  STS.U16 [R76+UR76+0xa80], R85 ;  /* 0x000a80554c007988 */ /* 0x000fe8000800044c */
[----:B------:R-:W-:Y:S04]  /*187a0*/  STS.U16 [R76+UR76+0x10a80], R92 ;  /* 0x010a805c4c007988 */ /* 0x000fe8000800044c */
[----:B------:R-:W-:Y:S04]  /*187b0*/  STS.U16 [R76+UR76+0xe80], R3 ;  /* 0x000e80034c007988 */ /* 0x000fe8000800044c */
[----:B------:R-:W-:Y:S04]  /*187c0*/  STS.U16 [R76+UR76+0x10e80], R86 ;  /* 0x010e80564c007988 */ /* 0x000fe8000800044c */
[----:B------:R-:W-:Y:S04]  /*187d0*/  STL [R1+0x24c0], R76 ;  /* 0x0024c04c01007387 */ /* 0x000fe80000100800 */
[----:B------:R0:W-:Y:S04]  /*187e0*/  STS.U16 [R76+UR76+0x1280], R15 ;  /* 0x0012800f4c007988 */ /* 0x0001e8000800044c */
[----:B------:R1:W-:Y:S04]  /*187f0*/  STS.U16 [R76+UR76+0x11280], R16 ;  /* 0x011280104c007988 */ /* 0x0003e8000800044c */
[----:B------:R2:W-:Y:S04]  /*18800*/  STS.U16 [R76+UR76+0x1680], R17 ;  /* 0x001680114c007988 */ /* 0x0005e8000800044c */
[----:B0-----:R-:W3:Y:S04]  /*18810*/  LDL.LU R15, [R1+0x3b0] ;  /* 0x0003b000010f7983 */ /* 0x001ee80000300800 */
[----:B-1----:R-:W4:Y:S04]  /*18820*/  LDL.LU R16, [R1+0x354] ;  /* 0x0003540001107983 */ /* 0x002f280000300800 */
[----:B------:R0:W-:Y:S04]  /*18830*/  STS.U16 [R76+UR76+0x11680], R18 ;  /* 0x011680124c007988 */ /* 0x0001e8000800044c */
[----:B--2---:R-:W2:Y:S04]  /*18840*/  LDL.LU R17, [R1+0x350] ;  /* 0x0003500001117983 */ /* 0x004ea80000300800 */
        /* <DEDUP_REMOVED lines=12> */
[----:B------:R-:W2:Y:S04]  /*18910*/  LDL.LU R75, [R1+0x98] ;  /* 0x00009800014b7983 */ /* 0x000ea80000300800 */
[----:B------:R-:W2:Y:S04]  /*18920*/  LDL.LU R3, [R1+0x94] ;  /* 0x0000940001037983 */ /* 0x000ea80000300800 */
[----:B------:R1:W-:Y:S04]  /*18930*/  STS.U16 [R76+UR76+0x2680], R11 ;  /* 0x0026800b4c007988 */ /* 0x0003e8000800044c */
[----:B0-----:R-:W2:Y:S04]  /*18940*/  LDL.LU R10, [R1+0x90] ;  /* 0x00009000010a7983 */ /* 0x001ea80000300800 */
[----:B-1----:R-:W2:Y:S04]  /*18950*/  LDL.LU R11, [R1+0x8c] ;  /* 0x00008c00010b7983 */ /* 0x002ea80000300800 */
        /* <DEDUP_REMOVED lines=16> */
[----:B---3--:R0:W-:Y:S04]  /*18a60*/  STS.U16 [R76+UR76+0x12680], R15 ;  /* 0x0126800f4c007988 */ /* 0x0081e8000800044c */
[----:B----4-:R1:W-:Y:S04]  /*18a70*/  STS.U16 [R76+UR76+0x2a80], R16 ;  /* 0x002a80104c007988 */ /* 0x0103e8000800044c */
[----:B0-----:R-:W3:Y:S04]  /*18a80*/  LDL.LU R15, [R1+0x2c30] ;  /* 0x002c3000010f7983 */ /* 0x001ee80000300800 */
[----:B-1----:R-:W4:Y:S04]  /*18a90*/  LDL.LU R16, [R1+0x2c2c] ;  /* 0x002c2c0001107983 */ /* 0x002f280000300800 */
[----:B--2---:R0:W-:Y:S04]  /*18aa0*/  STS.U16 [R76+UR76+0x12a80], R17 ;  /* 0x012a80114c007988 */ /* 0x0041e8000800044c */
[----:B------:R1:W-:Y:S04]  /*18ab0*/  STS.U16 [R76+UR76+0x2e80], R18 ;  /* 0x002e80124c007988 */ /* 0x0003e8000800044c */
[----:B0-----:R-:W2:Y:S04]  /*18ac0*/  LDL.LU R17, [R1+0x2c28] ;  /* 0x002c280001117983 */ /* 0x001ea80000300800 */
[----:B-1----:R-:W2:Y:S04]  /*18ad0*/  LDL.LU R18, [R1+0x2c24] ;  /* 0x002c240001127983 */ /* 0x002ea80000300800 */
        /* <DEDUP_REMOVED lines=11> */
[----:B------:R0:W-:Y:S04]  /*18b90*/  STS.U16 [R76+UR76+0x13a80], R3 ;  /* 0x013a80034c007988 */ /* 0x0001e8000800044c */
[----:B------:R-:W2:Y:S04]  /*18ba0*/  LDL.LU R75, [R1+0x48] ;  /* 0x00004800014b7983 */ /* 0x000ea80000300800 */
[----:B------:R1:W-:Y:S04]  /*18bb0*/  STS.U16 [R76+UR76+0x3e80], R10 ;  /* 0x003e800a4c007988 */ /* 0x0003e8000800044c */
[----:B0-----:R-:W3:Y:S04]  /*18bc0*/  LDL.LU R3, [R1+0x44] ;  /* 0x0000440001037983 */ /* 0x001ee80000300800 */
[----:B------:R0:W-:Y:S04]  /*18bd0*/  STS.U16 [R76+UR76+0x13e80], R11 ;  /* 0x013e800b4c007988 */ /* 0x0001e8000800044c */
[----:B-1----:R-:W4:Y:S04]  /*18be0*/  LDL.LU R10, [R1+0x2c0c] ;  /* 0x002c0c00010a7983 */ /* 0x002f280000300800 */
[----:B0-----:R-:W4:Y:S04]  /*18bf0*/  LDL.LU R11, [R1+0x2c08] ;  /* 0x002c0800010b7983 */ /* 0x001f280000300800 */
        /* <DEDUP_REMOVED lines=8> */
[----:B0-----:R-:W4:Y:S04]  /*18c80*/  LDL.LU R77, [R1+0x58c] ;  /* 0x00058c00014d7983 */ /* 0x001f280000300800 */
[----:B-1----:R-:W4:Y:S04]  /*18c90*/  LDL.LU R78, [R1+0x588] ;  /* 0x00058800014e7983 */ /* 0x002f280000300800 */
[----:B------:R0:W-:Y:S04]  /*18ca0*/  STS.U16 [R76+UR76+0x5280], R80 ;  /* 0x005280504c007988 */ /* 0x0001e8000800044c */
[----:B------:R-:W4:Y:S04]  /*18cb0*/  LDL.LU R79, [R1+0x554] ;  /* 0x00055400014f7983 */ /* 0x000f280000300800 */
        /* <DEDUP_REMOVED lines=14> */
[----:B-1----:R-:W4:Y:S04]  /*18da0*/  LDL.LU R86, [R1+0x484] ;  /* 0x0004840001567983 */ /* 0x002f280000300800 */
[----:B--2---:R-:W-:Y:S04]  /*18db0*/  STS.U16 [R76+UR76+0x6280], R75 ;  /* 0x0062804b4c007988 */ /* 0x004fe8000800044c */
[----:B---3--:R0:W-:Y:S01]  /*18dc0*/  STS.U16 [R76+UR76+0x16280], R3 ;  /* 0x016280034c007988 */ /* 0x0081e2000800044c */
[----:B------:R-:W1:Y:S01]  /*18dd0*/  S2R R87, SR_TID.X ;  /* 0x0000000000577919 */ /* 0x000e620000002100 */
[----:B------:R-:W-:-:S02]  /*18de0*/  LOP3.LUT R71, R2, 0x60, RZ, 0x3c, !PT ;  /* 0x0000006002477812 */ /* 0x000fc400078e3cff */
[----:B------:R-:W-:Y:S02]  /*18df0*/  PRMT R35, RZ, 0x7610, R35 ;  /* 0x00007610ff237816 */ /* 0x000fe40000000023 */
[----:B------:R-:W-:Y:S01]  /*18e00*/  PRMT R34, RZ, 0x7610, R34 ;  /* 0x00007610ff227816 */ /* 0x000fe20000000022 */
[----:B0-----:R-:W0:Y:S01]  /*18e10*/  LDC R3, c[0x0][0x3a0] ;  /* 0x0000e800ff037b82 */ /* 0x001e220000000800 */
[----:B----4-:R2:W-:Y:S04]  /*18e20*/  STS.U16 [R76+UR76+0x6680], R11 ;  /* 0x0066800b4c007988 */ /* 0x0105e8000800044c */
[----:B------:R3:W-:Y:S04]  /*18e30*/  STS.U16 [R76+UR76+0x16680], R10 ;  /* 0x0166800a4c007988 */ /* 0x0007e8000800044c */
[----:B------:R4:W-:Y:S04]  /*18e40*/  STS.U16 [R76+UR76+0x6a80], R7 ;  /* 0x006a80074c007988 */ /* 0x0009e8000800044c */
[----:B--2---:R-:W2:Y:S04]  /*18e50*/  LDL.LU R11, [R1+0x2c04] ;  /* 0x002c0400010b7983 */ /* 0x004ea80000300800 */
[----:B---3--:R-:W3:Y:S04]  /*18e60*/  LDL.LU R10, [R1+0x2c00] ;  /* 0x002c0000010a7983 */ /* 0x008ee80000300800 */
[----:B----4-:R-:W4:Y:S04]  /*18e70*/  LDL.LU R7, [R1+0x2bfc] ;  /* 0x002bfc0001077983 */ /* 0x010f280000300800 */
[----:B------:R1:W-:Y:S04]  /*18e80*/  STS.U16 [R76+UR76+0x16a80], R6 ;  /* 0x016a80064c007988 */ /* 0x0003e8000800044c */
[----:B------:R1:W-:Y:S04]  /*18e90*/  STS.U16 [R76+UR76+0x6e80], R5 ;  /* 0x006e80054c007988 */ /* 0x0003e8000800044c */
[----:B------:R0:W-:Y:S04]  /*18ea0*/  STS.U16 [R76+UR76+0x16e80], R4 ;  /* 0x016e80044c007988 */ /* 0x0001e8000800044c */
[----:B-1----:R-:W2:Y:S04]  /*18eb0*/  LDL.LU R6, [R1+0x2bf8] ;  /* 0x002bf80001067983 */ /* 0x002ea80000300800 */
[----:B------:R-:W2:Y:S04]  /*18ec0*/  LDL.LU R5, [R1+0x2bf4] ;  /* 0x002bf40001057983 */ /* 0x000ea80000300800 */
[----:B0-----:R-:W2:Y:S04]  /*18ed0*/  LDL.LU R4, [R1+0x2bf0] ;  /* 0x002bf00001047983 */ /* 0x001ea80000300800 */
        /* <DEDUP_REMOVED lines=10> */
[----:B------:R-:W-:-:S03]  /*18f80*/  LOP3.LUT R87, R87, 0x7f, RZ, 0xc0, !PT ;  /* 0x0000007f57577812 */ /* 0x000fc600078ec0ff */
[----:B------:R-:W-:Y:S04]  /*18f90*/  STS.U16 [R71+UR76+0x700], R79 ;  /* 0x0007004f47007988 */ /* 0x000fe8000800044c */
[----:B------:R-:W-:Y:S04]  /*18fa0*/  STS.U16 [R71+UR76+0x10700], R80 ;  /* 0x0107005047007988 */ /* 0x000fe8000800044c */
[----:B------:R-:W-:Y:S04]  /*18fb0*/  STS.U16 [R71+UR76+0xb00], R81 ;  /* 0x000b005147007988 */ /* 0x000fe8000800044c */
[----:B------:R-:W-:Y:S04]  /*18fc0*/  STS.U16 [R71+UR76+0x10b00], R82 ;  /* 0x010b005247007988 */ /* 0x000fe8000800044c */
[----:B------:R-:W-:Y:S01]  /*18fd0*/  STS.U16 [R71+UR76+0xf00], R83 ;  /* 0x000f005347007988 */ /* 0x000fe2000800044c */
[----:B------:R-:W-:-:S03]  /*18fe0*/  ISETP.LT.AND P2, PT, R87, R9, P0 ;  /* 0x000000095700720c */ /* 0x000fc60000741270 */
[----:B------:R-:W-:Y:S01]  /*18ff0*/  STS.U16 [R71+UR76+0x10f00], R84 ;  /* 0x010f005447007988 */ /* 0x000fe2000800044c */
[----:B------:R-:W-:Y:S02]  /*19000*/  LOP3.LUT R70, R87, 0x80, RZ, 0xfc, !PT ;  /* 0x0000008057467812 */ /* 0x000fe400078efcff */
[----:B------:R-:W0:Y:S01]  /*19010*/  LDC R87, c[0x0][0x3b0] ;  /* 0x0000ec00ff577b82 */ /* 0x000e220000000800 */
[----:B------:R-:W-:Y:S04]  /*19020*/  STS.U16 [R71+UR76+0x1300], R85 ;  /* 0x0013005547007988 */ /* 0x000fe8000800044c */
[----:B------:R-:W-:Y:S04]  /*19030*/  STS.U16 [R71+UR76+0x11300], R92 ;  /* 0x0113005c47007988 */ /* 0x000fe8000800044c */
[----:B------:R1:W-:Y:S02]  /*19040*/  STS.U16 [R71+UR76+0x1700], R86 ;  /* 0x0017005647007988 */ /* 0x0003e4000800044c */
[----:B-1----:R-:W0:Y:S02]  /*19050*/  LDC R86, c[0x0][0x3b0] ;  /* 0x0000ec00ff567b82 */ /* 0x002e240000000800 */
[----:B------:R-:W-:Y:S04]  /*19060*/  STL [R1+0x2a68], R2 ;  /* 0x002a680201007387 */ /* 0x000fe80000100800 */
[----:B------:R-:W-:Y:S01]  /*19070*/  STL [R1+0x24bc], R71 ;  /* 0x0024bc4701007387 */ /* 0x000fe20000100800 */
        /* <DEDUP_REMOVED lines=60> */
[----:B------:R-:W-:Y:S01]  /*19440*/  PRMT R93, RZ, 0x7610, R93 ;  /* 0x00007610ff5d7816 */ /* 0x000fe2000000005d */
[----:B--2---:R1:W-:Y:S04]  /*19450*/  STS.U16 [R71+UR76+0x11700], R4 ;  /* 0x0117000447007988 */ /* 0x0043e8000800044c */
[----:B------:R2:W-:Y:S04]  /*19460*/  STS.U16 [R71+UR76+0x1b00], R5 ;  /* 0x001b000547007988 */ /* 0x0005e8000800044c */
[----:B------:R0:W-:Y:S04]  /*19470*/  STS.U16 [R71+UR76+0x11b00], R6 ;  /* 0x011b000647007988 */ /* 0x0001e8000800044c */
[----:B-1----:R-:W3:Y:S04]  /*19480*/  LDL.LU R4, [R1+0x2bec] ;  /* 0x002bec0001047983 */ /* 0x002ee80000300800 */
[----:B--2---:R-:W2:Y:S04]  /*19490*/  LDL.LU R5, [R1+0x2be8] ;  /* 0x002be80001057983 */ /* 0x004ea80000300800 */
[----:B0-----:R-:W2:Y:S04]  /*194a0*/  LDL.LU R6, [R1+0x2be4] ;  /* 0x002be40001067983 */ /* 0x001ea80000300800 */
[----:B----4-:R0:W-:Y:S04]  /*194b0*/  STS.U16 [R71+UR76+0x1f00], R7 ;  /* 0x001f000747007988 */ /* 0x0101e8000800044c */
[----:B---3--:R1:W-:Y:S04]  /*194c0*/  STS.U16 [R71+UR76+0x11f00], R10 ;  /* 0x011f000a47007988 */ /* 0x0083e8000800044c */
[----:B------:R3:W-:Y:S04]  /*194d0*/  STS.U16 [R71+UR76+0x2300], R11 ;  /* 0x0023000b47007988 */ /* 0x0007e8000800044c */
[----:B0-----:R-:W4:Y:S04]  /*194e0*/  LDL.LU R7, [R1+0x2be0] ;  /* 0x002be00001077983 */ /* 0x001f280000300800 */
[----:B-1----:R-:W2:Y:S04]  /*194f0*/  LDL.LU R10, [R1+0x2bdc] ;  /* 0x002bdc00010a7983 */ /* 0x002ea80000300800 */
[----:B---3--:R-:W2:Y:S04]  /*19500*/  LDL.LU R11, [R1+0x2bd8] ;  /* 0x002bd800010b7983 */ /* 0x008ea80000300800 */
[----:B------:R-:W-:Y:S04]  /*19510*/  STL.64 [R1+0x2a70], R86 ;  /* 0x002a705601007387 */ /* 0x000fe80000100a00 */
[----:B------:R-:W-:Y:S04]  /*19520*/  STL.64 [R1+0x2bd0], R34 ;  /* 0x002bd02201007387 */ /* 0x000fe80000100a00 */
[----:B------:R-:W-:Y:S04]  /*19530*/  STL.64 [R1+0x2bc0], R32 ;  /* 0x002bc02001007387 */ /* 0x000fe80000100a00 */
[----:B------:R0:W-:Y:S04]  /*19540*/  STL.64 [R1+0x2bb0], R30 ;  /* 0x002bb01e01007387 */ /* 0x0001e80000100a00 */
        /* <DEDUP_REMOVED lines=10> */
[----:B------:R-:W-:Y:S04]  /*195f0*/  STL.64 [R1+0x2b10], R38 ;  /* 0x002b102601007387 */ /* 0x000fe80000100a00 */
[----:B------:R-:W-:Y:S04]  /*19600*/  STL.64 [R1+0x2b18], R66 ;  /* 0x002b184201007387 */ /* 0x000fe80000100a00 */
[----:B------:R-:W-:Y:S04]  /*19610*/  STL.64 [R1+0x2b20], R64 ;  /* 0x002b204001007387 */ /* 0x000fe80000100a00 */
[----:B------:R-:W-:Y:S04]  /*19620*/  STL.64 [R1+0x2b28], R62 ;  /* 0x002b283e01007387 */ /* 0x000fe80000100a00 */
[----:B------:R-:W-:Y:S04]  /*19630*/  STL.64 [R1+0x2b08], R60 ;  /* 0x002b083c01007387 */ /* 0x000fe80000100a00 */
[----:B------:R-:W-:Y:S04]  /*19640*/  STL.64 [R1+0x2af8], R58 ;  /* 0x002af83a01007387 */ /* 0x000fe80000100a00 */
[----:B------:R-:W-:Y:S01]  /*19650*/  STL.64 [R1+0x2af0], R56 ;  /* 0x002af03801007387 */ /* 0x000fe20000100a00 */
[----:B0-----:R-:W-:-:S03]  /*19660*/  PRMT R30, RZ, 0x7610, R30 ;  /* 0x00007610ff1e7816 */ /* 0x001fc6000000001e */
[----:B------:R-:W-:Y:S01]  /*19670*/  STL.64 [R1+0x2ae8], R54 ;  /* 0x002ae83601007387 */ /* 0x000fe20000100a00 */
[----:B-1----:R-:W-:-:S03]  /*19680*/  PRMT R29, RZ, 0x7610, R29 ;  /* 0x00007610ff1d7816 */ /* 0x002fc6000000001d */
[----:B------:R-:W-:Y:S04]  /*19690*/  STL.64 [R1+0x2ae0], R52 ;  /* 0x002ae03401007387 */ /* 0x000fe80000100a00 */
[----:B------:R-:W-:Y:S01]  /*196a0*/  STL.64 [R1+0x2ad8], R50 ;  /* 0x002ad83201007387 */ /* 0x000fe20000100a00 */
[----:B------:R-:W-:-:S03]  /*196b0*/  PRMT R28, RZ, 0x7610, R28 ;  /* 0x00007610ff1c7816 */ /* 0x000fc6000000001c */
[----:B------:R-:W-:Y:S01]  /*196c0*/  STL.64 [R1+0x2ad0], R48 ;  /* 0x002ad03001007387 */ /* 0x000fe20000100a00 */
[----:B---3--:R-:W-:-:S03]  /*196d0*/  PRMT R27, RZ, 0x7610, R27 ;  /* 0x00007610ff1b7816 */ /* 0x008fc6000000001b */
[----:B------:R-:W-:Y:S01]  /*196e0*/  STL.64 [R1+0x2ac8], R46 ;  /* 0x002ac82e01007387 */ /* 0x000fe20000100a00 */
[----:B------:R-:W-:-:S03]  /*196f0*/  PRMT R26, RZ, 0x7610, R26 ;  /* 0x00007610ff1a7816 */ /* 0x000fc6000000001a */
[----:B------:R-:W-:Y:S01]  /*19700*/  STL.64 [R1+0x2ac0], R44 ;  /* 0x002ac02c01007387 */ /* 0x000fe20000100a00 */
[----:B------:R-:W-:-:S03]  /*19710*/  PRMT R25, RZ, 0x7610, R25 ;  /* 0x00007610ff197816 */ /* 0x000fc60000000019 */
[----:B------:R-:W-:Y:S01]  /*19720*/  STL.64 [R1+0x2ab8], R42 ;  /* 0x002ab82a01007387 */ /* 0x000fe20000100a00 */
[----:B------:R-:W-:-:S03]  /*19730*/  PRMT R24, RZ, 0x7610, R24 ;  /* 0x00007610ff187816 */ /* 0x000fc60000000018 */
[----:B------:R-:W-:Y:S01]  /*19740*/  STL.64 [R1+0x2b30], R40 ;  /* 0x002b302801007387 */ /* 0x000fe20000100a00 */
[----:B------:R-:W-:-:S03]  /*19750*/  PRMT R23, RZ, 0x7610, R23 ;  /* 0x00007610ff177816 */ /* 0x000fc60000000017 */
[----:B------:R-:W-:Y:S01]  /*19760*/  STL.S16 [R1+0x24], R30 ;  /* 0x0000241e01007387 */ /* 0x000fe20000100600 */
[----:B------:R-:W-:-:S03]  /*19770*/  PRMT R22, RZ, 0x7610, R22 ;  /* 0x00007610ff167816 */ /* 0x000fc60000000016 */
[----:B------:R-:W-:Y:S04]  /*19780*/  STL.S16 [R1+0x20], R29 ;  /* 0x0000201d01007387 */ /* 0x000fe80000100600 */
[----:B------:R-:W-:Y:S04]  /*19790*/  STL.64 [R1+0x2b40], R68 ;  /* 0x002b404401007387 */ /* 0x000fe80000100a00 */
[----:B------:R-:W-:Y:S01]  /*197a0*/  STL.S16 [R1+0xa8], R28 ;  /* 0x0000a81c01007387 */ /* 0x000fe20000100600 */
[----:B------:R-:W-:-:S03]  /*197b0*/  PRMT R21, RZ, 0x7610, R21 ;  /* 0x00007610ff157816 */ /* 0x000fc60000000015 */
[----:B------:R-:W-:Y:S01]  /*197c0*/  STL.S16 [R1+0xa4], R27 ;  /* 0x0000a41b01007387 */ /* 0x000fe20000100600 */
[----:B------:R-:W-:-:S03]  /*197d0*/  PRMT R20, RZ, 0x7610, R20 ;  /* 0x00007610ff147816 */ /* 0x000fc60000000014 */
[----:B------:R-:W-:Y:S04]  /*197e0*/  STL.S16 [R1+0xa0], R26 ;  /* 0x0000a01a01007387 */ /* 0x000fe80000100600 */
[----:B------:R-:W-:Y:S01]  /*197f0*/  STL.S16 [R1+0x9c], R25 ;  /* 0x00009c1901007387 */ /* 0x000fe20000100600 */
[----:B------:R-:W-:-:S03]  /*19800*/  PRMT R19, RZ, 0x7610, R19 ;  /* 0x00007610ff137816 */ /* 0x000fc60000000013 */
[----:B------:R-:W-:Y:S01]  /*19810*/  STL.S16 [R1+0x98], R24 ;  /* 0x0000981801007387 */ /* 0x000fe20000100600 */
[----:B------:R-:W-:-:S03]  /*19820*/  PRMT R18, RZ, 0x7610, R18 ;  /* 0x00007610ff127816 */ /* 0x000fc60000000012 */
[----:B------:R-:W-:Y:S01]  /*19830*/  STL.S16 [R1+0x94], R23 ;  /* 0x0000941701007387 */ /* 0x000fe20000100600 */
[----:B------:R-:W-:-:S03]  /*19840*/  PRMT R17, RZ, 0x7610, R17 ;  /* 0x00007610ff117816 */ /* 0x000fc60000000011 */
[----:B------:R-:W-:Y:S04]  /*19850*/  STL.S16 [R1+0x90], R22 ;  /* 0x0000901601007387 */ /* 0x000fe80000100600 */
[----:B------:R-:W3:Y:S04]  /*19860*/  LDL.LU R92, [R1+0x5c8] ;  /* 0x0005c800015c7983 */ /* 0x000ee80000300800 */
[----:B------:R-:W-:Y:S04]  /*19870*/  STL.S16 [R1+0x8c], R21 ;  /* 0x00008c1501007387 */ /* 0x000fe80000100600 */
[----:B------:R-:W-:Y:S04]  /*19880*/  STL.S16 [R1+0x88], R20 ;  /* 0x0000881401007387 */ /* 0x000fe80000100600 */
[----:B------:R-:W4:Y:S04]  /*19890*/  LDL.LU R81, [R1+0x5b0] ;  /* 0x0005b00001517983 */ /* 0x000f280000300800 */
[----:B------:R-:W-:Y:S04]  /*198a0*/  STL.S16 [R1+0x84], R19 ;  /* 0x0000841301007387 */ /* 0x000fe80000100600 */
[----:B------:R-:W-:Y:S04]  /*198b0*/  STL.S16 [R1+0x80], R18 ;  /* 0x0000801201007387 */ /* 0x000fe80000100600 */
[----:B------:R-:W-:Y:S04]  /*198c0*/  STL.S16 [R1+0x7c], R17 ;  /* 0x00007c1101007387 */ /* 0x000fe80000100600 */
[----:B------:R-:W4:Y:S01]  /*198d0*/  LDL.LU R82, [R1+0x5b4] ;  /* 0x0005b40001527983 */ /* 0x000f220000300800 */
[----:B------:R-:W-:-:S02]  /*198e0*/  PRMT R16, RZ, 0x7610, R16 ;  /* 0x00007610ff107816 */ /* 0x000fc40000000010 */
[----:B------:R-:W-:Y:S02]  /*198f0*/  PRMT R15, RZ, 0x7610, R15 ;  /* 0x00007610ff0f7816 */ /* 0x000fe4000000000f */
[----:B------:R-:W-:Y:S01]  /*19900*/  PRMT R14, RZ, 0x7610, R14 ;  /* 0x00007610ff0e7816 */ /* 0x000fe2000000000e */
[----:B------:R-:W-:Y:S01]  /*19910*/  STL.S16 [R1+0x78], R16 ;  /* 0x0000781001007387 */ /* 0x000fe20000100600 */
[----:B------:R-:W-:-:S03]  /*19920*/  PRMT R13, RZ, 0x7610, R13 ;  /* 0x00007610ff0d7816 */ /* 0x000fc6000000000d */
[----:B------:R-:W4:Y:S01]  /*19930*/  LDL.LU R84, [R1+0x5b8] ;  /* 0x0005b80001547983 */ /* 0x000f220000300800 */
[----:B------:R-:W-:-:S03]  /*19940*/  PRMT R12, RZ, 0x7610, R12 ;  /* 0x00007610ff0c7816 */ /* 0x000fc6000000000c */
[----:B------:R-:W-:Y:S04]  /*19950*/  STL.S16 [R1+0x74], R15 ;  /* 0x0000740f01007387 */ /* 0x000fe80000100600 */
[----:B------:R-:W-:Y:S04]  /*19960*/  STL [R1+0x2a98], R90 ;  /* 0x002a985a01007387 */ /* 0x000fe80000100800 */
[----:B------:R-:W-:Y:S04]  /*19970*/  STL [R1+0x2b00], R91 ;  /* 0x002b005b01007387 */ /* 0x000fe80000100800 */
[----:B------:R-:W-:Y:S04]  /*19980*/  STL.64 [R1+0x2a90], R88 ;  /* 0x002a905801007387 */ /* 0x000fe80000100a00 */
[----:B------:R-:W-:Y:S04]  /*19990*/  STL.S16 [R1+0x64], R14 ;  /* 0x0000640e01007387 */ /* 0x000fe80000100600 */
[----:B------:R-:W-:Y:S04]  /*199a0*/  STL.S16 [R1+0x60], R13 ;  /* 0x0000600d01007387 */ /* 0x000fe80000100600 */
[----:B------:R-:W-:Y:S04]  /*199b0*/  STL [R1+0x2a88], R93 ;  /* 0x002a885d01007387 */ /* 0x000fe80000100800 */
[----:B------:R-:W-:Y:S04]  /*199c0*/  STL.S16 [R1+0x5c], R12 ;  /* 0x00005c0c01007387 */ /* 0x000fe80000100600 */
[----:B------:R-:W4:Y:S01]  /*199d0*/  LDL.LU R85, [R1+0x5bc] ;  /* 0x0005bc0001557983 */ /* 0x000f220000300800 */
[----:B------:R-:W-:-:S05]  /*199e0*/  PRMT R9, RZ, 0x7610, R9 ;  /* 0x00007610ff097816 */ /* 0x000fca0000000009 */
[----:B------:R-:W-:Y:S04]  /*199f0*/  STL.S16 [R1+0x34], R9 ;  /* 0x0000340901007387 */ /* 0x000fe80000100600 */
[----:B------:R-:W4:Y:S01]  /*19a00*/  LDL.LU R83, [R1+0x5c0] ;  /* 0x0005c00001537983 */ /* 0x000f220000300800 */
[----:B------:R-:W-:Y:S02]  /*19a10*/  ISETP.LT.AND P0, PT, R70, R3, P0 ;  /* 0x000000034600720c */ /* 0x000fe40000701270 */
[----:B------:R-:W-:Y:S01]  /*19a20*/  PRMT R8, RZ, 0x7610, R8 ;  /* 0x00007610ff087816 */ /* 0x000fe20000000008 */
[----:B------:R-:W4:Y:S01]  /*19a30*/  LDL.LU R80, [R1+0x5c4] ;  /* 0x0005c40001507983 */ /* 0x000f220000300800 */
[----:B------:R-:W-:Y:S02]  /*19a40*/  PRMT R3, RZ, 0x7610, R3 ;  /* 0x00007610ff037816 */ /* 0x000fe40000000003 */
[----:B------:R-:W-:Y:S01]  /*19a50*/  PRMT R2, RZ, 0x7610, R2 ;  /* 0x00007610ff027816 */ /* 0x000fe20000000002 */
[----:B------:R-:W-:Y:S04]  /*19a60*/  STL.S16 [R1+0x30], R8 ;  /* 0x0000300801007387 */ /* 0x000fe80000100600 */
[----:B------:R3:W-:Y:S04]  /*19a70*/  STL.64 [R1+0x2b50], R2 ;  /* 0x002b500201007387 */ /* 0x0007e80000100a00 */
[----:B--2---:R-:W-:Y:S01]  /*19a80*/  STL.64 [R1+0x2a80], R10 ;  /* 0x002a800a01007387 */ /* 0x004fe20000100a00 */
[----:B---3--:R-:W-:-:S04]  /*19a90*/  IMAD.WIDE R2, R92, 0x2, R4 ;  /* 0x000000025c027825 */ /* 0x008fc800078e0204 */
[--C-:B----4-:R-:W-:Y:S02]  /*19aa0*/  IMAD.WIDE R34, R92, 0x2, R6.reuse ;  /* 0x000000025c227825 */ /* 0x110fe400078e0206 */
[----:B------:R-:W2:Y:S04]  /*19ab0*/  LDL.LU R92, [R1+0x6a0] ;  /* 0x0006a000015c7983 */ /* 0x000ea80000300800 */
[----:B------:R0:W-:Y:S04]  /*19ac0*/  STL.64 [R1+0x6d0], R2 ;  /* 0x0006d00201007387 */ /* 0x0001e80000100a00 */
[----:B------:R-:W3:Y:S01]  /*19ad0*/  LDL.LU R78, [R1+0x6a8] ;  /* 0x0006a800014e7983 */ /* 0x000ee20000300800 */
[----:B------:R-:W-:-:S03]  /*19ae0*/  IMAD.WIDE R60, R81, 0x2, R6 ;  /* 0x00000002513c7825 */ /* 0x000fc600078e0206 */
[----:B------:R-:W-:Y:S01]  /*19af0*/  STL.64 [R1+0x6d8], R34 ;  /* 0x0006d82201007387 */ /* 0x000fe20000100a00 */
[----:B------:R-:W-:-:S03]  /*19b00*/  IMAD.WIDE R90, R81, 0x2, R4 ;  /* 0x00000002515a7825 */ /* 0x000fc600078e0204 */
[----:B------:R-:W4:Y:S01]  /*19b10*/  LDL.LU R81, [R1+0x6a4] ;  /* 0x0006a40001517983 */ /* 0x000f220000300800 */
[----:B------:R-:W-:-:S04]  /*19b20*/  IMAD.WIDE R8, R82, 0x2, R6 ;  /* 0x0000000252087825 */ /* 0x000fc800078e0206 */
[----:B0-----:R-:W-:Y:S01]  /*19b30*/  IMAD.WIDE R2, R82, 0x2, R4 ;  /* 0x0000000252027825 */ /* 0x001fe200078e0204 */
[----:B------:R0:W-:Y:S04]  /*19b40*/  STL.64 [R1+0x6b8], R8 ;  /* 0x0006b80801007387 */ /* 0x0001e80000100a00 */
[----:B------:R-:W4:Y:S04]  /*19b50*/  LDL.LU R82, [R1+0x6ac] ;  /* 0x0006ac0001527983 */ /* 0x000f280000300800 */
[----:B------:R1:W-:Y:S04]  /*19b60*/  STL.64 [R1+0x6b0], R2 ;  /* 0x0006b00201007387 */ /* 0x0003e80000100a00 */
[----:B------:R-:W-:Y:S04]  /*19b70*/  STL.64 [R1+0x6c8], R60 ;  /* 0x0006c83c01007387 */ /* 0x000fe80000100a00 */
[----:B------:R-:W-:Y:S04]  /*19b80*/  STL.64 [R1+0x2b60], R60 ;  /* 0x002b603c01007387 */ /* 0x000fe80000100a00 */
[----:B------:R-:W-:Y:S04]  /*19b90*/  STL.64 [R1+0x6c0], R90 ;  /* 0x0006c05a01007387 */ /* 0x000fe80000100a00 */
[----:B------:R-:W-:Y:S01]  /*19ba0*/  STL.64 [R1+0x2b70], R90 ;  /* 0x002b705a01007387 */ /* 0x000fe20000100a00 */
[----:B------:R-:W-:-:S03]  /*19bb0*/  IMAD.WIDE R32, R84, 0x2, R6 ;  /* 0x0000000254207825 */ /* 0x000fc600078e0206 */
[----:B------:R-:W4:Y:S01]  /*19bc0*/  LDL.LU R79, [R1+0x16b4] ;  /* 0x0016b400014f7983 */ /* 0x000f220000300800 */
[----:B------:R-:W-:-:S03]  /*19bd0*/  IMAD.WIDE R24, R84, 0x2, R4 ;  /* 0x0000000254187825 */ /* 0x000fc600078e0204 */
[----:B------:R-:W4:Y:S04]  /*19be0*/  LDL.LU R84, [R1+0x16b0] ;  /* 0x0016b00001547983 */ /* 0x000f280000300800 */
[----:B------:R-:W-:Y:S04]  /*19bf0*/  STL.64 [R1+0x658], R32 ;  /* 0x0006582001007387 */ /* 0x000fe80000100a00 */
[----:B------:R-:W-:Y:S01]  /*19c00*/  STL.64 [R1+0x2bc8], R32 ;  /* 0x002bc82001007387 */ /* 0x000fe20000100a00 */
[----:B------:R-:W-:-:S04]  /*19c10*/  IMAD.WIDE R58, R85, 0x2, R6 ;  /* 0x00000002553a7825 */ /* 0x000fc800078e0206 */
[----:B0-----:R-:W-:Y:S02]  /*19c20*/  IMAD.WIDE R8, R85, 0x2, R4 ;  /* 0x0000000255087825 */ /* 0x001fe400078e0204 */
[----:B------:R-:W4:Y:S02]  /*19c30*/  LDL.LU R85, [R1+0x16bc] ;  /* 0x0016bc0001557983 */ /* 0x000f240000300800 */
[--C-:B-1----:R-:W-:Y:S02]  /*19c40*/  IMAD.WIDE R2, R83, 0x2, R6.reuse ;  /* 0x0000000253027825 */ /* 0x102fe400078e0206 */
[----:B------:R-:W-:Y:S04]  /*19c50*/  STL.64 [R1+0x640], R8 ;  /* 0x0006400801007387 */ /* 0x000fe80000100a00 */
[----:B------:R-:W-:Y:S04]  /*19c60*/  STL.64 [R1+0x650], R24 ;  /* 0x0006501801007387 */ /* 0x000fe80000100a00 */
[----:B------:R0:W-:Y:S01]  /*19c70*/  STL.64 [R1+0x638], R2 ;  /* 0x0006380201007387 */ /* 0x0001e20000100a00 */
[----:B------:R-:W-:-:S04]  /*19c80*/  IMAD.WIDE R30, R80, 0x2, R6 ;  /* 0x00000002501e7825 */ /* 0x000fc800078e0206 */
[--C-:B0-----:R-:W-:Y:S02]  /*19c90*/  IMAD.WIDE R2, R83, 0x2, R4.reuse ;  /* 0x0000000253027825 */ /* 0x101fe400078e0204 */
[----:B------:R-:W4:Y:S02]  /*19ca0*/  LDL.LU R83, [R1+0x16c0] ;  /* 0x0016c00001537983 */ /* 0x000f240000300800 */
[--C-:B------:R-:W-:Y:S02]  /*19cb0*/  IMAD.WIDE R26, R80, 0x2, R4.reuse ;  /* 0x00000002501a7825 */ /* 0x100fe400078e0204 */
[----:B------:R-:W-:Y:S04]  /*19cc0*/  STL.64 [R1+0x648], R58 ;  /* 0x0006483a01007387 */ /* 0x000fe80000100a00 */
[----:B------:R2:W-:Y:S04]  /*19cd0*/  STL.64 [R1+0x630], R2 ;  /* 0x0006300201007387 */ /* 0x0005e80000100a00 */
[----:B------:R-:W-:Y:S04]  /*19ce0*/  STL.64 [R1+0x2b80], R58 ;  /* 0x002b803a01007387 */ /* 0x000fe80000100a00 */
[----:B------:R-:W4:Y:S01]  /*19cf0*/  LDL.LU R80, [R1+0xb4] ;  /* 0x0000b40001507983 */ /* 0x000f220000300800 */
[----:B--2---:R-:W-:-:S04]  /*19d00*/  IMAD.WIDE R2, R92, 0x2, R4 ;  /* 0x000000025c027825 */ /* 0x004fc800078e0204 */
[--C-:B------:R-:W-:Y:S02]  /*19d10*/  IMAD.WIDE R56, R92, 0x2, R6.reuse ;  /* 0x000000025c387825 */ /* 0x100fe400078e0206 */
[----:B------:R-:W2:Y:S02]  /*19d20*/  LDL.LU R92, [R1+0xb0] ;  /* 0x0000b000015c7983 */ /* 0x000ea40000300800 */
[--C-:B---3--:R-:W-:Y:S02]  /*19d30*/  IMAD.WIDE R8, R78, 0x2, R6.reuse ;  /* 0x000000024e087825 */ /* 0x108fe400078e0206 */
[----:B------:R-:W-:Y:S04]  /*19d40*/  STL.64 [R1+0x5d8], R30 ;  /* 0x0005d81e01007387 */ /* 0x000fe80000100a00 */
[----:B------:R0:W-:Y:S04]  /*19d50*/  STL.64 [R1+0x5c0], R2 ;  /* 0x0005c00201007387 */ /* 0x0001e80000100a00 */
[----:B------:R-:W-:Y:S01]  /*19d60*/  STL.64 [R1+0x5d0], R26 ;  /* 0x0005d01a01007387 */ /* 0x000fe20000100a00 */
[----:B----4-:R-:W-:-:S03]  /*19d70*/  IMAD.WIDE R28, R81, 0x2, R6 ;  /* 0x00000002511c7825 */ /* 0x010fc600078e0206 */
[----:B------:R1:W-:Y:S01]  /*19d80*/  STL.64 [R1+0x5b8], R8 ;  /* 0x0005b80801007387 */ /* 0x0003e20000100a00 */
[----:B0-----:R-:W-:-:S03]  /*19d90*/  IMAD.WIDE R2, R78, 0x2, R4 ;  /* 0x000000024e027825 */ /* 0x001fc600078e0204 */
[----:B------:R-:W-:Y:S04]  /*19da0*/  STL.64 [R1+0x5c8], R56 ;  /* 0x0005c83801007387 */ /* 0x000fe80000100a00 */
[----:B------:R-:W-:Y:S01]  /*19db0*/  STL.64 [R1+0x2b90], R56 ;  /* 0x002b903801007387 */ /* 0x000fe20000100a00 */
[----:B-1----:R-:W-:-:S03]  /*19dc0*/  IMAD.WIDE R8, R81, 0x2, R4 ;  /* 0x0000000251087825 */ /* 0x002fc600078e0204 */
[----:B------:R0:W-:Y:S04]  /*19dd0*/  STL.64 [R1+0x5b0], R2 ;  /* 0x0005b00201007387 */ /* 0x0001e80000100a00 */
[----:B------:R-:W3:Y:S01]  /*19de0*/  LDL.LU R81, [R1+0xb8] ;  /* 0x0000b80001517983 */ /* 0x000ee20000300800 */
[----:B------:R-:W-:-:S03]  /*19df0*/  IMAD.WIDE R54, R82, 0x2, R4 ;  /* 0x0000000252367825 */ /* 0x000fc600078e0204 */
[----:B------:R1:W-:Y:S01]  /*19e00*/  STL.64 [R1+0x550], R8 ;  /* 0x0005500801007387 */ /* 0x0003e20000100a00 */
[----:B0-----:R-:W-:-:S05]  /*19e10*/  IMAD.WIDE R2, R82, 0x2, R6 ;  /* 0x0000000252027825 */ /* 0x001fca00078e0206 */
[----:B------:R0:W-:Y:S01]  /*19e20*/  STL.64 [R1+0x548], R2 ;  /* 0x0005480201007387 */ /* 0x0001e20000100a00 */
[----:B------:R-:W-:-:S03]  /*19e30*/  IMAD.WIDE R10, R79, 0x2, R6 ;  /* 0x000000024f0a7825 */ /* 0x000fc600078e0206 */
[----:B------:R-:W4:Y:S01]  /*19e40*/  LDL.LU R82, [R1+0xc0] ;  /* 0x0000c00001527983 */ /* 0x000f220000300800 */
[----:B-1----:R-:W-:-:S03]  /*19e50*/  IMAD.WIDE R8, R79, 0x2, R4 ;  /* 0x000000024f087825 */ /* 0x002fc600078e0204 */
[----:B------:R-:W-:Y:S01]  /*19e60*/  STL.64 [R1+0x558], R28 ;  /* 0x0005581c01007387 */ /* 0x000fe20000100a00 */
[----:B0-----:R-:W-:-:S03]  /*19e70*/  IMAD.WIDE R2, R84, 0x2, R6 ;  /* 0x0000000254027825 */ /* 0x001fc600078e0206 */
[----:B------:R-:W-:Y:S04]  /*19e80*/  STL.64 [R1+0x538], R10 ;  /* 0x0005380a01007387 */ /* 0x000fe80000100a00 */
[----:B------:R-:W4:Y:S01]  /*19e90*/  LDL.LU R78, [R1+0xbc] ;  /* 0x0000bc00014e7983 */ /* 0x000f220000300800 */
[----:B------:R-:W-:-:S03]  /*19ea0*/  IMAD.WIDE R22, R84, 0x2, R4 ;  /* 0x0000000254167825 */ /* 0x000fc600078e0204 */
[----:B------:R0:W-:Y:S04]  /*19eb0*/  STL.64 [R1+0x530], R8 ;  /* 0x0005300801007387 */ /* 0x0001e80000100a00 */
[----:B------:R-:W-:Y:S04]  /*19ec0*/  STL.64 [R1+0x540], R54 ;  /* 0x0005403601007387 */ /* 0x000fe80000100a00 */
[----:B------:R1:W-:Y:S04]  /*19ed0*/  STL.64 [R1+0x4d8], R2 ;  /* 0x0004d80201007387 */ /* 0x0003e80000100a00 */
[----:B------:R-:W4:Y:S01]  /*19ee0*/  LDL.LU R84, [R1+0xc4] ;  /* 0x0000c40001547983 */ /* 0x000f220000300800 */
[----:B0-----:R-:W-:-:S04]  /*19ef0*/  IMAD.WIDE R8, R85, 0x2, R6 ;  /* 0x0000000255087825 */ /* 0x001fc800078e0206 */
[----:B------:R-:W-:Y:S01]  /*19f00*/  IMAD.WIDE R52, R85, 0x2, R4 ;  /* 0x0000000255347825 */ /* 0x000fe200078e0204 */
[----:B------:R3:W-:Y:S04]  /*19f10*/  STL.64 [R1+0x4c8], R8 ;  /* 0x0004c80801007387 */ /* 0x0007e80000100a00 */
[----:B------:R-:W4:Y:S01]  /*19f20*/  LDL.LU R85, [R1+0xc8] ;  /* 0x0000c80001557983 */ /* 0x000f220000300800 */
[----:B-1----:R-:W-:-:S03]  /*19f30*/  IMAD.WIDE R2, R83, 0x2, R6 ;  /* 0x0000000253027825 */ /* 0x002fc600078e0206 */
[----:B------:R-:W-:Y:S01]  /*19f40*/  STL.64 [R1+0x4d0], R22 ;  /* 0x0004d01601007387 */ /* 0x000fe20000100a00 */
[----:B------:R-:W-:-:S03]  /*19f50*/  IMAD.WIDE R88, R83, 0x2, R4 ;  /* 0x0000000253587825 */ /* 0x000fc600078e0204 */
[----:B------:R0:W-:Y:S04]  /*19f60*/  STL.64 [R1+0x4b8], R2 ;  /* 0x0004b80201007387 */ /* 0x0001e80000100a00 */
[----:B------:R-:W4:Y:S04]  /*19f70*/  LDL.LU R83, [R1+0xcc] ;  /* 0x0000cc0001537983 */ /* 0x000f280000300800 */
[----:B------:R-:W-:Y:S01]  /*19f80*/  STL.64 [R1+0x4c0], R52 ;  /* 0x0004c03401007387 */ /* 0x000fe20000100a00 */
[----:B------:R-:W-:-:S03]  /*19f90*/  IMAD.WIDE R56, R80, 0x2, R6 ;  /* 0x0000000250387825 */ /* 0x000fc600078e0206 */
[----:B------:R-:W4:Y:S01]  /*19fa0*/  LDL.LU R79, [R1+0xd0] ;  /* 0x0000d000014f7983 */ /* 0x000f220000300800 */
[----:B------:R-:W-:-:S03]  /*19fb0*/  IMAD.WIDE R20, R80, 0x2, R4 ;  /* 0x0000000250147825 */ /* 0x000fc600078e0204 */
[----:B------:R-:W-:Y:S04]  /*19fc0*/  STL.64 [R1+0x458], R56 ;  /* 0x0004583801007387 */ /* 0x000fe80000100a00 */
[----:B------:R-:W-:Y:S04]  /*19fd0*/  STL.64 [R1+0x4b0], R88 ;  /* 0x0004b05801007387 */ /* 0x000fe80000100a00 */
[----:B------:R-:W-:Y:S04]  /*19fe0*/  STL.64 [R1+0x2aa0], R88 ;  /* 0x002aa05801007387 */ /* 0x000fe80000100a00 */
[----:B------:R-:W-:Y:S04]  /*19ff0*/  STL.64 [R1+0x450], R20 ;  /* 0x0004501401007387 */ /* 0x000fe80000100a00 */
[----:B------:R-:W4:Y:S01]  /*1a000*/  LDL.LU R80, [R1+0xd4] ;  /* 0x0000d40001507983 */ /* 0x000f220000300800 */
[----:B--2---:R-:W-:-:S04]  /*1a010*/  IMAD.WIDE R50, R92, 0x2, R6 ;  /* 0x000000025c327825 */ /* 0x004fc800078e0206 */
[----:B------:R-:W-:Y:S02]  /*1a020*/  IMAD.WIDE R48, R92, 0x2, R4 ;  /* 0x000000025c307825 */ /* 0x000fe400078e0204 */
[----:B------:R-:W2:Y:S04]  /*1a030*/  LDL.LU R92, [R1+0x128] ;  /* 0x00012800015c7983 */ /* 0x000ea80000300800 */
[----:B------:R-:W-:Y:S01]  /*1a040*/  STL.64 [R1+0x448], R50 ;  /* 0x0004483201007387 */ /* 0x000fe20000100a00 */
[----:B---3--:R-:W-:-:S04]  /*1a050*/  IMAD.WIDE R8, R81, 0x2, R6 ;  /* 0x0000000251087825 */ /* 0x008fc800078e0206 */
[----:B0-----:R-:W-:Y:S02]  /*1a060*/  IMAD.WIDE R2, R81, 0x2, R4 ;  /* 0x0000000251027825 */ /* 0x001fe400078e0204 */
[----:B------:R-:W3:Y:S04]  /*1a070*/  LDL.LU R81, [R1+0x12c] ;  /* 0x00012c0001517983 */ /* 0x000ee80000300800 */
[----:B------:R0:W-:Y:S04]  /*1a080*/  STL.64 [R1+0x438], R8 ;  /* 0x0004380801007387 */ /* 0x0001e80000100a00 */
[----:B------:R1:W-:Y:S01]  /*1a090*/  STL.64 [R1+0x430], R2 ;  /* 0x0004300201007387 */ /* 0x0003e20000100a00 */
[----:B----4-:R-:W-:-:S03]  /*1a0a0*/  IMAD.WIDE R58, R82, 0x2, R6 ;  /* 0x00000002523a7825 */ /* 0x010fc600078e0206 */
[----:B------:R-:W-:Y:S01]  /*1a0b0*/  STL.64 [R1+0x440], R48 ;  /* 0x0004403001007387 */ /* 0x000fe20000100a00 */
[----:B------:R-:W-:-:S03]  /*1a0c0*/  IMAD.WIDE R18, R82, 0x2, R4 ;  /* 0x0000000252127825 */ /* 0x000fc600078e0204 */
[----:B------:R-:W4:Y:S04]  /*1a0d0*/  LDL.LU R82, [R1+0x130] ;  /* 0x0001300001527983 */ /* 0x000f280000300800 */
[----:B------:R-:W-:Y:S01]  /*1a0e0*/  STL.64 [R1+0x3d8], R58 ;  /* 0x0003d83a01007387 */ /* 0x000fe20000100a00 */
[----:B------:R-:W-:-:S03]  /*1a0f0*/  IMAD.WIDE R46, R78, 0x2, R6 ;  /* 0x000000024e2e7825 */ /* 0x000fc600078e0206 */
[----:B------:R-:W-:Y:S01]  /*1a100*/  STL.64 [R1+0x3d0], R18 ;  /* 0x0003d01201007387 */ /* 0x000fe20000100a00 */
[----:B------:R-:W-:-:S04]  /*1a110*/  IMAD.WIDE R44, R78, 0x2, R4 ;  /* 0x000000024e2c7825 */ /* 0x000fc800078e0204 */
[----:B0-----:R-:W-:-:S04]  /*1a120*/  IMAD.WIDE R8, R84, 0x2, R6 ;  /* 0x0000000254087825 */ /* 0x001fc800078e0206 */
[----:B-1----:R-:W-:Y:S01]  /*1a130*/  IMAD.WIDE R2, R84, 0x2, R4 ;  /* 0x0000000254027825 */ /* 0x002fe200078e0204 */
[----:B------:R0:W-:Y:S04]  /*1a140*/  STL.64 [R1+0x3b8], R8 ;  /* 0x0003b80801007387 */ /* 0x0001e80000100a00 */
[----:B------:R-:W4:Y:S01]  /*1a150*/  LDL.LU R84, [R1+0x134] ;  /* 0x0001340001547983 */ /* 0x000f220000300800 */
[----:B------:R-:W-:-:S03]  /*1a160*/  IMAD.WIDE R90, R85, 0x2, R6 ;  /* 0x00000002555a7825 */ /* 0x000fc600078e0206 */
[----:B------:R-:W-:Y:S01]  /*1a170*/  STL.64 [R1+0x3c8], R46 ;  /* 0x0003c82e01007387 */ /* 0x000fe20000100a00 */
[----:B------:R-:W-:-:S03]  /*1a180*/  IMAD.WIDE R16, R85, 0x2, R4 ;  /* 0x0000000255107825 */ /* 0x000fc600078e0204 */
[----:B------:R1:W-:Y:S04]  /*1a190*/  STL.64 [R1+0x3b0], R2 ;  /* 0x0003b00201007387 */ /* 0x0003e80000100a00 */
[----:B------:R-:W-:Y:S04]  /*1a1a0*/  STL.64 [R1+0x3c0], R44 ;  /* 0x0003c02c01007387 */ /* 0x000fe80000100a00 */
[----:B------:R-:W4:Y:S01]  /*1a1b0*/  LDL.LU R85, [R1+0x138] ;  /* 0x0001380001557983 */ /* 0x000f220000300800 */
[----:B0-----:R-:W-:-:S03]  /*1a1c0*/  IMAD.WIDE R8, R83, 0x2, R4 ;  /* 0x0000000253087825 */ /* 0x001fc600078e0204 */
[----:B------:R-:W-:Y:S01]  /*1a1d0*/  STL.64 [R1+0x358], R90 ;  /* 0x0003585a01007387 */ /* 0x000fe20000100a00 */
[----:B------:R-:W-:-:S03]  /*1a1e0*/  IMAD.WIDE R42, R83, 0x2, R6 ;  /* 0x00000002532a7825 */ /* 0x000fc600078e0206 */
[----:B------:R-:W4:Y:S01]  /*1a1f0*/  LDL.LU R83, [R1+0x13c] ;  /* 0x00013c0001537983 */ /* 0x000f220000300800 */
[----:B-1----:R-:W-:-:S03]  /*1a200*/  IMAD.WIDE R2, R79, 0x2, R6 ;  /* 0x000000024f027825 */ /* 0x002fc600078e0206 */
[----:B------:R-:W-:Y:S04]  /*1a210*/  STL.64 [R1+0x340], R8 ;  /* 0x0003400801007387 */ /* 0x000fe80000100a00 */
[----:B------:R-:W-:Y:S04]  /*1a220*/  STL.64 [R1+0x350], R16 ;  /* 0x0003501001007387 */ /* 0x000fe80000100a00 */
[----:B------:R0:W-:Y:S02]  /*1a230*/  STL.64 [R1+0x338], R2 ;  /* 0x0003380201007387 */ /* 0x0001e40000100a00 */
[----:B0-----:R-:W-:-:S02]  /*1a240*/  IMAD.WIDE R2, R79, 0x2, R4 ;  /* 0x000000024f027825 */ /* 0x001fc400078e0204 */
[----:B------:R-:W4:Y:S02]  /*1a250*/  LDL.LU R79, [R1+0x140] ;  /* 0x00014000014f7983 */ /* 0x000f240000300800 */
[C---:B------:R-:W-:Y:S02]  /*1a260*/  IMAD.WIDE R60, R80.reuse, 0x2, R6 ;  /* 0x00000002503c7825 */ /* 0x040fe400078e0206 */
[----:B------:R-:W-:Y:S04]  /*1a270*/  STL.64 [R1+0x348], R42 ;  /* 0x0003482a01007387 */ /* 0x000fe80000100a00 */
[----:B------:R0:W-:Y:S01]  /*1a280*/  STL.64 [R1+0x330], R2 ;  /* 0x0003300201007387 */ /* 0x0001e20000100a00 */
[----:B------:R-:W-:-:S03]  /*1a290*/  IMAD.WIDE R14, R80, 0x2, R4 ;  /* 0x00000002500e7825 */ /* 0x000fc600078e0204 */
[----:B------:R-:W4:Y:S01]  /*1a2a0*/  LDL.LU R76, [R1+0x144] ;  /* 0x00014400014c7983 */ /* 0x000f220000300800 */
[----:B--2---:R-:W-:-:S04]  /*1a2b0*/  IMAD.WIDE R8, R92, 0x2, R6 ;  /* 0x000000025c087825 */ /* 0x004fc800078e0206 */
[--C-:B0-----:R-:W-:Y:S01]  /*1a2c0*/  IMAD.WIDE R2, R92, 0x2, R4.reuse ;  /* 0x000000025c027825 */ /* 0x101fe200078e0204 */
[----:B------:R3:W-:Y:S04]  /*1a2d0*/  STL.64 [R1+0x2c0], R8 ;  /* 0x0002c00801007387 */ /* 0x0007e80000100a00 */
[----:B------:R-:W2:Y:S04]  /*1a2e0*/  LDL.LU R77, [R1+0x148] ;  /* 0x00014800014d7983 */ /* 0x000ea80000300800 */
[----:B------:R-:W-:Y:S04]  /*1a2f0*/  STL.64 [R1+0x2d0], R60 ;  /* 0x0002d03c01007387 */ /* 0x000fe80000100a00 */
[----:B------:R4:W-:Y:S04]  /*1a300*/  STL.64 [R1+0x2b8], R2 ;  /* 0x0002b80201007387 */ /* 0x0009e80000100a00 */
[----:B------:R-:W-:Y:S01]  /*1a310*/  STL.64 [R1+0x2c8], R14 ;  /* 0x0002c80e01007387 */ /* 0x000fe20000100a00 */
[----:B---3--:R-:W-:-:S05]  /*1a320*/  IMAD.WIDE R8, R81, 0x2, R4 ;  /* 0x0000000251087825 */ /* 0x008fca00078e0204 */
[----:B------:R0:W-:Y:S01]  /*1a330*/  STL.64 [R1+0x2a8], R8 ;  /* 0x0002a80801007387 */ /* 0x0001e20000100a00 */
[----:B------:R-:W-:-:S03]  /*1a340*/  IMAD.WIDE R92, R81, 0x2, R6 ;  /* 0x00000002515c7825 */ /* 0x000fc600078e0206 */
[----:B------:R-:W3:Y:S04]  /*1a350*/  LDL.LU R78, [R1+0x1dc] ;  /* 0x0001dc00014e7983 */ /* 0x000ee80000300800 */
[----:B------:R-:W3:Y:S01]  /*1a360*/  LDL.LU R80, [R1+0x1e0] ;  /* 0x0001e00001507983 */ /* 0x000ee20000300800 */
[----:B----4-:R-:W-:-:S03]  /*1a370*/  IMAD.WIDE R2, R82, 0x2, R6 ;  /* 0x0000000252027825 */ /* 0x010fc600078e0206 */
[----:B------:R-:W-:Y:S04]  /*1a380*/  STL.64 [R1+0x2b0], R92 ;  /* 0x0002b05c01007387 */ /* 0x000fe80000100a00 */
[----:B------:R-:W-:Y:S01]  /*1a390*/  STL.64 [R1+0x2aa8], R92 ;  /* 0x002aa85c01007387 */ /* 0x000fe20000100a00 */
[----:B------:R-:W-:-:S03]  /*1a3a0*/  IMAD.WIDE R12, R82, 0x2, R4 ;  /* 0x00000002520c7825 */ /* 0x000fc600078e0204 */
[----:B------:R-:W-:Y:S04]  /*1a3b0*/  STL.64 [R1+0x250], R2 ;  /* 0x0002500201007387 */ /* 0x000fe80000100a00 */
[----:B------:R-:W4:Y:S04]  /*1a3c0*/  LDL.LU R81, [R1+0x1e4] ;  /* 0x0001e40001517983 */ /* 0x000f280000300800 */
[----:B------:R-:W4:Y:S01]  /*1a3d0*/  LDL.LU R82, [R1+0x220] ;  /* 0x0002200001527983 */ /* 0x000f220000300800 */
[----:B0-----:R-:W-:-:S04]  /*1a3e0*/  IMAD.WIDE R8, R84, 0x2, R6 ;  /* 0x0000000254087825 */ /* 0x001fc800078e0206 */
[----:B------:R-:W-:Y:S01]  /*1a3f0*/  IMAD.WIDE R32, R84, 0x2, R4 ;  /* 0x0000000254207825 */ /* 0x000fe200078e0204 */
[----:B------:R0:W-:Y:S04]  /*1a400*/  STL.64 [R1+0x240], R8 ;  /* 0x0002400801007387 */ /* 0x0001e80000100a00 */
[----:B------:R-:W-:Y:S04]  /*1a410*/  STL.64 [R1+0x248], R12 ;  /* 0x0002480c01007387 */ /* 0x000fe80000100a00 */
[----:B------:R-:W-:Y:S01]  /*1a420*/  STL.64 [R1+0x238], R32 ;  /* 0x0002382001007387 */ /* 0x000fe20000100a00 */
[----:B------:R-:W-:-:S03]  /*1a430*/  IMAD.WIDE R10, R85, 0x2, R6 ;  /* 0x00000002550a7825 */ /* 0x000fc600078e0206 */
[----:B------:R-:W4:Y:S01]  /*1a440*/  LDL.LU R84, [R1+0x208] ;  /* 0x0002080001547983 */ /* 0x000f220000300800 */
[----:B0-----:R-:W-:-:S03]  /*1a450*/  IMAD.WIDE R8, R85, 0x2, R4 ;  /* 0x0000000255087825 */ /* 0x001fc600078e0204 */
[----:B------:R-:W-:Y:S04]  /*1a460*/  STL.64 [R1+0x230], R10 ;  /* 0x0002300a01007387 */ /* 0x000fe80000100a00 */
[----:B------:R-:W4:Y:S01]  /*1a470*/  LDL.LU R85, [R1+0x224] ;  /* 0x0002240001557983 */ /* 0x000f220000300800 */
[----:B------:R-:W-:-:S03]  /*1a480*/  IMAD.WIDE R68, R83, 0x2, R6 ;  /* 0x0000000253447825 */ /* 0x000fc600078e0206 */
[----:B------:R0:W-:Y:S04]  /*1a490*/  STL.64 [R1+0x228], R8 ;  /* 0x0002280801007387 */ /* 0x0001e80000100a00 */
[----:B------:R-:W4:Y:S01]  /*1a4a0*/  LDL.LU R71, [R1+0x260] ;  /* 0x0002600001477983 */ /* 0x000f220000300800 */
[----:B0-----:R-:W-:-:S03]  /*1a4b0*/  IMAD.WIDE R8, R83, 0x2, R4 ;  /* 0x0000000253087825 */ /* 0x001fc600078e0204 */
[----:B------:R-:W4:Y:S01]  /*1a4c0*/  LDL.LU R83, [R1+0x258] ;  /* 0x0002580001537983 */ /* 0x000f220000300800 */
[----:B------:R-:W-:-:S04]  /*1a4d0*/  IMAD.WIDE R32, R79, 0x2, R6 ;  /* 0x000000024f207825 */ /* 0x000fc800078e0206 */
[--C-:B------:R-:W-:Y:S01]  /*1a4e0*/  IMAD.WIDE R10, R79, 0x2, R4.reuse ;  /* 0x000000024f0a7825 */ /* 0x100fe200078e0204 */
[----:B------:R0:W-:Y:S04]  /*1a4f0*/  STL.64 [R1+0x1c0], R32 ;  /* 0x0001c02001007387 */ /* 0x0001e80000100a00 */
[----:B------:R-:W4:Y:S04]  /*1a500*/  LDL.LU R79, [R1+0x25c] ;  /* 0x00025c00014f7983 */ /* 0x000f280000300800 */
[----:B------:R-:W-:Y:S01]  /*1a510*/  STL.64 [R1+0x1d0], R68 ;  /* 0x0001d04401007387 */ /* 0x000fe20000100a00 */
[----:B0-----:R-:W-:-:S03]  /*1a520*/  IMAD.WIDE R32, R76, 0x2, R4 ;  /* 0x000000024c207825 */ /* 0x001fc600078e0204 */
[----:B------:R0:W-:Y:S04]  /*1a530*/  STL.64 [R1+0x1b8], R10 ;  /* 0x0001b80a01007387 */ /* 0x0001e80000100a00 */
[----:B------:R-:W-:Y:S04]  /*1a540*/  STL.64 [R1+0x1c8], R8 ;  /* 0x0001c80801007387 */ /* 0x000fe80000100a00 */
[----:B------:R-:W4:Y:S01]  /*1a550*/  LDL.LU R75, [R1+0x264] ;  /* 0x00026400014b7983 */ /* 0x000f220000300800 */
[----:B0-----:R-:W-:-:S03]  /*1a560*/  IMAD.WIDE R10, R76, 0x2, R6 ;  /* 0x000000024c0a7825 */ /* 0x001fc600078e0206 */
[----:B------:R0:W-:Y:S04]  /*1a570*/  STL.64 [R1+0x1a8], R32 ;  /* 0x0001a82001007387 */ /* 0x0001e80000100a00 */
[----:B0-----:R-:W4:Y:S04]  /*1a580*/  LDL.64 R32, [R1+0x6d0] ;  /* 0x0006d00001207983 */ /* 0x001f280000100a00 */
[----:B------:R-:W-:Y:S04]  /*1a590*/  STL.64 [R1+0x1b0], R10 ;  /* 0x0001b00a01007387 */ /* 0x000fe80000100a00 */
[----:B------:R3:W-:Y:S01]  /*1a5a0*/  STL.64 [R1+0x2ab0], R10 ;  /* 0x002ab00a01007387 */ /* 0x0007e20000100a00 */
[----:B------:R-:W-:-:S06]  /*1a5b0*/  PRMT R36, RZ, 0x7610, R36 ;  /* 0x00007610ff247816 */ /* 0x000fcc0000000024 */
[----:B------:R-:W4:Y:S01]  /*1a5c0*/  @P2 LDG.E.U16 R36, desc[UR6][R34.64] ;  /* 0x0000000622242981 */ /* 0x000f22000c1e1500 */
[----:B--2---:R-:W-:-:S04]  /*1a5d0*/  IMAD.WIDE R40, R77, 0x2, R6 ;  /* 0x000000024d287825 */ /* 0x004fc800078e0206 */
[----:B------:R-:W-:Y:S01]  /*1a5e0*/  IMAD.WIDE R62, R77, 0x2, R4 ;  /* 0x000000024d3e7825 */ /* 0x000fe200078e0204 */
[----:B------:R-:W-:Y:S04]  /*1a5f0*/  STL.64 [R1+0x150], R40 ;  /* 0x0001502801007387 */ /* 0x000fe80000100a00 */
[----:B------:R-:W-:Y:S01]  /*1a600*/  STL.64 [R1+0x148], R62 ;  /* 0x0001483e01007387 */ /* 0x000fe20000100a00 */
[----:B---3--:R-:W-:-:S04]  /*1a610*/  IMAD.WIDE R10, R78, 0x2, R6 ;  /* 0x000000024e0a7825 */ /* 0x008fc800078e0206 */
[--C-:B------:R-:W-:Y:S01]  /*1a620*/  IMAD.WIDE R38, R78, 0x2, R4.reuse ;  /* 0x000000024e267825 */ /* 0x100fe200078e0204 */
[----:B------:R0:W-:Y:S03]  /*1a630*/  STL.64 [R1+0x140], R10 ;  /* 0x0001400a01007387 */ /* 0x0001e60000100a00 */
[C---:B------:R-:W-:Y:S01]  /*1a640*/  IMAD.WIDE R86, R80.reuse, 0x2, R4 ;  /* 0x0000000250567825 */ /* 0x040fe200078e0204 */
[----:B------:R-:W-:Y:S03]  /*1a650*/  STL.64 [R1+0x138], R38 ;  /* 0x0001382601007387 */ /* 0x000fe60000100a00 */
[----:B0-----:R-:W-:-:S04]  /*1a660*/  IMAD.WIDE R10, R80, 0x2, R6 ;  /* 0x00000002500a7825 */ /* 0x001fc800078e0206 */
[C---:B----4-:R-:W-:Y:S01]  /*1a670*/  IMAD.WIDE R64, R81.reuse, 0x2, R6 ;  /* 0x0000000251407825 */ /* 0x050fe200078e0206 */
[----:B------:R0:W-:Y:S04]  /*1a680*/  STL.64 [R1+0x130], R10 ;  /* 0x0001300a01007387 */ /* 0x0001e80000100a00 */
[----:B------:R-:W-:Y:S01]  /*1a690*/  STL.64 [R1+0x128], R86 ;  /* 0x0001285601007387 */ /* 0x000fe20000100a00 */
[----:B------:R-:W-:-:S03]  /*1a6a0*/  IMAD.WIDE R66, R81, 0x2, R4 ;  /* 0x0000000251427825 */ /* 0x000fc600078e0204 */
[----:B------:R-:W-:Y:S01]  /*1a6b0*/  STL.64 [R1+0xd0], R64 ;  /* 0x0000d04001007387 */ /* 0x000fe20000100a00 */
[----:B0-----:R-:W-:-:S05]  /*1a6c0*/  IMAD.WIDE R10, R82, 0x2, R6 ;  /* 0x00000002520a7825 */ /* 0x001fca00078e0206 */
[----:B------:R0:W-:Y:S04]  /*1a6d0*/  STL.64 [R1+0xc0], R10 ;  /* 0x0000c00a01007387 */ /* 0x0001e80000100a00 */
[----:B------:R-:W-:Y:S01]  /*1a6e0*/  STL.64 [R1+0xc8], R66 ;  /* 0x0000c84201007387 */ /* 0x000fe20000100a00 */
[----:B0-----:R-:W-:-:S05]  /*1a6f0*/  IMAD.WIDE R10, R82, 0x2, R4 ;  /* 0x00000002520a7825 */ /* 0x001fca00078e0204 */
[----:B------:R0:W-:Y:S01]  /*1a700*/  STL.64 [R1+0xb8], R10 ;  /* 0x0000b80a01007387 */ /* 0x0001e20000100a00 */
[----:B------:R-:W-:-:S04]  /*1a710*/  IMAD.WIDE R38, R84, 0x2, R6 ;  /* 0x0000000254267825 */ /* 0x000fc800078e0206 */
[--C-:B------:R-:W-:Y:S01]  /*1a720*/  IMAD.WIDE R88, R84, 0x2, R4.reuse ;  /* 0x0000000254587825 */ /* 0x100fe200078e0204 */
[----:B------:R-:W-:Y:S03]  /*1a730*/  STL.64 [R1+0x50], R38 ;  /* 0x0000502601007387 */ /* 0x000fe60000100a00 */
[----:B------:R-:W-:-:S04]  /*1a740*/  IMAD.WIDE R92, R85, 0x2, R4 ;  /* 0x00000002555c7825 */ /* 0x000fc800078e0204 */
[--C-:B0-----:R-:W-:Y:S01]  /*1a750*/  IMAD.WIDE R10, R85, 0x2, R6.reuse ;  /* 0x00000002550a7825 */ /* 0x101fe200078e0206 */
[----:B------:R-:W-:Y:S04]  /*1a760*/  STL.64 [R1+0x48], R88 ;  /* 0x0000485801007387 */ /* 0x000fe80000100a00 */
[----:B------:R-:W-:Y:S04]  /*1a770*/  STL.64 [R1+0x40], R10 ;  /* 0x0000400a01007387 */ /* 0x000fe80000100a00 */
[----:B------:R-:W-:Y:S04]  /*1a780*/  STL.64 [R1+0x38], R92 ;  /* 0x0000385c01007387 */ /* 0x000fe80000100a00 */
[----:B------:R-:W2:Y:S04]  /*1a790*/  LDL.LU.64 R34, [R1+0x2bd0] ;  /* 0x002bd00001227983 */ /* 0x000ea80000300a00 */
[----:B------:R-:W-:Y:S04]  /*1a7a0*/  STL [R1+0x2a00], R36 ;  /* 0x002a002401007387 */ /* 0x000fe80000100800 */
[----:B--2---:R-:W2:Y:S04]  /*1a7b0*/  @P0 LDG.E.U16 R35, desc[UR6][R32.64] ;  /* 0x0000000620230981 */ /* 0x004ea8000c1e1500 */
[----:B------:R-:W3:Y:S04]  /*1a7c0*/  LDL.LU.64 R32, [R1+0x2bc8] ;  /* 0x002bc80001207983 */ /* 0x000ee80000300a00 */
[----:B--2---:R-:W-:Y:S04]  /*1a7d0*/  STL [R1+0x2a04], R35 ;  /* 0x002a042301007387 */ /* 0x004fe80000100800 */
[----:B---3--:R-:W2:Y:S04]  /*1a7e0*/  @P2 LDG.E.U16 R34, desc[UR6][R32.64] ;  /* 0x0000000620222981 */ /* 0x008ea8000c1e1500 */
[----:B------:R-:W3:Y:S04]  /*1a7f0*/  LDL.LU.64 R32, [R1+0x2bc0] ;  /* 0x002bc00001207983 */ /* 0x000ee80000300a00 */
[----:B---3--:R-:W3:Y:S04]  /*1a800*/  @P0 LDG.E.U16 R33, desc[UR6][R24.64] ;  /* 0x0000000618210981 */ /* 0x008ee8000c1e1500 */
[----:B--2---:R0:W-:Y:S04]  /*1a810*/  STL [R1+0x2a08], R34 ;  /* 0x002a082201007387 */ /* 0x0041e80000100800 */
[----:B------:R-:W2:Y:S04]  /*1a820*/  @P2 LDG.E.U16 R32, desc[UR6][R30.64] ;  /* 0x000000061e202981 */ /* 0x000ea8000c1e1500 */
[----:B0-----:R-:W4:Y:S04]  /*1a830*/  LDL.64 R34, [R1+0x4d8] ;  /* 0x0004d80001227983 */ /* 0x001f280000100a00 */
[----:B------:R-:W2:Y:S04]  /*1a840*/  LDL.LU.64 R24, [R1+0x2bb8] ;  /* 0x002bb80001187983 */ /* 0x000ea80000300a00 */
[----:B---3--:R-:W-:Y:S04]  /*1a850*/  STL [R1+0x2a0c], R33 ;  /* 0x002a0c2101007387 */ /* 0x008fe80000100800 */
[----:B------:R-:W3:Y:S04]  /*1a860*/  LDL.LU.64 R30, [R1+0x2bb0] ;  /* 0x002bb000011e7983 */ /* 0x000ee80000300a00 */
[----:B--2---:R-:W2:Y:S04]  /*1a870*/  @P0 LDG.E.U16 R25, desc[UR6][R20.64] ;  /* 0x0000000614190981 */ /* 0x004ea8000c1e1500 */
[----:B------:R-:W2:Y:S04]  /*1a880*/  @P2 LDG.E.U16 R24, desc[UR6][R58.64] ;  /* 0x000000063a182981 */ /* 0x000ea8000c1e1500 */
[----:B---3--:R-:W3:Y:S04]  /*1a890*/  @P0 LDG.E.U16 R31, desc[UR6][R26.64] ;  /* 0x000000061a1f0981 */ /* 0x008ee8000c1e1500 */
[----:B------:R0:W-:Y:S04]  /*1a8a0*/  STL [R1+0x2a10], R32 ;  /* 0x002a102001007387 */ /* 0x0001e80000100800 */
[----:B------:R-:W2:Y:S04]  /*1a8b0*/  @P2 LDG.E.U16 R30, desc[UR6][R28.64] ;  /* 0x000000061c1e2981 */ /* 0x000ea8000c1e1500 */
[----:B0-----:R-:W2:Y:S04]  /*1a8c0*/  LDL.64 R32, [R1+0x550] ;  /* 0x0005500001207983 */ /* 0x001ea80000100a00 */
[----:B------:R-:W2:Y:S04]  /*1a8d0*/  LDL.LU.64 R26, [R1+0x2ba8] ;  /* 0x002ba800011a7983 */ /* 0x000ea80000300a00 */
[----:B---3--:R-:W-:Y:S04]  /*1a8e0*/  STL [R1+0x2a14], R31 ;  /* 0x002a141f01007387 */ /* 0x008fe80000100800 */
[----:B------:R-:W3:Y:S04]  /*1a8f0*/  LDL.LU.64 R28, [R1+0x2ba0] ;  /* 0x002ba000011c7983 */ /* 0x000ee80000300a00 */
[----:B--2---:R-:W2:Y:S04]  /*1a900*/  @P0 LDG.E.U16 R27, desc[UR6][R22.64] ;  /* 0x00000006161b0981 */ /* 0x004ea8000c1e1500 */
[----:B------:R-:W2:Y:S04]  /*1a910*/  @P2 LDG.E.U16 R26, desc[UR6][R56.64] ;  /* 0x00000006381a2981 */ /* 0x000ea8000c1e1500 */
[----:B---3--:R-:W3:Y:S04]  /*1a920*/  @P0 LDG.E.U16 R29, desc[UR6][R32.64] ;  /* 0x00000006201d0981 */ /* 0x008ee8000c1e1500 */
[----:B----4-:R-:W4:Y:S04]  /*1a930*/  @P2 LDG.E.U16 R28, desc[UR6][R34.64] ;  /* 0x00000006221c2981 */ /* 0x010f28000c1e1500 */
[----:B------:R-:W-:Y:S04]  /*1a940*/  STL [R1+0x2a18], R30 ;  /* 0x002a181e01007387 */ /* 0x000fe80000100800 */
[----:B---3--:R-:W-:Y:S04]  /*1a950*/  STL [R1+0x2a1c], R29 ;  /* 0x002a1c1d01007387 */ /* 0x008fe80000100800 */
[----:B----4-:R-:W-:Y:S04]  /*1a960*/  STL [R1+0x2a20], R28 ;  /* 0x002a201c01007387 */ /* 0x010fe80000100800 */
[----:B------:R-:W3:Y:S04]  /*1a970*/  LDL.LU.64 R22, [R1+0x2b98] ;  /* 0x002b980001167983 */ /* 0x000ee80000300a00 */
[----:B--2---:R-:W-:Y:S04]  /*1a980*/  STL [R1+0x2a24], R27 ;  /* 0x002a241b01007387 */ /* 0x004fe80000100800 */
[----:B------:R-:W2:Y:S04]  /*1a990*/  LDL.LU.64 R56, [R1+0x2b90] ;  /* 0x002b900001387983 */ /* 0x000ea80000300a00 */
[----:B------:R-:W-:Y:S04]  /*1a9a0*/  STL [R1+0x2a28], R26 ;  /* 0x002a281a01007387 */ /* 0x000fe80000100800 */
[----:B------:R-:W4:Y:S04]  /*1a9b0*/  LDL.LU.64 R20, [R1+0x2b88] ;  /* 0x002b880001147983 */ /* 0x000f280000300a00 */
[----:B------:R-:W-:Y:S04]  /*1a9c0*/  STL [R1+0x2a2c], R25 ;  /* 0x002a2c1901007387 */ /* 0x000fe80000100800 */
[----:B------:R-:W2:Y:S04]  /*1a9d0*/  LDL.LU.64 R58, [R1+0x2b80] ;  /* 0x002b8000013a7983 */ /* 0x000ea80000300a00 */
[----:B------:R-:W-:Y:S04]  /*1a9e0*/  STL [R1+0x2a30], R24 ;  /* 0x002a301801007387 */ /* 0x000fe80000100800 */
[----:B---3--:R-:W3:Y:S04]  /*1a9f0*/  @P0 LDG.E.U16 R23, desc[UR6][R18.64] ;  /* 0x0000000612170981 */ /* 0x008ee8000c1e1500 */
[----:B------:R-:W2:Y:S04]  /*1aa00*/  @P2 LDG.E.U16 R22, desc[UR6][R90.64] ;  /* 0x000000065a162981 */ /* 0x000ea8000c1e1500 */
[----:B------:R-:W2:Y:S04]  /*1aa10*/  LDL.LU.64 R18, [R1+0x2b78] ;  /* 0x002b780001127983 */ /* 0x000ea80000300a00 */
[----:B----4-:R-:W4:Y:S04]  /*1aa20*/  @P0 LDG.E.U16 R21, desc[UR6][R16.64] ;  /* 0x0000000610150981 */ /* 0x010f28000c1e1500 */
[----:B------:R-:W4:Y:S04]  /*1aa30*/  @P2 LDG.E.U16 R20, desc[UR6][R60.64] ;  /* 0x000000063c142981 */ /* 0x000f28000c1e1500 */
[----:B---3--:R-:W-:Y:S04]  /*1aa40*/  STL [R1+0x2a34], R23 ;  /* 0x002a341701007387 */ /* 0x008fe80000100800 */
[----:B------:R-:W3:Y:S04]  /*1aa50*/  LDL.LU.64 R90, [R1+0x2b70] ;  /* 0x002b7000015a7983 */ /* 0x000ee80000300a00 */
[----:B--2---:R-:W-:Y:S04]  /*1aa60*/  STL [R1+0x2a38], R22 ;  /* 0x002a381601007387 */ /* 0x004fe80000100800 */
[----:B------:R-:W2:Y:S04]  /*1aa70*/  @P0 LDG.E.U16 R19, desc[UR6][R14.64] ;  /* 0x000000060e130981 */ /* 0x000ea8000c1e1500 */
[----:B------:R-:W3:Y:S04]  /*1aa80*/  LDL.LU.64 R16, [R1+0x2b68] ;  /* 0x002b680001107983 */ /* 0x000ee80000300a00 */
[----:B------:R-:W3:Y:S04]  /*1aa90*/  @P2 LDG.E.U16 R18, desc[UR6][R2.64] ;  /* 0x0000000602122981 */ /* 0x000ee8000c1e1500 */
[----:B----4-:R-:W-:Y:S04]  /*1aaa0*/  STL [R1+0x2a3c], R21 ;  /* 0x002a3c1501007387 */ /* 0x010fe80000100800 */
[----:B------:R-:W4:Y:S04]  /*1aab0*/  LDL.LU.64 R60, [R1+0x2b60] ;  /* 0x002b6000013c7983 */ /* 0x000f280000300a00 */
[----:B------:R-:W-:Y:S04]  /*1aac0*/  STL [R1+0x2a40], R20 ;  /* 0x002a401401007387 */ /* 0x000fe80000100800 */
[----:B------:R-:W4:Y:S04]  /*1aad0*/  LDL.LU.64 R14, [R1+0x2b58] ;  /* 0x002b5800010e7983 */ /* 0x000f280000300a00 */
[----:B--2---:R-:W-:Y:S04]  /*1aae0*/  STL [R1+0x2a44], R19 ;  /* 0x002a441301007387 */ /* 0x004fe80000100800 */
[----:B------:R-:W2:Y:S04]  /*1aaf0*/  LDL.LU.64 R2, [R1+0x2b50] ;  /* 0x002b500001027983 */ /* 0x000ea80000300a00 */
[----:B---3--:R-:W-:Y:S04]  /*1ab00*/  STL [R1+0x2a48], R18 ;  /* 0x002a481201007387 */ /* 0x008fe80000100800 */
[----:B------:R-:W3:Y:S04]  /*1ab10*/  @P0 LDG.E.U16 R17, desc[UR6][R12.64] ;  /* 0x000000060c110981 */ /* 0x000ee8000c1e1500 */
[----:B------:R-:W3:Y:S04]  /*1ab20*/  @P2 LDG.E.U16 R16, desc[UR6][R68.64] ;  /* 0x0000000644102981 */ /* 0x000ee8000c1e1500 */
[----:B------:R-:W3:Y:S04]  /*1ab30*/  LDL.LU.64 R12, [R1+0x2b48] ;  /* 0x002b4800010c7983 */ /* 0x000ee80000300a00 */
[----:B----4-:R-:W4:Y:S04]  /*1ab40*/  @P0 LDG.E.U16 R15, desc[UR6][R8.64] ;  /* 0x00000006080f0981 */ /* 0x010f28000c1e1500 */
[----:B------:R-:W4:Y:S01]  /*1ab50*/  @P2 LDG.E.U16 R14, desc[UR6][R40.64] ;  /* 0x00000006280e2981 */ /* 0x000f22000c1e1500 */
[----:B------:R-:W-:-:S04]  /*1ab60*/  IMAD.WIDE R84, R83, 0x2, R6 ;  /* 0x0000000253547825 */ /* 0x000fc800078e0206 */
[----:B------:R-:W-:-:S04]  /*1ab70*/  IMAD.WIDE R80, R79, 0x2, R6 ;  /* 0x000000024f507825 */ /* 0x000fc800078e0206 */
[----:B------:R-:W-:-:S04]  /*1ab80*/  IMAD.WIDE R76, R75, 0x2, R6 ;  /* 0x000000024b4c7825 */ /* 0x000fc800078e0206 */
[----:B------:R-:W-:Y:S01]  /*1ab90*/  IMAD.WIDE R72, R71, 0x2, R6 ;  /* 0x0000000247487825 */ /* 0x000fe200078e0206 */
[----:B--2---:R-:W2:Y:S01]  /*1aba0*/  @P0 LDG.E.U16 R3, desc[UR6][R88.64] ;  /* 0x0000000658030981 */ /* 0x004ea2000c1e1500 */
[----:B------:R-:W-:Y:S02]  /*1abb0*/  PRMT R37, RZ, 0x7610, R37 ;  /* 0x00007610ff257816 */ /* 0x000fe40000000025 */
[----:B------:R-:W-:Y:S01]  /*1abc0*/  PRMT R0, RZ, 0x7610, R0 ;  /* 0x00007610ff007816 */ /* 0x000fe20000000000 */
[----:B------:R-:W2:Y:S04]  /*1abd0*/  @P0 LDG.E.U16 R2, desc[UR6][R86.64] ;  /* 0x0000000656020981 */ /* 0x000ea8000c1e1500 */
[----:B---3--:R-:W-:Y:S04]  /*1abe0*/  STL [R1+0x2a4c], R17 ;  /* 0x002a4c1101007387 */ /* 0x008fe80000100800 */
[----:B------:R-:W3:Y:S04]  /*1abf0*/  LDL.LU.64 R68, [R1+0x2b40] ;  /* 0x002b400001447983 */ /* 0x000ee80000300a00 */
[----:B------:R-:W-:Y:S04]  /*1ac00*/  STL [R1+0x2a50], R16 ;  /* 0x002a501001007387 */ /* 0x000fe80000100800 */
[----:B------:R-:W2:Y:S04]  /*1ac10*/  @P0 LDG.E.U16 R13, desc[UR6][R62.64] ;  /* 0x000000063e0d0981 */ /* 0x000ea8000c1e1500 */
[----:B------:R-:W2:Y:S04]  /*1ac20*/  LDL.LU.64 R8, [R1+0x2b38] ;  /* 0x002b380001087983 */ /* 0x000ea80000300a00 */
[----:B------:R-:W2:Y:S04]  /*1ac30*/  @P2 LDG.E.U16 R12, desc[UR6][R64.64] ;  /* 0x00000006400c2981 */ /* 0x000ea8000c1e1500 */
[----:B----4-:R-:W-:Y:S04]  /*1ac40*/  STL [R1+0x2a54], R15 ;  /* 0x002a540f01007387 */ /* 0x010fe80000100800 */
[----:B------:R-:W4:Y:S04]  /*1ac50*/  LDL.LU.64 R40, [R1+0x2b30] ;  /* 0x002b300001287983 */ /* 0x000f280000300a00 */
[----:B------:R-:W-:Y:S04]  /*1ac60*/  STL [R1+0x2a58], R14 ;  /* 0x002a580e01007387 */ /* 0x000fe80000100800 */
[----:B------:R-:W4:Y:S01]  /*1ac70*/  LDL.LU.64 R62, [R1+0x2b28] ;  /* 0x002b2800013e7983 */ /* 0x000f220000300a00 */
[----:B------:R-:W-:-:S04]  /*1ac80*/  IMAD.WIDE R82, R83, 0x2, R4 ;  /* 0x0000000253527825 */ /* 0x000fc800078e0204 */
[----:B------:R-:W-:-:S04]  /*1ac90*/  IMAD.WIDE R78, R79, 0x2, R4 ;  /* 0x000000024f4e7825 */ /* 0x000fc800078e0204 */
[----:B------:R-:W-:-:S04]  /*1aca0*/  IMAD.WIDE R74, R75, 0x2, R4 ;  /* 0x000000024b4a7825 */ /* 0x000fc800078e0204 */
[----:B------:R-:W-:Y:S01]  /*1acb0*/  IMAD.WIDE R70, R71, 0x2, R4 ;  /* 0x0000000247467825 */ /* 0x000fe200078e0204 */
[----:B------:R-:W4:Y:S04]  /*1acc0*/  @P0 LDG.E.U16 R37, desc[UR6][R74.64] ;  /* 0x000000064a250981 */ /* 0x000f28000c1e1500 */
[----:B---3--:R-:W3:Y:S04]  /*1acd0*/  @P2 LDG.E.U16 R68, desc[UR6][R60.64] ;  /* 0x000000063c442981 */ /* 0x008ee8000c1e1500 */
[----:B------:R-:W3:Y:S04]  /*1ace0*/  @P0 LDG.E.U16 R69, desc[UR6][R70.64] ;  /* 0x0000000646450981 */ /* 0x000ee8000c1e1500 */
[----:B--2---:R-:W-:Y:S04]  /*1acf0*/  STL [R1+0x2a5c], R13 ;  /* 0x002a5c0d01007387 */ /* 0x004fe80000100800 */
[----:B------:R-:W2:Y:S04]  /*1ad00*/  LDL.LU.64 R64, [R1+0x2b20] ;  /* 0x002b200001407983 */ /* 0x000ea80000300a00 */
[----:B------:R0:W-:Y:S04]  /*1ad10*/  STL [R1+0x2a60], R12 ;  /* 0x002a600c01007387 */ /* 0x0001e80000100800 */
[----:B------:R-:W3:Y:S04]  /*1ad20*/  @P0 LDG.E.U16 R9, desc[UR6][R66.64] ;  /* 0x0000000642090981 */ /* 0x000ee8000c1e1500 */
[----:B------:R-:W3:Y:S04]  /*1ad30*/  @P2 LDG.E.U16 R8, desc[UR6][R38.64] ;  /* 0x0000000626082981 */ /* 0x000ee8000c1e1500 */
[----:B----4-:R-:W4:Y:S04]  /*1ad40*/  @P2 LDG.E.U16 R40, desc[UR6][R84.64] ;  /* 0x0000000654282981 */ /* 0x010f28000c1e1500 */
[----:B------:R-:W3:Y:S04]  /*1ad50*/  LDL.LU.64 R66, [R1+0x2b18] ;  /* 0x002b180001427983 */ /* 0x000ee80000300a00 */
[----:B------:R-:W4:Y:S04]  /*1ad60*/  LDL.LU.64 R38, [R1+0x2b10] ;  /* 0x002b100001267983 */ /* 0x000f280000300a00 */
[----:B0-----:R-:W4:Y:S04]  /*1ad70*/  LDL.64 R12, [R1+0x4c8] ;  /* 0x0004c800010c7983 */ /* 0x001f280000100a00 */
[----:B------:R-:W4:Y:S04]  /*1ad80*/  LDL.64 R14, [R1+0x340] ;  /* 0x00034000010e7983 */ /* 0x000f280000100a00 */
        /* <DEDUP_REMOVED lines=10> */
[----:B------:R-:W4:Y:S04]  /*1ae30*/  LDL R88, [R1+0x69c] ;  /* 0x00069c0001587983 */ /* 0x000f280000100800 */
[----:B------:R-:W-:Y:S04]  /*1ae40*/  STL [R1+0x29f0], R4 ;  /* 0x0029f00401007387 */ /* 0x000fe80000100800 */
[----:B------:R0:W-:Y:S04]  /*1ae50*/  STL [R1+0x29ec], R5 ;  /* 0x0029ec0501007387 */ /* 0x0001e80000100800 */
[----:B------:R-:W4:Y:S04]  /*1ae60*/  @P0 LDG.E.U16 R41, desc[UR6][R92.64] ;  /* 0x000000065c290981 */ /* 0x000f28000c1e1500 */
[----:B0-----:R-:W4:Y:S04]  /*1ae70*/  LDL.64 R4, [R1+0x548] ;  /* 0x0005480001047983 */ /* 0x001f280000100a00 */
[----:B------:R-:W-:Y:S04]  /*1ae80*/  STL [R1+0x2518], R84 ;  /* 0x0025185401007387 */ /* 0x000fe80000100800 */
[----:B------:R-:W-:Y:S04]  /*1ae90*/  STL [R1+0x2988], R84 ;  /* 0x0029885401007387 */ /* 0x000fe80000100800 */
[----:B------:R-:W-:Y:S04]  /*1aea0*/  STL [R1+0x2514], R85 ;  /* 0x0025145501007387 */ /* 0x000fe80000100800 */
[----:B------:R-:W-:Y:S04]  /*1aeb0*/  STL [R1+0x26d0], R85 ;  /* 0x0026d05501007387 */ /* 0x000fe80000100800 */
[----:B------:R0:W-:Y:S04]  /*1aec0*/  STL [R1+0x2994], R85 ;  /* 0x0029945501007387 */ /* 0x0001e80000100800 */
[----:B0-----:R-:W4:Y:S04]  /*1aed0*/  LDL.64 R84, [R1+0x5c0] ;  /* 0x0005c00001547983 */ /* 0x001f280000100a00 */
[----:B------:R-:W-:Y:S04]  /*1aee0*/  STL [R1+0x2520], R82 ;  /* 0x0025205201007387 */ /* 0x000fe80000100800 */
[----:B------:R-:W-:Y:S04]  /*1aef0*/  STL [R1+0x2998], R82 ;  /* 0x0029985201007387 */ /* 0x000fe80000100800 */
[----:B------:R-:W-:Y:S04]  /*1af00*/  STL [R1+0x251c], R83 ;  /* 0x00251c5301007387 */ /* 0x000fe80000100800 */
[----:B------:R0:W-:Y:S04]  /*1af10*/  STL [R1+0x299c], R83 ;  /* 0x00299c5301007387 */ /* 0x0001e80000100800 */
[----:B--2---:R-:W2:Y:S04]  /*1af20*/  @P2 LDG.E.U16 R64, desc[UR6][R56.64] ;  /* 0x0000000638402981 */ /* 0x004ea8000c1e1500 */
[----:B---3--:R-:W3:Y:S04]  /*1af30*/  @P0 LDG.E.U16 R67, desc[UR6][R90.64] ;  /* 0x000000065a430981 */ /* 0x008ee8000c1e1500 */
[----:B----4-:R-:W4:Y:S04]  /*1af40*/  @P0 LDG.E.U16 R39, desc[UR6][R82.64] ;  /* 0x0000000652270981 */ /* 0x010f28000c1e1500 */
[----:B------:R-:W2:Y:S04]  /*1af50*/  @P2 LDG.E.U16 R66, desc[UR6][R58.64] ;  /* 0x000000063a422981 */ /* 0x000ea8000c1e1500 */
[----:B------:R-:W2:Y:S04]  /*1af60*/  @P2 LDG.E.U16 R38, desc[UR6][R76.64] ;  /* 0x000000064c262981 */ /* 0x000ea8000c1e1500 */
[----:B0-----:R-:W2:Y:S04]  /*1af70*/  LDL.64 R82, [R1+0x640] ;  /* 0x0006400001527983 */ /* 0x001ea80000100a00 */
        /* <DEDUP_REMOVED lines=8> */
[----:B------:R-:W3:Y:S04]  /*1b000*/  LDL.LU.64 R60, [R1+0x2b08] ;  /* 0x002b0800013c7983 */ /* 0x000ee80000300a00 */
[----:B------:R-:W4:Y:S04]  /*1b010*/  LDL.LU R91, [R1+0x2b00] ;  /* 0x002b0000015b7983 */ /* 0x000f280000300800 */
[----:B------:R-:W4:Y:S04]  /*1b020*/  LDL.LU.64 R58, [R1+0x2af8] ;  /* 0x002af800013a7983 */ /* 0x000f280000300a00 */
[----:B------:R-:W4:Y:S04]  /*1b030*/  LDL.LU.64 R56, [R1+0x2af0] ;  /* 0x002af00001387983 */ /* 0x000f280000300a00 */
[----:B------:R-:W4:Y:S04]  /*1b040*/  LDL R89, [R1+0x24] ;  /* 0x0000240001597983 */ /* 0x000f280000100800 */
[----:B------:R-:W4:Y:S04]  /*1b050*/  @P2 LDG.E.U16 R62, desc[UR6][R4.64] ;  /* 0x00000006043e2981 */ /* 0x000f28000c1e1500 */
[----:B------:R-:W4:Y:S04]  /*1b060*/  @P0 LDG.E.U16 R63, desc[UR6][R84.64] ;  /* 0x00000006543f0981 */ /* 0x000f28000c1e1500 */
[----:B--2---:R-:W2:Y:S04]  /*1b070*/  @P0 LDG.E.U16 R65, desc[UR6][R82.64] ;  /* 0x0000000652410981 */ /* 0x004ea8000c1e1500 */
[----:B---3--:R-:W3:Y:S04]  /*1b080*/  @P0 LDG.E.U16 R61, desc[UR6][R54.64] ;  /* 0x00000006363d0981 */ /* 0x008ee8000c1e1500 */
[----:B------:R0:W2:Y:S04]  /*1b090*/  @P2 LDG.E.U16 R60, desc[UR6][R12.64] ;  /* 0x000000060c3c2981 */ /* 0x0000a8000c1e1500 */
[----:B----4-:R-:W4:Y:S04]  /*1b0a0*/  @P0 LDG.E.U16 R59, desc[UR6][R52.64] ;  /* 0x00000006343b0981 */ /* 0x010f28000c1e1500 */
[----:B------:R-:W2:Y:S04]  /*1b0b0*/  LDL.LU.64 R54, [R1+0x2ae8] ;  /* 0x002ae80001367983 */ /* 0x000ea80000300a00 */
[----:B------:R-:W3:Y:S04]  /*1b0c0*/  LDL R90, [R1+0x20] ;  /* 0x00002000015a7983 */ /* 0x000ee80000100800 */
[----:B------:R-:W3:Y:S04]  /*1b0d0*/  LDL.LU.64 R52, [R1+0x2ae0] ;  /* 0x002ae00001347983 */ /* 0x000ee80000300a00 */
[----:B------:R-:W4:Y:S04]  /*1b0e0*/  @P2 LDG.E.U16 R58, desc[UR6][R50.64] ;  /* 0x00000006323a2981 */ /* 0x000f28000c1e1500 */
[----:B------:R-:W4:Y:S04]  /*1b0f0*/  @P0 LDG.E.U16 R57, desc[UR6][R48.64] ;  /* 0x0000000630390981 */ /* 0x000f28000c1e1500 */
[----:B------:R-:W4:Y:S04]  /*1b100*/  @P2 LDG.E.U16 R56, desc[UR6][R46.64] ;  /* 0x000000062e382981 */ /* 0x000f28000c1e1500 */
[----:B------:R-:W4:Y:S04]  /*1b110*/  LDL.LU.64 R50, [R1+0x2ad8] ;  /* 0x002ad80001327983 */ /* 0x000f280000300a00 */
[----:B------:R-:W4:Y:S04]  /*1b120*/  LDL.LU.64 R48, [R1+0x2ad0] ;  /* 0x002ad00001307983 */ /* 0x000f280000300a00 */
[----:B------:R-:W4:Y:S04]  /*1b130*/  LDL.LU.64 R46, [R1+0x2ac8] ;  /* 0x002ac800012e7983 */ /* 0x000f280000300a00 */
[----:B------:R-:W4:Y:S04]  /*1b140*/  @P2 LDG.E.U16 R89, desc[UR6][R80.64] ;  /* 0x0000000650592981 */ /* 0x000f28000c1e1500 */
[----:B------:R-:W4:Y:S04]  /*1b150*/  @P2 LDG.E.U16 R91, desc[UR6][R72.64] ;  /* 0x00000006485b2981 */ /* 0x000f28000c1e1500 */
[----:B--2---:R-:W2:Y:S04]  /*1b160*/  @P0 LDG.E.U16 R55, desc[UR6][R44.64] ;  /* 0x000000062c370981 */ /* 0x004ea8000c1e1500 */
[----:B------:R-:W2:Y:S04]  /*1b170*/  @P2 LDG.E.U16 R54, desc[UR6][R42.64] ;  /* 0x000000062a362981 */ /* 0x000ea8000c1e1500 */
[----:B---3--:R-:W3:Y:S04]  /*1b180*/  @P0 LDG.E.U16 R90, desc[UR6][R78.64] ;  /* 0x000000064e5a0981 */ /* 0x008ee8000c1e1500 */
[----:B------:R-:W2:Y:S04]  /*1b190*/  LDL.LU.64 R44, [R1+0x2ac0] ;  /* 0x002ac000012c7983 */ /* 0x000ea80000300a00 */
[----:B------:R-:W3:Y:S01]  /*1b1a0*/  LDL.LU.64 R42, [R1+0x2ab8] ;  /* 0x002ab800012a7983 */ /* 0x000ee20000300a00 */
[----:B0-----:R-:W-:-:S03]  /*1b1b0*/  IMAD.WIDE R12, R88, 0x2, R6 ;  /* 0x00000002580c7825 */ /* 0x001fc600078e0206 */
[----:B------:R-:W3:Y:S04]  /*1b1c0*/  @P0 LDG.E.U16 R53, desc[UR6][R14.64] ;  /* 0x000000060e350981 */ /* 0x000ee8000c1e1500 */
[----:B------:R-:W3:Y:S04]  /*1b1d0*/  @P2 LDG.E.U16 R52, desc[UR6][R16.64] ;  /* 0x0000000610342981 */ /* 0x000ee8000c1e1500 */
[----:B----4-:R-:W4:Y:S04]  /*1b1e0*/  @P0 LDG.E.U16 R51, desc[UR6][R18.64] ;  /* 0x0000000612330981 */ /* 0x010f28000c1e1500 */
[----:B------:R-:W4:Y:S04]  /*1b1f0*/  @P2 LDG.E.U16 R50, desc[UR6][R20.64] ;  /* 0x0000000614322981 */ /* 0x000f28000c1e1500 */
[----:B------:R-:W4:Y:S04]  /*1b200*/  @P0 LDG.E.U16 R49, desc[UR6][R22.64] ;  /* 0x0000000616310981 */ /* 0x000f28000c1e1500 */
[----:B------:R-:W4:Y:S04]  /*1b210*/  @P2 LDG.E.U16 R48, desc[UR6][R24.64] ;  /* 0x0000000618302981 */ /* 0x000f28000c1e1500 */
[----:B------:R-:W4:Y:S04]  /*1b220*/  @P0 LDG.E.U16 R47, desc[UR6][R26.64] ;  /* 0x000000061a2f0981 */ /* 0x000f28000c1e1500 */
[----:B------:R-:W4:Y:S04]  /*1b230*/  @P2 LDG.E.U16 R46, desc[UR6][R28.64] ;  /* 0x000000061c2e2981 */ /* 0x000f28000c1e1500 */
[----:B------:R0:W4:Y:S04]  /*1b240*/  @P2 LDG.E.U16 R0, desc[UR6][R12.64] ;  /* 0x000000060c002981 */ /* 0x000128000c1e1500 */
[----:B--2---:R-:W2:Y:S04]  /*1b250*/  @P0 LDG.E.U16 R45, desc[UR6][R30.64] ;  /* 0x000000061e2d0981 */ /* 0x004ea8000c1e1500 */
[----:B---3--:R-:W3:Y:S04]  /*1b260*/  @P2 LDG.E.U16 R42, desc[UR6][R10.64] ;  /* 0x000000060a2a2981 */ /* 0x008ee8000c1e1500 */
[----:B------:R-:W2:Y:S04]  /*1b270*/  @P2 LDG.E.U16 R44, desc[UR6][R32.64] ;  /* 0x00000006202c2981 */ /* 0x000ea8000c1e1500 */
[----:B------:R-:W2:Y:S04]  /*1b280*/  @P0 LDG.E.U16 R43, desc[UR6][R34.64] ;  /* 0x00000006222b0981 */ /* 0x000ea8000c1e1500 */
[----:B------:R-:W2:Y:S04]  /*1b290*/  LDL.LU.64 R10, [R1+0x2ab0] ;  /* 0x002ab000010a7983 */ /* 0x000ea80000300a00 */
[----:B------:R-:W2:Y:S04]  /*1b2a0*/  LDL.LU.64 R92, [R1+0x2aa8] ;  /* 0x002aa800015c7983 */ /* 0x000ea80000300a00 */
[----:B------:R-:W2:Y:S04]  /*1b2b0*/  LDL.LU R4, [R1+0x34] ;  /* 0x0000340001047983 */ /* 0x000ea80000300800 */
[----:B------:R-:W2:Y:S04]  /*1b2c0*/  LDL.LU R5, [R1+0x30] ;  /* 0x0000300001057983 */ /* 0x000ea80000300800 */
[----:B------:R-:W-:Y:S04]  /*1b2d0*/  STL [R1+0x29e4], R6 ;  /* 0x0029e40601007387 */ /* 0x000fe80000100800 */
[----:B------:R0:W-:Y:S04]  /*1b2e0*/  STL.64 [R1+0xb0], R12 ;  /* 0x0000b00c01007387 */ /* 0x0001e80000100a00 */
[----:B------:R-:W-:Y:S04]  /*1b2f0*/  STL [R1+0x29e0], R7 ;  /* 0x0029e00701007387 */ /* 0x000fe80000100800 */
[----:B------:R-:W-:Y:S04]  /*1b300*/  STL [R1+0x2538], R80 ;  /* 0x0025385001007387 */ /* 0x000fe80000100800 */
[----:B------:R-:W-:Y:S01]  /*1b310*/  STL [R1+0x29b0], R80 ;  /* 0x0029b05001007387 */ /* 0x000fe20000100800 */
[----:B0-----:R-:W0:Y:S03]  /*1b320*/  LDC R13, c[0x0][0x3b0] ;  /* 0x0000ec00ff0d7b82 */ /* 0x001e260000000800 */
[----:B------:R-:W-:Y:S04]  /*1b330*/  STL [R1+0x2534], R81 ;  /* 0x0025345101007387 */ /* 0x000fe80000100800 */
[----:B------:R-:W-:Y:S04]  /*1b340*/  STL [R1+0x29b4], R81 ;  /* 0x0029b45101007387 */ /* 0x000fe80000100800 */
[----:B------:R1:W-:Y:S04]  /*1b350*/  @P2 STL [R1+0x24], R89 ;  /* 0x0000245901002387 */ /* 0x0003e80000100800 */
[----:B-1----:R-:W2:Y:S04]  /*1b360*/  LDL.64 R88, [R1+0x6b8] ;  /* 0x0006b80001587983 */ /* 0x002ea80000100a00 */
[----:B------:R1:W-:Y:S04]  /*1b370*/  @P0 STL [R1+0x20], R90 ;  /* 0x0000205a01000387 */ /* 0x0003e80000100800 */
[----:B------:R-:W2:Y:S04]  /*1b380*/  LDL.64 R80, [R1+0x630] ;  /* 0x0006300001507983 */ /* 0x000ea80000100a00 */
[----:B------:R-:W2:Y:S04]  /*1b390*/  LDL R75, [R1+0x9c] ;  /* 0x00009c00014b7983 */ /* 0x000ea80000100800 */
[----:B-1----:R-:W3:Y:S04]  /*1b3a0*/  LDL R90, [R1+0xa8] ;  /* 0x0000a800015a7983 */ /* 0x002ee80000100800 */
[----:B------:R-:W4:Y:S04]  /*1b3b0*/  LDL.64 R6, [R1+0x5b8] ;  /* 0x0005b80001067983 */ /* 0x000f280000100a00 */
[----:B------:R-:W4:Y:S04]  /*1b3c0*/  LDL R74, [R1+0x98] ;  /* 0x00009800014a7983 */ /* 0x000f280000100800 */
        /* <DEDUP_REMOVED lines=18> */
[----:B------:R-:W4:Y:S04]  /*1b4f0*/  LDL.64 R34, [R1+0x330] ;  /* 0x0003300001227983 */ /* 0x000f280000100a00 */
[----:B--2---:R-:W2:Y:S04]  /*1b500*/  @P0 LDG.E.U16 R75, desc[UR6][R80.64] ;  /* 0x00000006504b0981 */ /* 0x004ea8000c1e1500 */
[----:B---3--:R-:W3:Y:S04]  /*1b510*/  @P2 LDG.E.U16 R90, desc[UR6][R88.64] ;  /* 0x00000006585a2981 */ /* 0x008ee8000c1e1500 */
[----:B------:R-:W-:Y:S04]  /*1b520*/  STL [R1+0x2540], R78 ;  /* 0x0025404e01007387 */ /* 0x000fe80000100800 */
[----:B------:R1:W-:Y:S04]  /*1b530*/  STL [R1+0x29b8], R78 ;  /* 0x0029b84e01007387 */ /* 0x0003e80000100800 */
[----:B----4-:R-:W4:Y:S04]  /*1b540*/  @P2 LDG.E.U16 R74, desc[UR6][R6.64] ;  /* 0x00000006064a2981 */ /* 0x010f28000c1e1500 */
[----:B------:R-:W2:Y:S04]  /*1b550*/  @P0 LDG.E.U16 R85, desc[UR6][R76.64] ;  /* 0x000000064c550981 */ /* 0x000ea8000c1e1500 */
[----:B-1----:R-:W2:Y:S04]  /*1b560*/  LDL R78, [R1+0xa0] ;  /* 0x0000a000014e7983 */ /* 0x002ea80000100800 */
[----:B------:R-:W-:Y:S04]  /*1b570*/  STL [R1+0x253c], R79 ;  /* 0x00253c4f01007387 */ /* 0x000fe80000100800 */
[----:B------:R1:W-:Y:S04]  /*1b580*/  STL [R1+0x29bc], R79 ;  /* 0x0029bc4f01007387 */ /* 0x0003e80000100800 */
[----:B------:R-:W2:Y:S04]  /*1b590*/  @P2 LDG.E.U16 R84, desc[UR6][R82.64] ;  /* 0x0000000652542981 */ /* 0x000ea8000c1e1500 */
[----:B------:R-:W2:Y:S04]  /*1b5a0*/  @P0 LDG.E.U16 R18, desc[UR6][R14.64] ;  /* 0x000000060e120981 */ /* 0x000ea8000c1e1500 */
[----:B-1----:R-:W2:Y:S04]  /*1b5b0*/  LDL R79, [R1+0xa4] ;  /* 0x0000a400014f7983 */ /* 0x002ea80000100800 */
[----:B------:R-:W-:Y:S04]  /*1b5c0*/  STL [R1+0x2548], R72 ;  /* 0x0025484801007387 */ /* 0x000fe80000100800 */
[----:B------:R-:W-:Y:S04]  /*1b5d0*/  STL [R1+0x29c0], R72 ;  /* 0x0029c04801007387 */ /* 0x000fe80000100800 */
[----:B------:R-:W-:Y:S04]  /*1b5e0*/  STL [R1+0x2544], R73 ;  /* 0x0025444901007387 */ /* 0x000fe80000100800 */
[----:B------:R1:W-:Y:S04]  /*1b5f0*/  STL [R1+0x29c4], R73 ;  /* 0x0029c44901007387 */ /* 0x0003e80000100800 */
[----:B------:R-:W2:Y:S04]  /*1b600*/  @P2 LDG.E.U16 R19, desc[UR6][R16.64] ;  /* 0x0000000610132981 */ /* 0x000ea8000c1e1500 */
[----:B------:R-:W2:Y:S04]  /*1b610*/  @P2 LDG.E.U16 R23, desc[UR6][R20.64] ;  /* 0x0000000614172981 */ /* 0x000ea8000c1e1500 */
[----:B-1----:R-:W2:Y:S04]  /*1b620*/  LDL.64 R72, [R1+0x638] ;  /* 0x0006380001487983 */ /* 0x002ea80000100a00 */
[----:B------:R-:W-:Y:S04]  /*1b630*/  STL [R1+0x2550], R70 ;  /* 0x0025504601007387 */ /* 0x000fe80000100800 */
[----:B------:R-:W-:Y:S04]  /*1b640*/  STL [R1+0x29c8], R70 ;  /* 0x0029c84601007387 */ /* 0x000fe80000100800 */
[----:B------:R-:W-:Y:S04]  /*1b650*/  STL [R1+0x254c], R71 ;  /* 0x00254c4701007387 */ /* 0x000fe80000100800 */
[----:B------:R1:W-:Y:S04]  /*1b660*/  STL [R1+0x29cc], R71 ;  /* 0x0029cc4701007387 */ /* 0x0003e80000100800 */
[----:B------:R-:W4:Y:S04]  /*1b670*/  @P0 LDG.E.U16 R28, desc[UR6][R24.64] ;  /* 0x00000006181c0981 */ /* 0x000f28000c1e1500 */
[----:B------:R-:W4:Y:S04]  /*1b680*/  @P2 LDG.E.U16 R29, desc[UR6][R26.64] ;  /* 0x000000061a1d2981 */ /* 0x000f28000c1e1500 */
[----:B-1----:R-:W4:Y:S04]  /*1b690*/  LDL.64 R70, [R1+0x6b0] ;  /* 0x0006b00001467983 */ /* 0x002f280000100a00 */
[----:B------:R-:W4:Y:S04]  /*1b6a0*/  LDL.LU.64 R88, [R1+0x2aa0] ;  /* 0x002aa00001587983 */ /* 0x000f280000300a00 */
[----:B------:R-:W4:Y:S04]  /*1b6b0*/  @P0 LDG.E.U16 R36, desc[UR6][R30.64] ;  /* 0x000000061e240981 */ /* 0x000f28000c1e1500 */
[----:B---3--:R1:W-:Y:S04]  /*1b6c0*/  @P2 STL [R1+0xa8], R90 ;  /* 0x0000a85a01002387 */ /* 0x0083e80000100800 */
[----:B-1----:R-:W3:Y:S04]  /*1b6d0*/  LDL.LU R90, [R1+0x2a98] ;  /* 0x002a9800015a7983 */ /* 0x002ee80000300800 */
[----:B--2---:R-:W2:Y:S04]  /*1b6e0*/  @P2 LDG.E.U16 R78, desc[UR6][R72.64] ;  /* 0x00000006484e2981 */ /* 0x004ea8000c1e1500 */
[----:B----4-:R-:W4:Y:S04]  /*1b6f0*/  @P0 LDG.E.U16 R79, desc[UR6][R70.64] ;  /* 0x00000006464f0981 */ /* 0x010f28000c1e1500 */
[----:B------:R-:W2:Y:S04]  /*1b700*/  @P0 LDG.E.U16 R22, desc[UR6][R88.64] ;  /* 0x0000000658160981 */ /* 0x000ea8000c1e1500 */
[----:B------:R-:W2:Y:S04]  /*1b710*/  LDL.LU.64 R88, [R1+0x2a90] ;  /* 0x002a900001587983 */ /* 0x000ea80000300a00 */
[----:B------:R-:W4:Y:S04]  /*1b720*/  LDL.64 R76, [R1+0x2a8] ;  /* 0x0002a800014c7983 */ /* 0x000f280000100a00 */
[----:B------:R-:W4:Y:S04]  /*1b730*/  LDL R82, [R1+0x64] ;  /* 0x0000640001527983 */ /* 0x000f280000100800 */
[----:B---3--:R-:W3:Y:S04]  /*1b740*/  @P2 LDG.E.U16 R90, desc[UR6][R32.64] ;  /* 0x00000006205a2981 */ /* 0x008ee8000c1e1500 */
[----:B------:R-:W-:Y:S04]  /*1b750*/  @P2 STL [R1+0x90], R84 ;  /* 0x0000905401002387 */ /* 0x000fe80000100800 */
[----:B------:R1:W-:Y:S04]  /*1b760*/  @P0 STL [R1+0x94], R85 ;  /* 0x0000945501000387 */ /* 0x0003e80000100800 */
[----:B------:R-:W3:Y:S04]  /*1b770*/  LDL R16, [R1+0x60] ;  /* 0x0000600001107983 */ /* 0x000ee80000100800 */
[----:B------:R-:W3:Y:S04]  /*1b780*/  LDL.64 R14, [R1+0x228] ;  /* 0x00022800010e7983 */ /* 0x000ee80000100a00 */
[----:B-1----:R-:W3:Y:S04]  /*1b790*/  LDL.64 R84, [R1+0x230] ;  /* 0x0002300001547983 */ /* 0x002ee80000100a00 */
[----:B------:R-:W3:Y:S04]  /*1b7a0*/  LDL R17, [R1+0x5c] ;  /* 0x00005c0001117983 */ /* 0x000ee80000100800 */
[----:B------:R-:W-:Y:S04]  /*1b7b0*/  @P2 STL [R1+0x88], R19 ;  /* 0x0000881301002387 */ /* 0x000fe80000100800 */
[----:B------:R1:W-:Y:S04]  /*1b7c0*/  @P0 STL [R1+0x8c], R18 ;  /* 0x00008c1201000387 */ /* 0x0003e80000100800 */
[----:B------:R-:W3:Y:S04]  /*1b7d0*/  LDL.64 R20, [R1+0x130] ;  /* 0x0001300001147983 */ /* 0x000ee80000100a00 */
[----:B-1----:R-:W3:Y:S04]  /*1b7e0*/  LDL.64 R18, [R1+0x1a8] ;  /* 0x0001a80001127983 */ /* 0x002ee80000100a00 */
[----:B--2---:R-:W2:Y:S04]  /*1b7f0*/  @P2 LDG.E.U16 R88, desc[UR6][R92.64] ;  /* 0x000000065c582981 */ /* 0x004ea8000c1e1500 */
[----:B------:R-:W2:Y:S04]  /*1b800*/  @P0 LDG.E.U16 R89, desc[UR6][R34.64] ;  /* 0x0000000622590981 */ /* 0x000ea8000c1e1500 */
[----:B----4-:R-:W4:Y:S04]  /*1b810*/  @P0 LDG.E.U16 R82, desc[UR6][R76.64] ;  /* 0x000000064c520981 */ /* 0x010f28000c1e1500 */
[----:B---3--:R1:W-:Y:S04]  /*1b820*/  STL [R1+0x70], R90 ;  /* 0x0000705a01007387 */ /* 0x0083e80000100800 */
[----:B-1----:R-:W3:Y:S04]  /*1b830*/  LDL.LU R90, [R1+0x2d8] ;  /* 0x0002d800015a7983 */ /* 0x002ee80000300800 */
[----:B------:R-:W2:Y:S04]  /*1b840*/  LDL.LU R93, [R1+0x2a88] ;  /* 0x002a8800015d7983 */ /* 0x000ea80000300800 */
[----:B------:R-:W-:Y:S04]  /*1b850*/  @P0 STL [R1+0xa4], R79 ;  /* 0x0000a44f01000387 */ /* 0x000fe80000100800 */
[----:B------:R-:W3:Y:S04]  /*1b860*/  LDL.LU R32, [R1+0x59c] ;  /* 0x00059c0001207983 */ /* 0x000ee80000300800 */
[----:B------:R-:W-:Y:S04]  /*1b870*/  @P2 STL [R1+0xa0], R78 ;  /* 0x0000a04e01002387 */ /* 0x000fe80000100800 */
[----:B------:R1:W-:Y:S04]  /*1b880*/  @P0 STL [R1+0x84], R22 ;  /* 0x0000841601000387 */ /* 0x0003e80000100800 */
[----:B------:R-:W-:Y:S04]  /*1b890*/  @P0 STL [R1+0x9c], R75 ;  /* 0x00009c4b01000387 */ /* 0x000fe80000100800 */
[----:B------:R-:W3:Y:S04]  /*1b8a0*/  @P0 LDG.E.U16 R17, desc[UR6][R14.64] ;  /* 0x000000060e110981 */ /* 0x000ee8000c1e1500 */
[----:B-1----:R-:W3:Y:S04]  /*1b8b0*/  LDL.LU R22, [R1+0x598] ;  /* 0x0005980001167983 */ /* 0x002ee80000300800 */
[----:B------:R-:W3:Y:S04]  /*1b8c0*/  @P2 LDG.E.U16 R16, desc[UR6][R84.64] ;  /* 0x0000000654102981 */ /* 0x000ee8000c1e1500 */
[----:B------:R1:W3:Y:S04]  /*1b8d0*/  @P2 LDG.E.U16 R5, desc[UR6][R20.64] ;  /* 0x0000000614052981 */ /* 0x0002e8000c1e1500 */
[----:B------:R0:W3:Y:S04]  /*1b8e0*/  @P0 LDG.E.U16 R4, desc[UR6][R18.64] ;  /* 0x0000000612040981 */ /* 0x0000e8000c1e1500 */
[----:B--2---:R-:W2:Y:S04]  /*1b8f0*/  @P2 LDG.E.U16 R93, desc[UR6][R10.64] ;  /* 0x000000060a5d2981 */ /* 0x004ea8000c1e1500 */
[----:B------:R-:W-:Y:S04]  /*1b900*/  @P2 STL [R1+0x98], R74 ;  /* 0x0000984a01002387 */ /* 0x000fe80000100800 */
[----:B------:R0:W-:Y:S04]  /*1b910*/  @P2 STL [R1+0x80], R23 ;  /* 0x0000801701002387 */ /* 0x0001e80000100800 */
[----:B0-----:R-:W3:Y:S04]  /*1b920*/  LDL.LU R23, [R1+0x580] ;  /* 0x0005800001177983 */ /* 0x001ee80000300800 */
[----:B------:R-:W3:Y:S04]  /*1b930*/  LDL.LU R24, [R1+0x578] ;  /* 0x0005780001187983 */ /* 0x000ee80000300800 */
[----:B------:R-:W3:Y:S04]  /*1b940*/  LDL.LU R25, [R1+0x574] ;  /* 0x0005740001197983 */ /* 0x000ee80000300800 */
[----:B------:R-:W3:Y:S04]  /*1b950*/  LDL.LU R26, [R1+0x570] ;  /* 0x00057000011a7983 */ /* 0x000ee80000300800 */
[----:B------:R-:W3:Y:S04]  /*1b960*/  LDL.LU R27, [R1+0x56c] ;  /* 0x00056c00011b7983 */ /* 0x000ee80000300800 */
[----:B------:R0:W-:Y:S04]  /*1b970*/  @P0 STL [R1+0x7c], R28 ;  /* 0x00007c1c01000387 */ /* 0x0001e80000100800 */
[----:B0-----:R-:W3:Y:S04]  /*1b980*/  LDL.LU R28, [R1+0x568] ;  /* 0x00056800011c7983 */ /* 0x001ee80000300800 */
[----:B------:R0:W-:Y:S04]  /*1b990*/  @P2 STL [R1+0x78], R29 ;  /* 0x0000781d01002387 */ /* 0x0001e80000100800 */
[----:B0-----:R-:W3:Y:S04]  /*1b9a0*/  LDL.LU R29, [R1+0x564] ;  /* 0x00056400011d7983 */ /* 0x001ee80000300800 */
[----:B------:R-:W3:Y:S04]  /*1b9b0*/  LDL.LU R30, [R1+0x560] ;  /* 0x00056000011e7983 */ /* 0x000ee80000300800 */
[----:B------:R-:W3:Y:S04]  /*1b9c0*/  LDL.LU R31, [R1+0x52c] ;  /* 0x00052c00011f7983 */ /* 0x000ee80000300800 */
[----:B------:R-:W3:Y:S04]  /*1b9d0*/  LDL.LU R33, [R1+0x520] ;  /* 0x0005200001217983 */ /* 0x000ee80000300800 */
[----:B------:R-:W3:Y:S04]  /*1b9e0*/  LDL.LU R34, [R1+0x51c] ;  /* 0x00051c0001227983 */ /* 0x000ee80000300800 */
[----:B------:R-:W3:Y:S04]  /*1b9f0*/  LDL.LU R35, [R1+0x518] ;  /* 0x0005180001237983 */ /* 0x000ee80000300800 */
[----:B------:R0:W-:Y:S04]  /*1ba00*/  @P0 STL [R1+0x74], R36 ;  /* 0x0000742401000387 */ /* 0x0001e80000100800 */
[----:B0-----:R-:W3:Y:S04]  /*1ba10*/  LDL.LU R36, [R1+0x514] ;  /* 0x0005140001247983 */ /* 0x001ee80000300800 */
[----:B------:R-:W3:Y:S04]  /*1ba20*/  LDL.LU R92, [R1+0x49c] ;  /* 0x00049c00015c7983 */ /* 0x000ee80000300800 */
[----:B------:R0:W-:Y:S04]  /*1ba30*/  STL [R1+0x6c], R89 ;  /* 0x00006c5901007387 */ /* 0x0001e80000100800 */
[----:B0-----:R-:W3:Y:S04]  /*1ba40*/  LDL.LU R89, [R1+0x498] ;  /* 0x0004980001597983 */ /* 0x001ee80000300800 */
[----:B------:R0:W-:Y:S04]  /*1ba50*/  STL [R1+0x68], R88 ;  /* 0x0000685801007387 */ /* 0x0001e80000100800 */
[----:B0-----:R-:W3:Y:S04]  /*1ba60*/  LDL.LU R88, [R1+0x494] ;  /* 0x0004940001587983 */ /* 0x001ee80000300800 */
[----:B------:R-:W3:Y:S04]  /*1ba70*/  LDL.LU.64 R10, [R1+0x2a80] ;  /* 0x002a8000010a7983 */ /* 0x000ee80000300a00 */
[----:B--2---:R0:W-:Y:S04]  /*1ba80*/  STL [R1+0x58], R93 ;  /* 0x0000585d01007387 */ /* 0x0041e80000100800 */
[----:B0-----:R-:W3:Y:S04]  /*1ba90*/  LDL.LU R93, [R1+0x2a78] ;  /* 0x002a7800015d7983 */ /* 0x001ee80000300800 */
[----:B------:R-:W2:Y:S04]  /*1baa0*/  LDL.LU.64 R86, [R1+0x2a70] ;  /* 0x002a700001567983 */ /* 0x000ea80000300a00 */
[----:B------:R0:W-:Y:S04]  /*1bab0*/  STL [R1+0x2c], R2 ;  /* 0x00002c0201007387 */ /* 0x0001e80000100800 */
[----:B0-----:R-:W2:Y:S04]  /*1bac0*/  LDL.LU R2, [R1+0x2a68] ;  /* 0x002a680001027983 */ /* 0x001ea80000300800 */
[----:B------:R0:W-:Y:S04]  /*1bad0*/  STL [R1+0x28], R0 ;  /* 0x0000280001007387 */ /* 0x0001e80000100800 */
[----:B0-----:R-:W2:Y:S01]  /*1bae0*/  LDL.LU R0, [R1+0x2a64] ;  /* 0x002a640001007983 */ /* 0x001ea20000300800 */
[----:B---3--:R-:W-:-:S02]  /*1baf0*/  SEL R90, R93, R90, !P3 ;  /* 0x0000005a5d5a7207 */ /* 0x008fc40005800000 */
[C---:B-1----:R-:W-:Y:S02]  /*1bb00*/  SEL R21, R93.reuse, R22, !P3 ;  /* 0x000000165d157207 */ /* 0x042fe40005800000 */
[C---:B------:R-:W-:Y:S01]  /*1bb10*/  SEL R6, R93.reuse, R33, !P3 ;  /* 0x000000215d067207 */ /* 0x040fe20005800000 */
[----:B------:R-:W-:Y:S01]  /*1bb20*/  STL [R1+0x29e8], R90 ;  /* 0x0029e85a01007387 */ /* 0x000fe20000100800 */
[C---:B------:R-:W-:Y:S02]  /*1bb30*/  SEL R22, R93.reuse, R34, !P3 ;  /* 0x000000225d167207 */ /* 0x040fe40005800000 */
[C---:B------:R-:W-:Y:S01]  /*1bb40*/  SEL R7, R93.reuse, R35, !P3 ;  /* 0x000000235d077207 */ /* 0x040fe20005800000 */
[----:B------:R-:W-:Y:S04]  /*1bb50*/  @P0 STL [R1+0x5c], R17 ;  /* 0x00005c1101000387 */ /* 0x000fe80000100800 */
[----:B------:R-:W-:Y:S04]  /*1bb60*/  @P2 STL [R1+0x60], R16 ;  /* 0x0000601001002387 */ /* 0x000fe80000100800 */
[----:B----4-:R-:W-:Y:S04]  /*1bb70*/  @P0 STL [R1+0x64], R82 ;  /* 0x0000645201000387 */ /* 0x010fe80000100800 */
[----:B------:R0:W-:Y:S04]  /*1bb80*/  STL [R1+0x48c], R6 ;  /* 0x00048c0601007387 */ /* 0x0001e80000100800 */
[----:B------:R1:W-:Y:S04]  /*1bb90*/  STL [R1+0x488], R22 ;  /* 0x0004881601007387 */ /* 0x0003e80000100800 */
[----:B------:R3:W-:Y:S01]  /*1bba0*/  STL [R1+0x484], R7 ;  /* 0x0004840701007387 */ /* 0x0007e20000100800 */
[----:B0-----:R-:W-:-:S02]  /*1bbb0*/  SEL R6, R93, R36, !P3 ;  /* 0x000000245d067207 */ /* 0x001fc40005800000 */
[----:B-1----:R-:W-:-:S03]  /*1bbc0*/  SEL R22, R93, R92, !P3 ;  /* 0x0000005c5d167207 */ /* 0x002fc60005800000 */
[----:B------:R0:W-:Y:S01]  /*1bbd0*/  STL [R1+0x480], R6 ;  /* 0x0004800601007387 */ /* 0x0001e20000100800 */
[----:B---3--:R-:W-:-:S03]  /*1bbe0*/  SEL R7, R93, R89, !P3 ;  /* 0x000000595d077207 */ /* 0x008fc60005800000 */
[----:B------:R-:W-:Y:S04]  /*1bbf0*/  STL [R1+0x47c], R22 ;  /* 0x00047c1601007387 */ /* 0x000fe80000100800 */
[----:B------:R-:W3:Y:S01]  /*1bc00*/  LDL.LU R79, [R1+0x490] ;  /* 0x00049000014f7983 */ /* 0x000ee20000300800 */
[----:B0-----:R-:W-:-:S03]  /*1bc10*/  SEL R6, R93, R88, !P3 ;  /* 0x000000585d067207 */ /* 0x001fc60005800000 */
[----:B------:R0:W-:Y:S04]  /*1bc20*/  STL [R1+0x478], R7 ;  /* 0x0004780701007387 */ /* 0x0001e80000100800 */
[----:B------:R-:W4:Y:S04]  /*1bc30*/  LDL.LU R78, [R1+0x460] ;  /* 0x00046000014e7983 */ /* 0x000f280000300800 */
[----:B------:R1:W-:Y:S04]  /*1bc40*/  STL [R1+0x474], R6 ;  /* 0x0004740601007387 */ /* 0x0003e80000100800 */
[----:B------:R-:W2:Y:S04]  /*1bc50*/  LDL.LU R81, [R1+0x428] ;  /* 0x0004280001517983 */ /* 0x000ea80000300800 */
[----:B------:R-:W2:Y:S04]  /*1bc60*/  LDL.LU R80, [R1+0x424] ;  /* 0x0004240001507983 */ /* 0x000ea80000300800 */
        /* <DEDUP_REMOVED lines=8> */
[----:B------:R-:W2:Y:S01]  /*1bcf0*/  LDL.LU R85, [R1+0x3fc] ;  /* 0x0003fc0001557983 */ /* 0x000ea20000300800 */
[----:B------:R-:W-:-:S03]  /*1bd00*/  SEL R70, R93, R23, !P3 ;  /* 0x000000175d467207 */ /* 0x000fc60005800000 */
[----:B------:R-:W2:Y:S01]  /*1bd10*/  LDL.LU R84, [R1+0x3f8] ;  /* 0x0003f80001547983 */ /* 0x000ea20000300800 */
[----:B------:R-:W-:-:S03]  /*1bd20*/  SEL R20, R93, R24, !P3 ;  /* 0x000000185d147207 */ /* 0x000fc60005800000 */
[----:B------:R-:W2:Y:S01]  /*1bd30*/  LDL.LU R22, [R1+0x3f4] ;  /* 0x0003f40001167983 */ /* 0x000ea20000300800 */
[----:B------:R-:W-:-:S03]  /*1bd40*/  SEL R19, R93, R25, !P3 ;  /* 0x000000195d137207 */ /* 0x000fc60005800000 */
[----:B------:R-:W2:Y:S04]  /*1bd50*/  LDL.LU R23, [R1+0x3f0] ;  /* 0x0003f00001177983 */ /* 0x000ea80000300800 */
[----:B------:R-:W2:Y:S01]  /*1bd60*/  LDL.LU R24, [R1+0x3ec] ;  /* 0x0003ec0001187983 */ /* 0x000ea20000300800 */
[----:B------:R-:W-:-:S03]  /*1bd70*/  SEL R18, R93, R26, !P3 ;  /* 0x0000001a5d127207 */ /* 0x000fc60005800000 */
        /* <DEDUP_REMOVED lines=19> */
[----:B---3--:R-:W-:-:S02]  /*1beb0*/  SEL R72, R93, R79, !P3 ;  /* 0x0000004f5d487207 */ /* 0x008fc40005800000 */
[----:B----4-:R-:W-:-:S03]  /*1bec0*/  SEL R71, R93, R78, !P3 ;  /* 0x0000004e5d477207 */ /* 0x010fc60005800000 */
[----:B------:R0:W-:Y:S04]  /*1bed0*/  STL [R1+0x470], R72 ;  /* 0x0004704801007387 */ /* 0x0001e80000100800 */
[----:B------:R1:W-:Y:S01]  /*1bee0*/  STL [R1+0x460], R71 ;  /* 0x0004604701007387 */ /* 0x0003e20000100800 */
[C---:B--2---:R-:W-:Y:S02]  /*1bef0*/  SEL R73, R93.reuse, R81, !P3 ;  /* 0x000000515d497207 */ /* 0x044fe40005800000 */
[----:B0-----:R-:W-:-:S03]  /*1bf00*/  SEL R72, R93, R80, !P3 ;  /* 0x000000505d487207 */ /* 0x001fc60005800000 */
[----:B------:R-:W-:Y:S01]  /*1bf10*/  STL [R1+0x428], R73 ;  /* 0x0004284901007387 */ /* 0x000fe20000100800 */
[----:B-1----:R-:W-:-:S03]  /*1bf20*/  SEL R71, R93, R7, !P3 ;  /* 0x000000075d477207 */ /* 0x002fc60005800000 */
[----:B------:R-:W-:Y:S01]  /*1bf30*/  STL [R1+0x424], R72 ;  /* 0x0004244801007387 */ /* 0x000fe20000100800 */
[----:B------:R-:W-:-:S03]  /*1bf40*/  SEL R7, R93, R6, !P3 ;  /* 0x000000065d077207 */ /* 0x000fc60005800000 */
[----:B------:R0:W-:Y:S01]  /*1bf50*/  STL [R1+0x420], R71 ;  /* 0x0004204701007387 */ /* 0x0001e20000100800 */
[----:B------:R-:W-:-:S03]  /*1bf60*/  SEL R6, R93, R75, !P3 ;  /* 0x0000004b5d067207 */ /* 0x000fc60005800000 */
[----:B------:R1:W-:Y:S01]  /*1bf70*/  STL [R1+0x41c], R7 ;  /* 0x00041c0701007387 */ /* 0x0003e20000100800 */
[----:B0-----:R-:W-:-:S03]  /*1bf80*/  SEL R71, R93, R74, !P3 ;  /* 0x0000004a5d477207 */ /* 0x001fc60005800000 */
[----:B------:R0:W-:Y:S01]  /*1bf90*/  STL [R1+0x418], R6 ;  /* 0x0004180601007387 */ /* 0x0001e20000100800 */
[----:B-1----:R-:W-:-:S03]  /*1bfa0*/  SEL R7, R93, R77, !P3 ;  /* 0x0000004d5d077207 */ /* 0x002fc60005800000 */
[----:B------:R1:W-:Y:S04]  /*1bfb0*/  STL [R1+0x414], R71 ;  /* 0x0004144701007387 */ /* 0x0003e80000100800 */
[----:B------:R2:W-:Y:S01]  /*1bfc0*/  STL [R1+0x410], R7 ;  /* 0x0004100701007387 */ /* 0x0005e20000100800 */
[C---:B0-----:R-:W-:Y:S02]  /*1bfd0*/  SEL R6, R93.reuse, R76, !P3 ;  /* 0x0000004c5d067207 */ /* 0x041fe40005800000 */
[----:B-1----:R-:W-:-:S03]  /*1bfe0*/  SEL R71, R93, R83, !P3 ;  /* 0x000000535d477207 */ /* 0x002fc60005800000 */
[----:B------:R0:W-:Y:S01]  /*1bff0*/  STL [R1+0x40c], R6 ;  /* 0x00040c0601007387 */ /* 0x0001e20000100800 */
[----:B--2---:R-:W-:-:S03]  /*1c000*/  SEL R7, R93, R82, !P3 ;  /* 0x000000525d077207 */ /* 0x004fc60005800000 */
[----:B------:R1:W-:Y:S04]  /*1c010*/  STL [R1+0x404], R71 ;  /* 0x0004044701007387 */ /* 0x0003e80000100800 */
[----:B------:R2:W-:Y:S01]  /*1c020*/  STL [R1+0x400], R7 ;  /* 0x0004000701007387 */ /* 0x0005e20000100800 */
[C---:B0-----:R-:W-:Y:S02]  /*1c030*/  SEL R6, R93.reuse, R85, !P3 ;  /* 0x000000555d067207 */ /* 0x041fe40005800000 */
[----:B-1----:R-:W-:-:S03]  /*1c040*/  SEL R71, R93, R84, !P3 ;  /* 0x000000545d477207 */ /* 0x002fc60005800000 */
[----:B------:R0:W-:Y:S01]  /*1c050*/  STL [R1+0x3fc], R6 ;  /* 0x0003fc0601007387 */ /* 0x0001e20000100800 */
[----:B--2---:R-:W-:-:S03]  /*1c060*/  SEL R7, R93, R22, !P3 ;  /* 0x000000165d077207 */ /* 0x004fc60005800000 */
[----:B------:R-:W-:Y:S01]  /*1c070*/  STL [R1+0x3f8], R71 ;  /* 0x0003f84701007387 */ /* 0x000fe20000100800 */
[----:B------:R-:W-:-:S03]  /*1c080*/  SEL R22, R93, R24, !P3 ;  /* 0x000000185d167207 */ /* 0x000fc60005800000 */
[----:B------:R1:W-:Y:S01]  /*1c090*/  STL [R1+0x3f4], R7 ;  /* 0x0003f40701007387 */ /* 0x0003e20000100800 */
[----:B0-----:R-:W-:-:S05]  /*1c0a0*/  SEL R6, R93, R23, !P3 ;  /* 0x000000175d067207 */ /* 0x001fca0005800000 */
        /* <DEDUP_REMOVED lines=26> */
[----:B------:R-:W-:Y:S04]  /*1c250*/  STL [R1+0x38c], R22 ;  /* 0x00038c1601007387 */ /* 0x000fe80000100800 */
[----:B------:R-:W2:Y:S01]  /*1c260*/  LDL.LU R79, [R1+0x380] ;  /* 0x00038000014f7983 */ /* 0x000ea20000300800 */
[----:B0-----:R-:W-:-:S03]  /*1c270*/  SEL R6, R93, R88, !P3 ;  /* 0x000000585d067207 */ /* 0x001fc60005800000 */
[----:B------:R0:W-:Y:S04]  /*1c280*/  STL [R1+0x388], R7 ;  /* 0x0003880701007387 */ /* 0x0001e80000100800 */
[----:B------:R-:W3:Y:S04]  /*1c290*/  LDL.LU R78, [R1+0x37c] ;  /* 0x00037c00014e7983 */ /* 0x000ee80000300800 */
[----:B------:R1:W-:Y:S04]  /*1c2a0*/  STL [R1+0x384], R6 ;  /* 0x0003840601007387 */ /* 0x0003e80000100800 */
        /* <DEDUP_REMOVED lines=28> */
[----:B------:R-:W4:Y:S01]  /*1c470*/  LDL.LU R88, [R1+0x29c] ;  /* 0x00029c0001587983 */ /* 0x000f220000300800 */
[----:B--2---:R-:W-:Y:S01]  /*1c480*/  SEL R72, R93, R79, !P3 ;  /* 0x0000004f5d487207 */ /* 0x004fe20005800000 */
[----:B------:R-:W-:-:S02]  /*1c490*/  @!P5 IMAD.MOV R10, RZ, RZ, -R10 ;  /* 0x000000ffff0ad224 */ /* 0x000fc400078e0a0a */
[----:B------:R-:W-:Y:S01]  /*1c4a0*/  @!P6 IMAD.MOV R11, RZ, RZ, -R11 ;  /* 0x000000ffff0be224 */ /* 0x000fe200078e0a0b */
[C---:B------:R-:W-:Y:S02]  /*1c4b0*/  SEL R32, R93.reuse, R32, !P3 ;  /* 0x000000205d207207 */ /* 0x040fe40005800000 */
[C---:B---3--:R-:W-:Y:S01]  /*1c4c0*/  SEL R71, R93.reuse, R78, !P3 ;  /* 0x0000004e5d477207 */ /* 0x048fe20005800000 */
[----:B------:R0:W-:Y:S01]  /*1c4d0*/  STL [R1+0x380], R72 ;  /* 0x0003804801007387 */ /* 0x0001e20000100800 */
[----:B------:R-:W1:Y:S03]  /*1c4e0*/  LDC R79, c[0x0][0x3b0] ;  /* 0x0000ec00ff4f7b82 */ /* 0x000e660000000800 */
[----:B------:R2:W-:Y:S01]  /*1c4f0*/  STL [R1+0x37c], R71 ;  /* 0x00037c4701007387 */ /* 0x0005e20000100800 */
[C---:B----4-:R-:W-:Y:S02]  /*1c500*/  SEL R73, R93.reuse, R81, !P3 ;  /* 0x000000515d497207 */ /* 0x050fe40005800000 */
[----:B0-----:R-:W-:-:S03]  /*1c510*/  SEL R72, R93, R80, !P3 ;  /* 0x000000505d487207 */ /* 0x001fc60005800000 */
[----:B------:R-:W-:Y:S01]  /*1c520*/  STL [R1+0x378], R73 ;  /* 0x0003784901007387 */ /* 0x000fe20000100800 */
[----:B--2---:R-:W-:-:S03]  /*1c530*/  SEL R71, R93, R7, !P3 ;  /* 0x000000075d477207 */ /* 0x004fc60005800000 */
[----:B------:R0:W-:Y:S01]  /*1c540*/  STL [R1+0x374], R72 ;  /* 0x0003744801007387 */ /* 0x0001e20000100800 */
[----:B------:R-:W-:-:S03]  /*1c550*/  SEL R7, R93, R6, !P3 ;  /* 0x000000065d077207 */ /* 0x000fc60005800000 */
[----:B------:R2:W-:Y:S01]  /*1c560*/  STL [R1+0x370], R71 ;  /* 0x0003704701007387 */ /* 0x0005e20000100800 */
[----:B------:R-:W-:-:S03]  /*1c570*/  SEL R6, R93, R75, !P3 ;  /* 0x0000004b5d067207 */ /* 0x000fc60005800000 */
[----:B------:R-:W-:Y:S04]  /*1c580*/  STL [R1+0x36c], R7 ;  /* 0x00036c0701007387 */ /* 0x000fe80000100800 */
[----:B------:R-:W-:Y:S01]  /*1c590*/  STL [R1+0x368], R6 ;  /* 0x0003680601007387 */ /* 0x000fe20000100800 */
[C---:B0-----:R-:W-:Y:S02]  /*1c5a0*/  SEL R72, R93.reuse, R83, !P3 ;  /* 0x000000535d487207 */ /* 0x041fe40005800000 */
[----:B--2---:R-:W-:-:S03]  /*1c5b0*/  SEL R71, R93, R82, !P3 ;  /* 0x000000525d477207 */ /* 0x004fc60005800000 */
[----:B------:R0:W-:Y:S01]  /*1c5c0*/  STL [R1+0x298], R72 ;  /* 0x0002984801007387 */ /* 0x0001e20000100800 */
[----:B------:R-:W-:-:S03]  /*1c5d0*/  SEL R73, R93, R85, !P3 ;  /* 0x000000555d497207 */ /* 0x000fc60005800000 */
[----:B------:R2:W-:Y:S01]  /*1c5e0*/  STL [R1+0x294], R71 ;  /* 0x0002944701007387 */ /* 0x0005e20000100800 */
[----:B0-----:R-:W-:-:S03]  /*1c5f0*/  SEL R72, R93, R84, !P3 ;  /* 0x000000545d487207 */ /* 0x001fc60005800000 */
[----:B------:R-:W-:Y:S01]  /*1c600*/  STL [R1+0x290], R73 ;  /* 0x0002904901007387 */ /* 0x000fe20000100800 */
[C---:B--2---:R-:W-:Y:S02]  /*1c610*/  SEL R71, R93.reuse, R22, !P3 ;  /* 0x000000165d477207 */ /* 0x044fe40005800000 */
[C---:B------:R-:W-:Y:S01]  /*1c620*/  SEL R23, R93.reuse, R23, !P3 ;  /* 0x000000175d177207 */ /* 0x040fe20005800000 */
[----:B------:R-:W-:Y:S01]  /*1c630*/  STL [R1+0x28c], R72 ;  /* 0x00028c4801007387 */ /* 0x000fe20000100800 */
[----:B------:R-:W-:-:S03]  /*1c640*/  SEL R22, R93, R24, !P3 ;  /* 0x000000185d167207 */ /* 0x000fc60005800000 */
[----:B------:R-:W-:Y:S01]  /*1c650*/  STL [R1+0x288], R71 ;  /* 0x0002884701007387 */ /* 0x000fe20000100800 */
[----:B------:R-:W-:-:S03]  /*1c660*/  SEL R24, R93, R25, !P3 ;  /* 0x000000195d187207 */ /* 0x000fc60005800000 */
[----:B------:R0:W-:Y:S04]  /*1c670*/  STL [R1+0x284], R23 ;  /* 0x0002841701007387 */ /* 0x0001e80000100800 */
[----:B------:R2:W-:Y:S01]  /*1c680*/  STL [R1+0x280], R22 ;  /* 0x0002801601007387 */ /* 0x0005e20000100800 */
[----:B0-----:R-:W-:-:S03]  /*1c690*/  SEL R23, R93, R26, !P3 ;  /* 0x0000001a5d177207 */ /* 0x001fc60005800000 */
[----:B------:R-:W-:Y:S01]  /*1c6a0*/  STL [R1+0x27c], R24 ;  /* 0x00027c1801007387 */ /* 0x000fe20000100800 */
[----:B--2---:R-:W-:-:S03]  /*1c6b0*/  SEL R22, R93, R27, !P3 ;  /* 0x0000001b5d167207 */ /* 0x004fc60005800000 */
[----:B------:R-:W-:Y:S04]  /*1c6c0*/  STL [R1+0x278], R23 ;  /* 0x0002781701007387 */ /* 0x000fe80000100800 */
[----:B------:R0:W-:Y:S01]  /*1c6d0*/  STL [R1+0x274], R22 ;  /* 0x0002741601007387 */ /* 0x0001e20000100800 */
[C---:B------:R-:W-:Y:S02]  /*1c6e0*/  SEL R78, R93.reuse, R28, !P3 ;  /* 0x0000001c5d4e7207 */ /* 0x040fe40005800000 */
[C---:B------:R-:W-:Y:S01]  /*1c6f0*/  SEL R81, R93.reuse, R29, !P3 ;  /* 0x0000001d5d517207 */ /* 0x040fe20005800000 */
[----:B0-----:R-:W2:Y:S04]  /*1c700*/  LDL.LU R22, [R1+0x628] ;  /* 0x0006280001167983 */ /* 0x001ea80000300800 */
[----:B------:R-:W3:Y:S04]  /*1c710*/  LDL.LU R23, [R1+0x61c] ;  /* 0x00061c0001177983 */ /* 0x000ee80000300800 */
[----:B------:R-:W4:Y:S04]  /*1c720*/  LDL.LU R24, [R1+0x618] ;  /* 0x0006180001187983 */ /* 0x000f280000300800 */
[----:B------:R-:W4:Y:S01]  /*1c730*/  LDL.LU R25, [R1+0x60c] ;  /* 0x00060c0001197983 */ /* 0x000f220000300800 */
[----:B------:R-:W-:-:S03]  /*1c740*/  SEL R80, R93, R30, !P3 ;  /* 0x0000001e5d507207 */ /* 0x000fc60005800000 */
[----:B------:R-:W4:Y:S01]  /*1c750*/  LDL.LU R26, [R1+0x608] ;  /* 0x00060800011a7983 */ /* 0x000f220000300800 */
[----:B------:R-:W-:-:S03]  /*1c760*/  SEL R7, R93, R77, !P3 ;  /* 0x0000004d5d077207 */ /* 0x000fc60005800000 */
[----:B------:R-:W4:Y:S01]  /*1c770*/  LDL.LU R27, [R1+0x5fc] ;  /* 0x0005fc00011b7983 */ /* 0x000f220000300800 */
[----:B------:R-:W-:-:S03]  /*1c780*/  SEL R75, R93, R31, !P3 ;  /* 0x0000001f5d4b7207 */ /* 0x000fc60005800000 */
[----:B------:R-:W4:Y:S01]  /*1c790*/  LDL.LU R28, [R1+0x5f8] ;  /* 0x0005f800011c7983 */ /* 0x000f220000300800 */
[----:B------:R-:W-:-:S03]  /*1c7a0*/  SEL R77, R93, R34, !P3 ;  /* 0x000000225d4d7207 */ /* 0x000fc60005800000 */
[----:B------:R-:W4:Y:S04]  /*1c7b0*/  LDL.LU R29, [R1+0x5ec] ;  /* 0x0005ec00011d7983 */ /* 0x000f280000300800 */
[----:B------:R-:W4:Y:S04]  /*1c7c0*/  LDL.LU R30, [R1+0x5e8] ;  /* 0x0005e800011e7983 */ /* 0x000f280000300800 */
[----:B------:R-:W4:Y:S04]  /*1c7d0*/  LDL.LU R31, [R1+0x5ac] ;  /* 0x0005ac00011f7983 */ /* 0x000f280000300800 */
[----:B------:R-:W4:Y:S01]  /*1c7e0*/  LDL.LU R34, [R1+0x5a8] ;  /* 0x0005a80001227983 */ /* 0x000f220000300800 */
[----:B------:R-:W-:-:S02]  /*1c7f0*/  SEL R83, R93, R36, !P3 ;  /* 0x000000245d537207 */ /* 0x000fc40005800000 */
[----:B------:R-:W0:Y:S01]  /*1c800*/  LDC R36, c[0x0][0x3b0] ;  /* 0x0000ec00ff247b82 */ /* 0x000e220000000800 */
[----:B------:R-:W-:Y:S01]  /*1c810*/  SEL R84, R93, R10, !P3 ;  /* 0x0000000a5d547207 */ /* 0x000fe20005800000 */
[----:B0-----:R-:W-:-:S06]  /*1c820*/  IMAD R10, R21, R36, RZ ;  /* 0x00000024150a7224 */ /* 0x001fcc00078e02ff */
[----:B------:R-:W0:Y:S08]  /*1c830*/  LDC R36, c[0x0][0x3b0] ;  /* 0x0000ec00ff247b82 */ /* 0x000e300000000800 */
[----:B------:R-:W1:Y:S01]  /*1c840*/  LDC R21, c[0x0][0x3b0] ;  /* 0x0000ec00ff157b82 */ /* 0x000e620000000800 */
[C---:B------:R-:W-:Y:S02]  /*1c850*/  SEL R90, R93.reuse, R74, !P3 ;  /* 0x0000004a5d5a7207 */ /* 0x040fe40005800000 */
[----:B------:R-:W-:-:S02]  /*1c860*/  SEL R74, R93, R33, !P3 ;  /* 0x000000215d4a7207 */ /* 0x000fc40005800000 */
[----:B------:R-:W-:-:S03]  /*1c870*/  SEL R6, R93, R76, !P3 ;  /* 0x0000004c5d067207 */ /* 0x000fc60005800000 */
[----:B------:R-:W1:Y:S01]  /*1c880*/  LDC R33, c[0x0][0x3b0] ;  /* 0x0000ec00ff217b82 */ /* 0x000e620000000800 */
[C---:B------:R-:W-:Y:S02]  /*1c890*/  SEL R76, R93.reuse, R35, !P3 ;  /* 0x000000235d4c7207 */ /* 0x040fe40005800000 */
[----:B------:R-:W-:Y:S01]  /*1c8a0*/  SEL R82, R93, R92, !P3 ;  /* 0x0000005c5d527207 */ /* 0x000fe20005800000 */
[----:B------:R-:W4:Y:S01]  /*1c8b0*/  LDL.LU R35, [R1+0x1f4] ;  /* 0x0001f40001237983 */ /* 0x000f220000300800 */
[----:B0-----:R-:W-:Y:S01]  /*1c8c0*/  IMAD R71, R19, R36, RZ ;  /* 0x0000002413477224 */ /* 0x001fe200078e02ff */
[C---:B------:R-:W-:Y:S02]  /*1c8d0*/  SEL R85, R93.reuse, R89, !P3 ;  /* 0x000000595d557207 */ /* 0x040fe40005800000 */
[----:B------:R-:W0:Y:S01]  /*1c8e0*/  LDC R36, c[0x0][0x3b0] ;  /* 0x0000ec00ff247b82 */ /* 0x000e220000000800 */
[----:B------:R-:W4:Y:S01]  /*1c8f0*/  LDL.LU R92, [R1+0x1f0] ;  /* 0x0001f000015c7983 */ /* 0x000f220000300800 */
[----:B------:R-:W-:-:S02]  /*1c900*/  SEL R89, R93, R88, !P3 ;  /* 0x000000585d597207 */ /* 0x000fc40005800000 */
[----:B------:R-:W-:Y:S01]  /*1c910*/  SEL R88, R93, R11, !P3 ;  /* 0x0000000b5d587207 */ /* 0x000fe20005800000 */
[----:B------:R-:W-:Y:S04]  /*1c920*/  STL [R1+0x2554], R93 ;  /* 0x0025545d01007387 */ /* 0x000fe80000100800 */
[----:B------:R1:W-:Y:S02]  /*1c930*/  STL [R1+0x29d0], R93 ;  /* 0x0029d05d01007387 */ /* 0x0003e40000100800 */
[----:B-1----:R-:W-:Y:S02]  /*1c940*/  IMAD R93, R20, R21, RZ ;  /* 0x00000015145d7224 */ /* 0x002fe400078e02ff */
[----:B------:R-:W1:Y:S01]  /*1c950*/  LDC R20, c[0x0][0x3b0] ;  /* 0x0000ec00ff147b82 */ /* 0x000e620000000800 */
[----:B------:R-:W-:-:S02]  /*1c960*/  IMAD R11, R32, R33, RZ ;  /* 0x00000021200b7224 */ /* 0x000fc400078e02ff */
[----:B0-----:R-:W-:Y:S01]  /*1c970*/  IMAD R72, R16, R36, RZ ;  /* 0x0000002410487224 */ /* 0x001fe200078e02ff */
[----:B------:R-:W-:Y:S01]  /*1c980*/  LOP3.LUT R36, R2, 0x60, RZ, 0x3c, !PT ;  /* 0x0000006002247812 */ /* 0x000fe200078e3cff */
[----:B------:R-:W4:Y:S03]  /*1c990*/  LDL.LU R32, [R1+0x1ec] ;  /* 0x0001ec0001207983 */ /* 0x000f260000300800 */
[----:B------:R-:W0:Y:S01]  /*1c9a0*/  LDC R21, c[0x0][0x3b0] ;  /* 0x0000ec00ff157b82 */ /* 0x000e220000000800 */
[----:B------:R-:W-:Y:S04]  /*1c9b0*/  STL [R1+0x29c], R11 ;  /* 0x00029c0b01007387 */ /* 0x000fe80000100800 */
[----:B------:R1:W-:Y:S04]  /*1c9c0*/  STL [R1+0x2a0], R10 ;  /* 0x0002a00a01007387 */ /* 0x0003e80000100800 */
[----:B------:R-:W4:Y:S01]  /*1c9d0*/  LDL.LU R33, [R1+0x1e8] ;  /* 0x0001e80001217983 */ /* 0x000f220000300800 */
[----:B-1----:R-:W-:-:S02]  /*1c9e0*/  IMAD R10, R70, R79, RZ ;  /* 0x0000004f460a7224 */ /* 0x002fc400078e02ff */
[----:B------:R-:W-:-:S03]  /*1c9f0*/  IMAD R70, R18, R20, RZ ;  /* 0x0000001412467224 */ /* 0x000fc600078e02ff */
[----:B------:R-:W-:Y:S04]  /*1ca00*/  STL [R1+0x2a4], R10 ;  /* 0x0002a40a01007387 */ /* 0x000fe80000100800 */
[----:B------:R1:W-:Y:S04]  /*1ca10*/  STL.64 [R1+0x29d8], R70 ;  /* 0x0029d84601007387 */ /* 0x0003e80000100a00 */
[----:B-1----:R-:W4:Y:S04]  /*1ca20*/  LDL.LU R71, [R1+0x1d8] ;  /* 0x0001d80001477983 */ /* 0x002f280000300800 */
[----:B--2---:R-:W-:Y:S04]  /*1ca30*/  STS.U16 [R36+UR76+0x12300], R22 ;  /* 0x0123001624007988 */ /* 0x004fe8000800044c */
[----:B---3--:R-:W-:Y:S04]  /*1ca40*/  STS.U16 [R36+UR76+0x2700], R23 ;  /* 0x0027001724007988 */ /* 0x008fe8000800044c */
        /* <DEDUP_REMOVED lines=9> */
[----:B-1----:R-:W2:Y:S01]  /*1cae0*/  LDL.LU R34, [R1+0x1a4] ;  /* 0x0001a40001227983 */ /* 0x002ea20000300800 */
[----:B------:R-:W-:-:S03]  /*1caf0*/  IMAD R79, R15, R87, RZ ;  /* 0x000000570f4f7224 */ /* 0x000fc600078e02ff */
[----:B------:R-:W3:Y:S01]  /*1cb00*/  LDL.LU R10, [R1+0x1a0] ;  /* 0x0001a000010a7983 */ /* 0x000ee20000300800 */
[----:B------:R-:W-:Y:S02]  /*1cb10*/  IMAD R87, R14, R86, RZ ;  /* 0x000000560e577224 */ /* 0x000fe400078e02ff */
[----:B------:R-:W-:Y:S02]  /*1cb20*/  IMAD R86, R12, R13, RZ ;  /* 0x0000000d0c567224 */ /* 0x000fe400078e02ff */
[----:B0-----:R-:W-:Y:S01]  /*1cb30*/  IMAD R73, R17, R21, RZ ;  /* 0x0000001511497224 */ /* 0x001fe200078e02ff */
        /* <DEDUP_REMOVED lines=25> */
[----:B------:R1:W-:Y:S04]  /*1ccd0*/  STS.U16 [R36+UR76+0x13f00], R33 ;  /* 0x013f002124007988 */ /* 0x0003e8000800044c */
[----:B------:R-:W4:Y:S04]  /*1cce0*/  LDL.LU R31, [R1+0x10c] ;  /* 0x00010c00011f7983 */ /* 0x000f280000300800 */
[----:B0-----:R-:W4:Y:S04]  /*1ccf0*/  LDL.LU R32, [R1+0x100] ;  /* 0x0001000001207983 */ /* 0x001f280000300800 */
[----:B------:R-:W-:Y:S04]  /*1cd00*/  STS.U16 [R36+UR76+0x4300], R71 ;  /* 0x0043004724007988 */ /* 0x000fe8000800044c */
[----:B-1----:R-:W4:Y:S04]  /*1cd10*/  LDL.LU R33, [R1+0xfc] ;  /* 0x0000fc0001217983 */ /* 0x002f280000300800 */
[----:B--2---:R0:W-:Y:S04]  /*1cd20*/  STS.U16 [R36+UR76+0x14300], R34 ;  /* 0x0143002224007988 */ /* 0x0041e8000800044c */
[----:B0-----:R-:W2:Y:S04]  /*1cd30*/  LDL.LU R34, [R1+0xf0] ;  /* 0x0000f00001227983 */ /* 0x001ea80000300800 */
[----:B---3--:R-:W-:Y:S04]  /*1cd40*/  STS.U16 [R36+UR76+0x4700], R10 ;  /* 0x0047000a24007988 */ /* 0x008fe8000800044c */
[----:B----4-:R0:W-:Y:S04]  /*1cd50*/  STS.U16 [R36+UR76+0x14700], R35 ;  /* 0x0147002324007988 */ /* 0x0101e8000800044c */
        /* <DEDUP_REMOVED lines=20> */
[----:B0-----:R-:W3:Y:S04]  /*1cea0*/  LDL.LU R35, [R1+0xe0] ;  /* 0x0000e00001237983 */ /* 0x001ee80000300800 */
[----:B------:R-:W-:Y:S04]  /*1ceb0*/  STS.U16 [R36+UR76+0x7300], R30 ;  /* 0x0073001e24007988 */ /* 0x000fe8000800044c */
[----:B-1----:R-:W4:Y:S04]  /*1cec0*/  LDL.LU R92, [R1+0xdc] ;  /* 0x0000dc00015c7983 */ /* 0x002f280000300800 */
[----:B------:R-:W-:Y:S04]  /*1ced0*/  STS.U16 [R36+UR76+0x17300], R31 ;  /* 0x0173001f24007988 */ /* 0x000fe8000800044c */
[----:B------:R-:W-:Y:S04]  /*1cee0*/  STS.U16 [R36+UR76+0x7700], R32 ;  /* 0x0077002024007988 */ /* 0x000fe8000800044c */
[----:B------:R-:W-:Y:S04]  /*1cef0*/  STL [R1+0x2558], R2 ;  /* 0x0025580201007387 */ /* 0x000fe80000100800 */
[----:B------:R-:W-:Y:S04]  /*1cf00*/  STS.U16 [R36+UR76+0x17700], R33 ;  /* 0x0177002124007988 */ /* 0x000fe8000800044c */
[----:B--2---:R-:W-:Y:S04]  /*1cf10*/  STS.U16 [R36+UR76+0x7b00], R34 ;  /* 0x007b002224007988 */ /* 0x004fe8000800044c */
[----:B------:R0:W-:Y:S04]  /*1cf20*/  STS.U16 [R36+UR76+0x17b00], R0 ;  /* 0x017b000024007988 */ /* 0x0001e8000800044c */
[----:B0-----:R-:W2:Y:S01]  /*1cf30*/  LDL.LU R0, [R1+0x698] ;  /* 0x0006980001007983 */ /* 0x001ea20000300800 */
[----:B------:R-:W-:-:S05]  /*1cf40*/  LOP3.LUT R10, R2, 0x70, RZ, 0x3c, !PT ;  /* 0x00000070020a7812 */ /* 0x000fca00078e3cff */
[----:B------:R-:W-:Y:S04]  /*1cf50*/  STL [R1+0x24b8], R10 ;  /* 0x0024b80a01007387 */ /* 0x000fe80000100800 */
        /* <DEDUP_REMOVED lines=30> */
[----:B------:R-:W3:Y:S04]  /*1d140*/  LDL.LU R92, [R1+0x50c] ;  /* 0x00050c00015c7983 */ /* 0x000ee80000300800 */
[----:B--2---:R0:W-:Y:S04]  /*1d150*/  STS.U16 [R10+UR76+0x380], R0 ;  /* 0x000380000a007988 */ /* 0x0041e8000800044c */
[----:B0-----:R-:W2:Y:S04]  /*1d160*/  LDL.LU R0, [R1+0x508] ;  /* 0x0005080001007983 */ /* 0x001ea80000300800 */
[----:B------:R-:W-:Y:S04]  /*1d170*/  STS.U16 [R10+UR76+0x10380], R70 ;  /* 0x010380460a007988 */ /* 0x000fe8000800044c */
[----:B------:R-:W-:Y:S04]  /*1d180*/  STS.U16 [R10+UR76+0x780], R71 ;  /* 0x000780470a007988 */ /* 0x000fe8000800044c */
        /* <DEDUP_REMOVED lines=47> */
[----:B---3--:R1:W-:Y:S04]  /*1d480*/  STS.U16 [R10+UR76+0x13780], R35 ;  /* 0x013780230a007988 */ /* 0x0083e8000800044c */
[----:B0-----:R-:W3:Y:S04]  /*1d490*/  LDL.LU R34, [R1+0x118] ;  /* 0x0001180001227983 */ /* 0x001ee80000300800 */
[----:B----4-:R0:W-:Y:S04]  /*1d4a0*/  STS.U16 [R10+UR76+0x3b80], R36 ;  /* 0x003b80240a007988 */ /* 0x0101e8000800044c */
[----:B-1----:R-:W4:Y:S04]  /*1d4b0*/  LDL.LU R35, [R1+0x114] ;  /* 0x0001140001237983 */ /* 0x002f280000300800 */
[----:B------:R1:W-:Y:S04]  /*1d4c0*/  STS.U16 [R10+UR76+0x13b80], R92 ;  /* 0x013b805c0a007988 */ /* 0x0003e8000800044c */
[----:B0-----:R-:W4:Y:S04]  /*1d4d0*/  LDL.LU R36, [R1+0x108] ;  /* 0x0001080001247983 */ /* 0x001f280000300800 */
[----:B-1----:R-:W4:Y:S04]  /*1d4e0*/  LDL.LU R92, [R1+0x104] ;  /* 0x00010400015c7983 */ /* 0x002f280000300800 */
[----:B--2---:R0:W-:Y:S04]  /*1d4f0*/  STS.U16 [R10+UR76+0x3f80], R0 ;  /* 0x003f80000a007988 */ /* 0x0041e8000800044c */
[----:B0-----:R-:W2:Y:S04]  /*1d500*/  LDL.LU R0, [R1+0xf8] ;  /* 0x0000f80001007983 */ /* 0x001ea80000300800 */
[----:B------:R-:W2:Y:S04]  /*1d510*/  LDL.LU R70, [R1+0xe8] ;  /* 0x0000e80001467983 */ /* 0x000ea80000300800 */
[----:B------:R-:W2:Y:S04]  /*1d520*/  LDL.LU R71, [R1+0xe4] ;  /* 0x0000e40001477983 */ /* 0x000ea80000300800 */
[----:B------:R0:W-:Y:S04]  /*1d530*/  STS.U16 [R10+UR76+0x13f80], R11 ;  /* 0x013f800b0a007988 */ /* 0x0001e8000800044c */
[----:B------:R1:W-:Y:S04]  /*1d540*/  STS.U16 [R10+UR76+0x4380], R12 ;  /* 0x0043800c0a007988 */ /* 0x0003e8000800044c */
[----:B0-----:R-:W2:Y:S04]  /*1d550*/  LDL.LU R11, [R1+0xd8] ;  /* 0x0000d800010b7983 */ /* 0x001ea80000300800 */
[----:B-1----:R-:W2:Y:S04]  /*1d560*/  LDL.LU R12, [R1+0x2a60] ;  /* 0x002a6000010c7983 */ /* 0x002ea80000300800 */
[----:B------:R0:W-:Y:S04]  /*1d570*/  STS.U16 [R10+UR76+0x14380], R13 ;  /* 0x0143800d0a007988 */ /* 0x0001e8000800044c */
        /* <DEDUP_REMOVED lines=40> */
[----:B---3--:R1:W-:Y:S04]  /*1d800*/  STS.U16 [R10+UR76+0x6f80], R34 ;  /* 0x006f80220a007988 */ /* 0x0083e8000800044c */
[----:B----4-:R3:W-:Y:S04]  /*1d810*/  STS.U16 [R10+UR76+0x16f80], R35 ;  /* 0x016f80230a007988 */ /* 0x0107e8000800044c */
[----:B0-----:R-:W4:Y:S04]  /*1d820*/  LDL.LU R33, [R1+0x2a0c] ;  /* 0x002a0c0001217983 */ /* 0x001f280000300800 */
[----:B-1----:R-:W4:Y:S04]  /*1d830*/  LDL.LU R34, [R1+0x2a08] ;  /* 0x002a080001227983 */ /* 0x002f280000300800 */
[----:B---3--:R-:W3:Y:S04]  /*1d840*/  LDL.LU R35, [R1+0x2a04] ;  /* 0x002a040001237983 */ /* 0x008ee80000300800 */
[----:B------:R0:W-:Y:S04]  /*1d850*/  STS.U16 [R10+UR76+0x7380], R36 ;  /* 0x007380240a007988 */ /* 0x0001e8000800044c */
[----:B------:R1:W-:Y:S04]  /*1d860*/  STS.U16 [R10+UR76+0x17380], R92 ;  /* 0x0173805c0a007988 */ /* 0x0003e8000800044c */
[----:B0-----:R-:W3:Y:S04]  /*1d870*/  LDL.LU R36, [R1+0x2a00] ;  /* 0x002a000001247983 */ /* 0x001ee80000300800 */
[----:B-1----:R-:W3:Y:S04]  /*1d880*/  LDL.LU R92, [R1+0x29fc] ;  /* 0x0029fc00015c7983 */ /* 0x002ee80000300800 */
[----:B--2---:R0:W-:Y:S04]  /*1d890*/  STS.U16 [R10+UR76+0x7780], R0 ;  /* 0x007780000a007988 */ /* 0x0041e8000800044c */
[----:B0-----:R-:W2:Y:S04]  /*1d8a0*/  LDL.LU R0, [R1+0x29f8] ;  /* 0x0029f80001007983 */ /* 0x001ea80000300800 */
[----:B--2---:R0:W-:Y:S04]  /*1d8b0*/  STS.U16 [R10+UR76+0x17780], R0 ;  /* 0x017780000a007988 */ /* 0x0041e8000800044c */
[----:B0-----:R-:W2:Y:S04]  /*1d8c0*/  LDL.LU R0, [R1+0x29f4] ;  /* 0x0029f40001007983 */ /* 0x001ea80000300800 */
[----:B------:R-:W-:Y:S04]  /*1d8d0*/  STS.U16 [R10+UR76+0x7b80], R70 ;  /* 0x007b80460a007988 */ /* 0x000fe8000800044c */
[----:B------:R0:W-:Y:S04]  /*1d8e0*/  STS.U16 [R10+UR76+0x17b80], R71 ;  /* 0x017b80470a007988 */ /* 0x0001e8000800044c */
[----:B------:R-:W-:Y:S04]  /*1d8f0*/  STS.U16 [R10+UR76+0x7f80], R11 ;  /* 0x007f800b0a007988 */ /* 0x000fe8000800044c */
[----:B---3--:R1:W-:Y:S04]  /*1d900*/  STS.U16 [R10+UR76+0x17f80], R92 ;  /* 0x017f805c0a007988 */ /* 0x0083e8000800044c */
[----:B0-----:R-:W3:Y:S04]  /*1d910*/  LDL.LU R71, [R1+0xa0] ;  /* 0x0000a00001477983 */ /* 0x001ee80000300800 */
[----:B------:R-:W3:Y:S04]  /*1d920*/  LDL.LU R70, [R1+0x58] ;  /* 0x0000580001467983 */ /* 0x000ee80000300800 */
[----:B-1----:R-:W3:Y:S04]  /*1d930*/  LDL.LU R10, [R1+0x2c] ;  /* 0x00002c00010a7983 */ /* 0x002ee80000300800 */
[----:B------:R-:W3:Y:S04]  /*1d940*/  LDL.LU R11, [R1+0x28] ;  /* 0x00002800010b7983 */ /* 0x000ee80000300800 */
[----:B--2---:R0:W-:Y:S04]  /*1d950*/  STS.U16 [R0+UR76+0x40000], R36 ;  /* 0x0400002400007988 */ /* 0x0041e8000800044c */
[----:B------:R1:W-:Y:S04]  /*1d960*/  STS.U16 [R0+UR76+0x48000], R35 ;  /* 0x0480002300007988 */ /* 0x0003e8000800044c */
[----:B----4-:R2:W-:Y:S04]  /*1d970*/  STS.U16 [R0+UR76+0x40400], R34 ;  /* 0x0404002200007988 */ /* 0x0105e8000800044c */
[----:B0-----:R-:W4:Y:S04]  /*1d980*/  LDL.LU R36, [R1+0x5c] ;  /* 0x00005c0001247983 */ /* 0x001f280000300800 */
[----:B-1----:R-:W3:Y:S04]  /*1d990*/  LDL.LU R35, [R1+0x60] ;  /* 0x0000600001237983 */ /* 0x002ee80000300800 */
[----:B--2---:R-:W2:Y:S04]  /*1d9a0*/  LDL.LU R34, [R1+0x64] ;  /* 0x0000640001227983 */ /* 0x004ea80000300800 */
        /* <DEDUP_REMOVED lines=37> */
[----:B------:R1:W-:Y:S01]  /*1dc00*/  STS.U16 [R0+UR76+0x42c00], R14 ;  /* 0x042c000e00007988 */ /* 0x0003e2000800044c */
[----:B0-----:R-:W-:-:S03]  /*1dc10*/  LOP3.LUT R17, R0, 0x10, RZ, 0x3c, !PT ;  /* 0x0000001000117812 */ /* 0x001fc600078e3cff */
[----:B------:R0:W-:Y:S01]  /*1dc20*/  STS.U16 [R0+UR76+0x4ac00], R13 ;  /* 0x04ac000d00007988 */ /* 0x0001e2000800044c */
[----:B------:R-:W-:Y:S01]  /*1dc30*/  LOP3.LUT R92, R0, 0x20, RZ, 0x3c, !PT ;  /* 0x00000020005c7812 */ /* 0x000fe200078e3cff */
[----:B-1----:R-:W1:Y:S02]  /*1dc40*/  LDC R14, c[0x0][0x3b0] ;  /* 0x0000ec00ff0e7b82 */ /* 0x002e640000000800 */
[----:B------:R-:W-:Y:S04]  /*1dc50*/  STS.U16 [R0+UR76+0x43000], R12 ;  /* 0x0430000c00007988 */ /* 0x000fe8000800044c */
[----:B------:R0:W-:Y:S02]  /*1dc60*/  STS.U16 [R0+UR76+0x4b000], R9 ;  /* 0x04b0000900007988 */ /* 0x0001e4000800044c */
[----:B0-----:R-:W0:Y:S02]  /*1dc70*/  LDC R13, c[0x0][0x3b0] ;  /* 0x0000ec00ff0d7b82 */ /* 0x001e240000000800 */
[----:B------:R1:W-:Y:S04]  /*1dc80*/  STS.U16 [R0+UR76+0x43400], R8 ;  /* 0x0434000800007988 */ /* 0x0003e8000800044c */
[----:B------:R0:W-:Y:S02]  /*1dc90*/  STS.U16 [R0+UR76+0x4b400], R3 ;  /* 0x04b4000300007988 */ /* 0x0001e4000800044c */
[----:B------:R-:W0:Y:S02]  /*1dca0*/  LDC R9, c[0x0][0x3b0] ;  /* 0x0000ec00ff097b82 */ /* 0x000e240000000800 */
[----:B------:R-:W-:Y:S04]  /*1dcb0*/  STS.U16 [R0+UR76+0x43800], R40 ;  /* 0x0438002800007988 */ /* 0x000fe8000800044c */
[----:B------:R-:W-:Y:S02]  /*1dcc0*/  STS.U16 [R0+UR76+0x4b800], R39 ;  /* 0x04b8002700007988 */ /* 0x000fe4000800044c */
[----:B-1----:R-:W1:Y:S02]  /*1dcd0*/  LDC R8, c[0x0][0x3b0] ;  /* 0x0000ec00ff087b82 */ /* 0x002e640000000800 */
[----:B------:R-:W-:Y:S04]  /*1dce0*/  STS.U16 [R0+UR76+0x43c00], R38 ;  /* 0x043c002600007988 */ /* 0x000fe8000800044c */
[----:B------:R-:W-:Y:S02]  /*1dcf0*/  STS.U16 [R0+UR76+0x4bc00], R37 ;  /* 0x04bc002500007988 */ /* 0x000fe4000800044c */
[----:B------:R-:W0:Y:S02]  /*1dd00*/  LDC R12, c[0x0][0x3b0] ;  /* 0x0000ec00ff0c7b82 */ /* 0x000e240000000800 */
        /* <DEDUP_REMOVED lines=14> */
[----:B------:R-:W-:Y:S04]  /*1ddf0*/  STS.U16 [R17+UR76+0x41c80], R54 ;  /* 0x041c803611007988 */ /* 0x000fe8000800044c */
[----:B------:R1:W-:Y:S04]  /*1de00*/  STS.U16 [R17+UR76+0x49c80], R53 ;  /* 0x049c803511007988 */ /* 0x0003e8000800044c */
[----:B------:R-:W-:Y:S01]  /*1de10*/  STL [R1+0x26d4], R0 ;  /* 0x0026d40001007387 */ /* 0x000fe20000100800 */
[----:B0-----:R-:W-:Y:S01]  /*1de20*/  PRMT R3, RZ, 0x7610, R3 ;  /* 0x00007610ff037816 */ /* 0x001fe20000000003 */
[----:B------:R-:W0:Y:S02]  /*1de30*/  LDC R55, c[0x0][0x3b0] ;  /* 0x0000ec00ff377b82 */ /* 0x000e240000000800 */
[----:B------:R-:W-:Y:S04]  /*1de40*/  STS.U16 [R17+UR76+0x42080], R52 ;  /* 0x0420803411007988 */ /* 0x000fe8000800044c */
[----:B------:R-:W-:Y:S02]  /*1de50*/  STS.U16 [R17+UR76+0x4a080], R51 ;  /* 0x04a0803311007988 */ /* 0x000fe4000800044c */
[----:B-1----:R-:W1:Y:S02]  /*1de60*/  LDC R53, c[0x0][0x3b0] ;  /* 0x0000ec00ff357b82 */ /* 0x002e640000000800 */
[----:B------:R4:W-:Y:S04]  /*1de70*/  STS.U16 [R17+UR76+0x42480], R50 ;  /* 0x0424803211007988 */ /* 0x0009e8000800044c */
[----:B------:R-:W-:Y:S02]  /*1de80*/  STS.U16 [R17+UR76+0x4a480], R49 ;  /* 0x04a4803111007988 */ /* 0x000fe4000800044c */
[----:B------:R-:W0:Y:S02]  /*1de90*/  LDC R54, c[0x0][0x3b0] ;  /* 0x0000ec00ff367b82 */ /* 0x000e240000000800 */
[----:B------:R-:W-:Y:S04]  /*1dea0*/  STS.U16 [R17+UR76+0x42880], R48 ;  /* 0x0428803011007988 */ /* 0x000fe8000800044c */
[----:B------:R3:W-:Y:S02]  /*1deb0*/  STS.U16 [R17+UR76+0x4a880], R47 ;  /* 0x04a8802f11007988 */ /* 0x0007e4000800044c */
[----:B----4-:R-:W4:Y:S02]  /*1dec0*/  LDC R50, c[0x0][0x3b0] ;  /* 0x0000ec00ff327b82 */ /* 0x010f240000000800 */
[----:B------:R3:W-:Y:S04]  /*1ded0*/  STS.U16 [R17+UR76+0x42c80], R46 ;  /* 0x042c802e11007988 */ /* 0x0007e8000800044c */
[----:B------:R-:W-:Y:S02]  /*1dee0*/  STS.U16 [R17+UR76+0x4ac80], R45 ;  /* 0x04ac802d11007988 */ /* 0x000fe4000800044c */
[----:B---3--:R-:W3:Y:S02]  /*1def0*/  LDC R47, c[0x0][0x3b0] ;  /* 0x0000ec00ff2f7b82 */ /* 0x008ee40000000800 */
[----:B------:R-:W-:Y:S04]  /*1df00*/  STS.U16 [R17+UR76+0x43080], R44 ;  /* 0x0430802c11007988 */ /* 0x000fe8000800044c */
[----:B------:R1:W-:Y:S02]  /*1df10*/  STS.U16 [R17+UR76+0x4b080], R43 ;  /* 0x04b0802b11007988 */ /* 0x0003e4000800044c */
[----:B------:R-:W0:Y:S02]  /*1df20*/  LDC R46, c[0x0][0x3b0] ;  /* 0x0000ec00ff2e7b82 */ /* 0x000e240000000800 */
[----:B------:R-:W-:Y:S04]  /*1df30*/  STS.U16 [R17+UR76+0x43480], R42 ;  /* 0x0434802a11007988 */ /* 0x000fe8000800044c */
[----:B------:R1:W-:Y:S02]  /*1df40*/  STS.U16 [R17+UR76+0x4b480], R41 ;  /* 0x04b4802911007988 */ /* 0x0003e4000800044c */
[----:B-1----:R-:W1:Y:S02]  /*1df50*/  LDC R43, c[0x0][0x3b0] ;  /* 0x0000ec00ff2b7b82 */ /* 0x002e640000000800 */
[----:B------:R-:W-:Y:S06]  /*1df60*/  STL [R1+0x24ec], R92 ;  /* 0x0024ec5c01007387 */ /* 0x000fec0000100800 */
[----:B------:R-:W1:Y:S08]  /*1df70*/  LDC R41, c[0x0][0x3b0] ;  /* 0x0000ec00ff297b82 */ /* 0x000e700000000800 */
[----:B------:R-:W1:Y:S08]  /*1df80*/  LDC R42, c[0x0][0x3b0] ;  /* 0x0000ec00ff2a7b82 */ /* 0x000e700000000800 */
[----:B------:R-:W1:Y:S08]  /*1df90*/  LDC R44, c[0x0][0x3b0] ;  /* 0x0000ec00ff2c7b82 */ /* 0x000e700000000800 */
[----:B------:R-:W1:Y:S08]  /*1dfa0*/  LDC R45, c[0x0][0x3b0] ;  /* 0x0000ec00ff2d7b82 */ /* 0x000e700000000800 */
[----:B------:R-:W1:Y:S01]  /*1dfb0*/  LDC R48, c[0x0][0x3b0] ;  /* 0x0000ec00ff307b82 */ /* 0x000e620000000800 */
[----:B------:R-:W-:-:S02]  /*1dfc0*/  IMAD R53, R90, R53, RZ ;  /* 0x000000355a357224 */ /* 0x000fc400078e02ff */
[----:B0-----:R-:W-:Y:S02]  /*1dfd0*/  IMAD R55, R6, R55, RZ ;  /* 0x0000003706377224 */ /* 0x001fe400078e02ff */
[----:B------:R-:W-:-:S03]  /*1dfe0*/  IMAD R54, R7, R54, RZ ;  /* 0x0000003607367224 */ /* 0x000fc600078e02ff */
[----:B------:R-:W0:Y:S08]  /*1dff0*/  LDC R90, c[0x0][0x3b0] ;  /* 0x0000ec00ff5a7b82 */ /* 0x000e300000000800 */
[----:B------:R-:W0:Y:S08]  /*1e000*/  LDC R6, c[0x0][0x3b0] ;  /* 0x0000ec00ff067b82 */ /* 0x000e300000000800 */
[----:B------:R-:W0:Y:S08]  /*1e010*/  LDC R7, c[0x0][0x3b0] ;  /* 0x0000ec00ff077b82 */ /* 0x000e300000000800 */
[----:B------:R-:W0:Y:S08]  /*1e020*/  LDC R51, c[0x0][0x3b0] ;  /* 0x0000ec00ff337b82 */ /* 0x000e300000000800 */
[----:B------:R-:W0:Y:S08]  /*1e030*/  LDC R52, c[0x0][0x3b0] ;  /* 0x0000ec00ff347b82 */ /* 0x000e300000000800 */
[----:B------:R-:W0:Y:S01]  /*1e040*/  LDC R49, c[0x0][0x3b0] ;  /* 0x0000ec00ff317b82 */ /* 0x000e220000000800 */
[----:B--2---:R2:W-:Y:S04]  /*1e050*/  STS.U16 [R17+UR76+0x43880], R15 ;  /* 0x0438800f11007988 */ /* 0x0045e8000800044c */
[----:B------:R0:W-:Y:S04]  /*1e060*/  STS.U16 [R17+UR76+0x4b880], R16 ;  /* 0x04b8801011007988 */ /* 0x0001e8000800044c */
[----:B------:R-:W-:Y:S01]  /*1e070*/  STS.U16 [R17+UR76+0x43c80], R91 ;  /* 0x043c805b11007988 */ /* 0x000fe2000800044c */
[----:B--2---:R-:W2:Y:S03]  /*1e080*/  LDC R15, c[0x0][0x3b0] ;  /* 0x0000ec00ff0f7b82 */ /* 0x004ea60000000800 */
[----:B------:R1:W-:Y:S04]  /*1e090*/  STS.U16 [R17+UR76+0x4bc80], R69 ;  /* 0x04bc804511007988 */ /* 0x0003e8000800044c */
[----:B------:R3:W-:Y:S01]  /*1e0a0*/  STS.U16 [R92+UR76+0x40100], R18 ;  /* 0x040100125c007988 */ /* 0x0007e2000800044c */
[----:B0-----:R-:W0:Y:S03]  /*1e0b0*/  LDC R16, c[0x0][0x3b0] ;  /* 0x0000ec00ff107b82 */ /* 0x001e260000000800 */
[----:B------:R3:W-:Y:S04]  /*1e0c0*/  STS.U16 [R92+UR76+0x48100], R19 ;  /* 0x048100135c007988 */ /* 0x0007e8000800044c */
[----:B------:R-:W-:Y:S01]  /*1e0d0*/  STS.U16 [R92+UR76+0x40500], R71 ;  /* 0x040500475c007988 */ /* 0x000fe2000800044c */
[----:B-1----:R-:W1:Y:S03]  /*1e0e0*/  LDC R17, c[0x0][0x3b0] ;  /* 0x0000ec00ff117b82 */ /* 0x002e660000000800 */
[----:B------:R-:W-:Y:S04]  /*1e0f0*/  STS.U16 [R92+UR76+0x48500], R20 ;  /* 0x048500145c007988 */ /* 0x000fe8000800044c */
[----:B------:R-:W-:Y:S01]  /*1e100*/  STS.U16 [R92+UR76+0x40900], R21 ;  /* 0x040900155c007988 */ /* 0x000fe2000800044c */
[----:B---3--:R-:W3:Y:S03]  /*1e110*/  LDC R18, c[0x0][0x3b0] ;  /* 0x0000ec00ff127b82 */ /* 0x008ee60000000800 */
[----:B------:R-:W-:Y:S04]  /*1e120*/  STS.U16 [R92+UR76+0x48900], R22 ;  /* 0x048900165c007988 */ /* 0x000fe8000800044c */
[----:B------:R4:W-:Y:S01]  /*1e130*/  STS.U16 [R92+UR76+0x40d00], R23 ;  /* 0x040d00175c007988 */ /* 0x0009e2000800044c */
[----:B------:R-:W0:Y:S03]  /*1e140*/  LDC R19, c[0x0][0x3b0] ;  /* 0x0000ec00ff137b82 */ /* 0x000e260000000800 */
[----:B------:R2:W-:Y:S04]  /*1e150*/  STS.U16 [R92+UR76+0x48d00], R24 ;  /* 0x048d00185c007988 */ /* 0x0005e8000800044c */
[----:B------:R-:W-:Y:S01]  /*1e160*/  STS.U16 [R92+UR76+0x41100], R25 ;  /* 0x041100195c007988 */ /* 0x000fe2000800044c */
[----:B----4-:R-:W4:Y:S03]  /*1e170*/  LDC R23, c[0x0][0x3b0] ;  /* 0x0000ec00ff177b82 */ /* 0x010f260000000800 */
[----:B------:R2:W-:Y:S04]  /*1e180*/  STS.U16 [R92+UR76+0x49100], R26 ;  /* 0x0491001a5c007988 */ /* 0x0005e8000800044c */
[----:B------:R1:W-:Y:S01]  /*1e190*/  STS.U16 [R92+UR76+0x41500], R27 ;  /* 0x0415001b5c007988 */ /* 0x0003e2000800044c */
[----:B--2---:R-:W2:Y:S03]  /*1e1a0*/  LDC R24, c[0x0][0x3b0] ;  /* 0x0000ec00ff187b82 */ /* 0x004ea60000000800 */
[----:B------:R1:W-:Y:S04]  /*1e1b0*/  STS.U16 [R92+UR76+0x49500], R28 ;  /* 0x0495001c5c007988 */ /* 0x0003e8000800044c */
[----:B------:R0:W-:Y:S01]  /*1e1c0*/  STS.U16 [R92+UR76+0x41900], R29 ;  /* 0x0419001d5c007988 */ /* 0x0001e2000800044c */
[----:B------:R-:W2:Y:S03]  /*1e1d0*/  LDC R26, c[0x0][0x3b0] ;  /* 0x0000ec00ff1a7b82 */ /* 0x000ea60000000800 */
[----:B------:R0:W-:Y:S04]  /*1e1e0*/  STS.U16 [R92+UR76+0x49900], R30 ;  /* 0x0499001e5c007988 */ /* 0x0001e8000800044c */
[----:B------:R0:W-:Y:S01]  /*1e1f0*/  STS.U16 [R92+UR76+0x41d00], R31 ;  /* 0x041d001f5c007988 */ /* 0x0001e2000800044c */
[----:B-1----:R-:W1:Y:S03]  /*1e200*/  LDC R27, c[0x0][0x3b0] ;  /* 0x0000ec00ff1b7b82 */ /* 0x002e660000000800 */
[----:B------:R-:W-:Y:S04]  /*1e210*/  STS.U16 [R92+UR76+0x49d00], R32 ;  /* 0x049d00205c007988 */ /* 0x000fe8000800044c */
[----:B------:R-:W-:Y:S01]  /*1e220*/  STS.U16 [R92+UR76+0x42100], R33 ;  /* 0x042100215c007988 */ /* 0x000fe2000800044c */
[----:B------:R-:W1:Y:S03]  /*1e230*/  LDC R28, c[0x0][0x3b0] ;  /* 0x0000ec00ff1c7b82 */ /* 0x000e660000000800 */
[----:B------:R-:W-:Y:S04]  /*1e240*/  STS.U16 [R92+UR76+0x4a100], R34 ;  /* 0x04a100225c007988 */ /* 0x000fe8000800044c */
[----:B------:R-:W-:Y:S01]  /*1e250*/  STS.U16 [R92+UR76+0x42500], R35 ;  /* 0x042500235c007988 */ /* 0x000fe2000800044c */
[----:B0-----:R-:W0:Y:S03]  /*1e260*/  LDC R29, c[0x0][0x3b0] ;  /* 0x0000ec00ff1d7b82 */ /* 0x001e260000000800 */
[----:B------:R-:W-:Y:S04]  /*1e270*/  STS.U16 [R92+UR76+0x4a500], R36 ;  /* 0x04a500245c007988 */ /* 0x000fe8000800044c */
[----:B------:R-:W-:Y:S01]  /*1e280*/  STS.U16 [R92+UR76+0x42900], R70 ;  /* 0x042900465c007988 */ /* 0x000fe2000800044c */
[----:B------:R-:W0:Y:S03]  /*1e290*/  LDC R30, c[0x0][0x3b0] ;  /* 0x0000ec00ff1e7b82 */ /* 0x000e260000000800 */
[----:B------:R-:W2:Y:S04]  /*1e2a0*/  LDL.LU R71, [R1+0x69c] ;  /* 0x00069c0001477983 */ /* 0x000ea80000300800 */
[----:B------:R3:W-:Y:S01]  /*1e2b0*/  STS.U16 [R92+UR76+0x4a900], R4 ;  /* 0x04a900045c007988 */ /* 0x0007e2000800044c */
[----:B------:R-:W0:Y:S03]  /*1e2c0*/  LDC R31, c[0x0][0x3b0] ;  /* 0x0000ec00ff1f7b82 */ /* 0x000e260000000800 */
[----:B------:R4:W-:Y:S04]  /*1e2d0*/  STS.U16 [R92+UR76+0x42d00], R5 ;  /* 0x042d00055c007988 */ /* 0x0009e8000800044c */
[----:B---3--:R-:W2:Y:S01]  /*1e2e0*/  LDL.LU R4, [R1+0x29f0] ;  /* 0x0029f00001047983 */ /* 0x008ea20000300800 */
[----:B------:R-:W3:Y:S03]  /*1e2f0*/  LDC R22, c[0x0][0x3b0] ;  /* 0x0000ec00ff167b82 */ /* 0x000ee60000000800 */
[----:B----4-:R-:W2:Y:S01]  /*1e300*/  LDL.LU R5, [R1+0x29ec] ;  /* 0x0029ec0001057983 */ /* 0x010ea20000300800 */
[----:B------:R-:W-:-:S02]  /*1e310*/  IMAD R77, R77, R90, RZ ;  /* 0x0000005a4d4d7224 */ /* 0x000fc400078e02ff */
[----:B------:R-:W-:Y:S02]  /*1e320*/  IMAD R82, R82, R6, RZ ;  /* 0x0000000652527224 */ /* 0x000fe400078e02ff */
[----:B------:R-:W-:Y:S01]  /*1e330*/  IMAD R85, R85, R7, RZ ;  /* 0x0000000755557224 */ /* 0x000fe200078e02ff */
[----:B------:R-:W4:Y:S01]  /*1e340*/  LDC R25, c[0x0][0x3b0] ;  /* 0x0000ec00ff197b82 */ /* 0x000f220000000800 */
[----:B--2---:R-:W-:-:S05]  /*1e350*/  IMAD.WIDE R20, R71, 0x2, R4 ;  /* 0x0000000247147825 */ /* 0x004fca00078e0204 */
[----:B------:R-:W-:Y:S04]  /*1e360*/  STL.64 [R1+0xa8], R20 ;  /* 0x0000a81401007387 */ /* 0x000fe80000100a00 */
[----:B------:R-:W2:Y:S04]  /*1e370*/  LDL.LU R56, [R1+0x48c] ;  /* 0x00048c0001387983 */ /* 0x000ea80000300800 */
        /* <DEDUP_REMOVED lines=18> */
[----:B------:R-:W1:Y:S04]  /*1e4a0*/  LDL.LU R34, [R1+0x3fc] ;  /* 0x0003fc0001227983 */ /* 0x000e680000300800 */
[----:B------:R-:W4:Y:S04]  /*1e4b0*/  LDL.LU R35, [R1+0x3f8] ;  /* 0x0003f80001237983 */ /* 0x000f280000300800 */
[----:B------:R-:W0:Y:S04]  /*1e4c0*/  LDL.LU R36, [R1+0x3f4] ;  /* 0x0003f40001247983 */ /* 0x000e280000300800 */
[----:B------:R-:W4:Y:S04]  /*1e4d0*/  LDL.LU R70, [R1+0x3f0] ;  /* 0x0003f00001467983 */ /* 0x000f280000300800 */
[----:B------:R-:W4:Y:S04]  /*1e4e0*/  LDL.LU R71, [R1+0x3ec] ;  /* 0x0003ec0001477983 */ /* 0x000f280000300800 */
[----:B------:R2:W-:Y:S04]  /*1e4f0*/  STS.U16 [R92+UR76+0x4ad00], R10 ;  /* 0x04ad000a5c007988 */ /* 0x0005e8000800044c */
[----:B------:R2:W4:Y:S02]  /*1e500*/  @P0 LDG.E.U16 R3, desc[UR6][R20.64] ;  /* 0x0000000614030981 */ /* 0x000524000c1e1500 */
[----:B--2---:R-:W4:Y:S02]  /*1e510*/  LDC R10, c[0x0][0x3b0] ;  /* 0x0000ec00ff0a7b82 */ /* 0x004f240000000800 */
[----:B------:R2:W-:Y:S06]  /*1e520*/  STS.U16 [R92+UR76+0x43100], R11 ;  /* 0x0431000b5c007988 */ /* 0x0005ec000800044c */
[----:B------:R-:W0:Y:S08]  /*1e530*/  LDC R20, c[0x0][0x3b0] ;  /* 0x0000ec00ff147b82 */ /* 0x000e300000000800 */
[----:B--2---:R-:W2:Y:S08]  /*1e540*/  LDC R11, c[0x0][0x3b0] ;  /* 0x0000ec00ff0b7b82 */ /* 0x004eb00000000800 */
[----:B------:R-:W0:Y:S01]  /*1e550*/  LDC R21, c[0x0][0x3b0] ;  /* 0x0000ec00ff157b82 */ /* 0x000e220000000800 */
[----:B------:R-:W-:-:S02]  /*1e560*/  IMAD R8, R56, R8, RZ ;  /* 0x0000000838087224 */ /* 0x000fc400078e02ff */
[----:B---3--:R-:W-:Y:S02]  /*1e570*/  IMAD R9, R57, R9, RZ ;  /* 0x0000000939097224 */ /* 0x008fe400078e02ff */
[----:B----4-:R-:W-:Y:S02]  /*1e580*/  IMAD R10, R58, R10, RZ ;  /* 0x0000000a3a0a7224 */ /* 0x010fe400078e02ff */
[----:B--2---:R-:W-:Y:S02]  /*1e590*/  IMAD R11, R59, R11, RZ ;  /* 0x0000000b3b0b7224 */ /* 0x004fe400078e02ff */
[----:B------:R-:W-:Y:S02]  /*1e5a0*/  IMAD R26, R33, R26, RZ ;  /* 0x0000001a211a7224 */ /* 0x000fe400078e02ff */
[----:B------:R-:W2:Y:S01]  /*1e5b0*/  LDL.LU R33, [R1+0x3e8] ;  /* 0x0003e80001217983 */ /* 0x000ea20000300800 */
[----:B-1----:R-:W-:-:S03]  /*1e5c0*/  IMAD R27, R34, R27, RZ ;  /* 0x0000001b221b7224 */ /* 0x002fc600078e02ff */
[----:B------:R-:W3:Y:S01]  /*1e5d0*/  LDL.LU R34, [R1+0x3e4] ;  /* 0x0003e40001227983 */ /* 0x000ee20000300800 */
[----:B------:R-:W-:-:S03]  /*1e5e0*/  IMAD R28, R35, R28, RZ ;  /* 0x0000001c231c7224 */ /* 0x000fc600078e02ff */
[----:B------:R-:W4:Y:S01]  /*1e5f0*/  LDL.LU R35, [R1+0x3e0] ;  /* 0x0003e00001237983 */ /* 0x000f220000300800 */
[----:B0-----:R-:W-:-:S03]  /*1e600*/  IMAD R29, R36, R29, RZ ;  /* 0x0000001d241d7224 */ /* 0x001fc600078e02ff */
[----:B------:R-:W2:Y:S04]  /*1e610*/  LDL.LU R36, [R1+0x3ac] ;  /* 0x0003ac0001247983 */ /* 0x000ea80000300800 */
[----:B------:R-:W2:Y:S04]  /*1e620*/  LDL.LU R69, [R1+0x3a8] ;  /* 0x0003a80001457983 */ /* 0x000ea80000300800 */
[----:B------:R-:W2:Y:S04]  /*1e630*/  LDL.LU R91, [R1+0x3a4] ;  /* 0x0003a400015b7983 */ /* 0x000ea80000300800 */
[----:B------:R-:W2:Y:S04]  /*1e640*/  LDL.LU R56, [R1+0x3a0] ;  /* 0x0003a00001387983 */ /* 0x000ea80000300800 */
[----:B------:R-:W2:Y:S04]  /*1e650*/  LDL.LU R57, [R1+0x39c] ;  /* 0x00039c0001397983 */ /* 0x000ea80000300800 */
[----:B------:R-:W3:Y:S04]  /*1e660*/  LDL.LU R58, [R1+0x398] ;  /* 0x00039800013a7983 */ /* 0x000ee80000300800 */
[----:B------:R-:W4:Y:S01]  /*1e670*/  LDL.LU R59, [R1+0x394] ;  /* 0x00039400013b7983 */ /* 0x000f220000300800 */
[----:B------:R-:W-:-:S03]  /*1e680*/  IMAD R12, R60, R12, RZ ;  /* 0x0000000c3c0c7224 */ /* 0x000fc600078e02ff */
[----:B------:R-:W4:Y:S01]  /*1e690*/  LDL.LU R60, [R1+0x390] ;  /* 0x00039000013c7983 */ /* 0x000f220000300800 */
[----:B------:R-:W-:-:S03]  /*1e6a0*/  IMAD R13, R61, R13, RZ ;  /* 0x0000000d3d0d7224 */ /* 0x000fc600078e02ff */
[----:B------:R-:W4:Y:S01]  /*1e6b0*/  LDL.LU R61, [R1+0x38c] ;  /* 0x00038c00013d7983 */ /* 0x000f220000300800 */
[----:B------:R-:W-:-:S03]  /*1e6c0*/  IMAD R14, R62, R14, RZ ;  /* 0x0000000e3e0e7224 */ /* 0x000fc600078e02ff */
[----:B------:R-:W4:Y:S01]  /*1e6d0*/  LDL.LU R62, [R1+0x388] ;  /* 0x00038800013e7983 */ /* 0x000f220000300800 */
[----:B------:R-:W-:Y:S02]  /*1e6e0*/  IMAD R15, R63, R15, RZ ;  /* 0x0000000f3f0f7224 */ /* 0x000fe400078e02ff */
[----:B------:R-:W-:Y:S01]  /*1e6f0*/  IMAD R16, R64, R16, RZ ;  /* 0x0000001040107224 */ /* 0x000fe200078e02ff */
[----:B------:R-:W4:Y:S01]  /*1e700*/  LDL.LU R63, [R1+0x384] ;  /* 0x00038400013f7983 */ /* 0x000f220000300800 */
[----:B------:R-:W-:Y:S02]  /*1e710*/  IMAD R17, R65, R17, RZ ;  /* 0x0000001141117224 */ /* 0x000fe400078e02ff */
[----:B------:R-:W-:Y:S01]  /*1e720*/  IMAD R18, R66, R18, RZ ;  /* 0x0000001242127224 */ /* 0x000fe200078e02ff */
[----:B------:R-:W4:Y:S01]  /*1e730*/  LDL.LU R64, [R1+0x380] ;  /* 0x0003800001407983 */ /* 0x000f220000300800 */
[----:B------:R-:W-:-:S03]  /*1e740*/  IMAD R19, R67, R19, RZ ;  /* 0x0000001343137224 */ /* 0x000fc600078e02ff */
[----:B------:R-:W4:Y:S01]  /*1e750*/  LDL.LU R65, [R1+0x37c] ;  /* 0x00037c0001417983 */ /* 0x000f220000300800 */
[----:B------:R-:W-:-:S03]  /*1e760*/  IMAD R20, R68, R20, RZ ;  /* 0x0000001444147224 */ /* 0x000fc600078e02ff */
[----:B------:R-:W4:Y:S04]  /*1e770*/  LDL.LU R66, [R1+0x378] ;  /* 0x0003780001427983 */ /* 0x000f280000300800 */
[----:B------:R-:W4:Y:S04]  /*1e780*/  LDL.LU R67, [R1+0x374] ;  /* 0x0003740001437983 */ /* 0x000f280000300800 */
[----:B------:R-:W4:Y:S01]  /*1e790*/  LDL.LU R68, [R1+0x370] ;  /* 0x0003700001447983 */ /* 0x000f220000300800 */
[----:B------:R-:W-:Y:S02]  /*1e7a0*/  IMAD R23, R39, R23, RZ ;  /* 0x0000001727177224 */ /* 0x000fe400078e02ff */
[----:B------:R-:W2:Y:S01]  /*1e7b0*/  LDC R39, c[0x0][0x3b0] ;  /* 0x0000ec00ff277b82 */ /* 0x000ea20000000800 */
[----:B------:R-:W-:-:S02]  /*1e7c0*/  IMAD R30, R70, R30, RZ ;  /* 0x0000001e461e7224 */ /* 0x000fc400078e02ff */
[----:B------:R-:W-:Y:S01]  /*1e7d0*/  IMAD R31, R71, R31, RZ ;  /* 0x0000001f471f7224 */ /* 0x000fe200078e02ff */
[----:B------:R-:W4:Y:S01]  /*1e7e0*/  LDL.LU R70, [R1+0x36c] ;  /* 0x00036c0001467983 */ /* 0x000f220000300800 */
[----:B------:R-:W-:-:S03]  /*1e7f0*/  IMAD R24, R40, R24, RZ ;  /* 0x0000001828187224 */ /* 0x000fc600078e02ff */
[----:B------:R-:W4:Y:S01]  /*1e800*/  LDL.LU R71, [R1+0x368] ;  /* 0x0003680001477983 */ /* 0x000f220000300800 */
[----:B------:R-:W3:Y:S01]  /*1e810*/  LDC R40, c[0x0][0x3b0] ;  /* 0x0000ec00ff287b82 */ /* 0x000ee20000000800 */
[----:B------:R-:W-:-:S07]  /*1e820*/  IMAD R21, R37, R21, RZ ;  /* 0x0000001525157224 */ /* 0x000fce00078e02ff */
[----:B------:R-:W0:Y:S01]  /*1e830*/  LDC R37, c[0x0][0x3b0] ;  /* 0x0000ec00ff257b82 */ /* 0x000e220000000800 */
[----:B--2---:R-:W-:Y:S02]  /*1e840*/  IMAD R39, R57, R39, RZ ;  /* 0x0000002739277224 */ /* 0x004fe400078e02ff */
[----:B------:R-:W2:Y:S01]  /*1e850*/  LDL.LU R57, [R1+0x298] ;  /* 0x0002980001397983 */ /* 0x000ea20000300800 */
[----:B---3--:R-:W-:-:S03]  /*1e860*/  IMAD R40, R58, R40, RZ ;  /* 0x000000283a287224 */ /* 0x008fc600078e02ff */
[----:B------:R-:W3:Y:S01]  /*1e870*/  LDL.LU R58, [R1+0x294] ;  /* 0x00029400013a7983 */ /* 0x000ee20000300800 */
[----:B----4-:R-:W-:-:S03]  /*1e880*/  IMAD R41, R59, R41, RZ ;  /* 0x000000293b297224 */ /* 0x010fc600078e02ff */
[----:B------:R-:W4:Y:S01]  /*1e890*/  LDL.LU R59, [R1+0x290] ;  /* 0x00029000013b7983 */ /* 0x000f220000300800 */
[----:B------:R-:W-:-:S03]  /*1e8a0*/  IMAD R42, R60, R42, RZ ;  /* 0x0000002a3c2a7224 */ /* 0x000fc600078e02ff */
[----:B------:R-:W3:Y:S01]  /*1e8b0*/  LDL.LU R60, [R1+0x28c] ;  /* 0x00028c00013c7983 */ /* 0x000ee20000300800 */
        /* <DEDUP_REMOVED lines=8> */
[----:B0-----:R-:W-:-:S03]  /*1e940*/  IMAD R37, R91, R37, RZ ;  /* 0x000000255b257224 */ /* 0x001fc600078e02ff */
[----:B------:R-:W3:Y:S01]  /*1e950*/  LDL.LU R91, [R1+0x278] ;  /* 0x00027800015b7983 */ /* 0x000ee20000300800 */
[----:B------:R-:W-:-:S03]  /*1e960*/  IMAD R45, R63, R45, RZ ;  /* 0x0000002d3f2d7224 */ /* 0x000fc600078e02ff */
[----:B------:R-:W4:Y:S01]  /*1e970*/  LDL.LU R63, [R1+0x274] ;  /* 0x00027400013f7983 */ /* 0x000f220000300800 */
[----:B------:R-:W-:Y:S02]  /*1e980*/  IMAD R22, R38, R22, RZ ;  /* 0x0000001626167224 */ /* 0x000fe400078e02ff */
[----:B------:R-:W0:Y:S02]  /*1e990*/  LDC R38, c[0x0][0x3b0] ;  /* 0x0000ec00ff267b82 */ /* 0x000e240000000800 */
[----:B0-----:R-:W-:-:S06]  /*1e9a0*/  IMAD R38, R56, R38, RZ ;  /* 0x0000002638267224 */ /* 0x001fcc00078e02ff */
[----:B------:R-:W2:Y:S02]  /*1e9b0*/  LDC R56, c[0x0][0x3b0] ;  /* 0x0000ec00ff387b82 */ /* 0x000ea40000000800 */
[----:B--2---:R-:W-:-:S06]  /*1e9c0*/  IMAD R56, R57, R56, RZ ;  /* 0x0000003839387224 */ /* 0x004fcc00078e02ff */
[----:B------:R-:W3:Y:S02]  /*1e9d0*/  LDC R57, c[0x0][0x3b0] ;  /* 0x0000ec00ff397b82 */ /* 0x000ee40000000800 */
[----:B---3--:R-:W-:-:S06]  /*1e9e0*/  IMAD R57, R58, R57, RZ ;  /* 0x000000393a397224 */ /* 0x008fcc00078e02ff */
[----:B------:R-:W4:Y:S02]  /*1e9f0*/  LDC R58, c[0x0][0x3b0] ;  /* 0x0000ec00ff3a7b82 */ /* 0x000f240000000800 */
[----:B----4-:R-:W-:-:S06]  /*1ea00*/  IMAD R58, R59, R58, RZ ;  /* 0x0000003a3b3a7224 */ /* 0x010fcc00078e02ff */
[----:B------:R-:W0:Y:S02]  /*1ea10*/  LDC R59, c[0x0][0x3b0] ;  /* 0x0000ec00ff3b7b82 */ /* 0x000e240000000800 */
[----:B0-----:R-:W-:-:S06]  /*1ea20*/  IMAD R59, R60, R59, RZ ;  /* 0x0000003b3c3b7224 */ /* 0x001fcc00078e02ff */
        /* <DEDUP_REMOVED lines=10> */
[----:B------:R-:W0:Y:S01]  /*1ead0*/  LDC R91, c[0x0][0x3b0] ;  /* 0x0000ec00ff5b7b82 */ /* 0x000e220000000800 */
[----:B------:R-:W-:Y:S02]  /*1eae0*/  IMAD R47, R65, R47, RZ ;  /* 0x0000002f412f7224 */ /* 0x000fe400078e02ff */
[----:B------:R-:W-:-:S05]  /*1eaf0*/  IMAD R48, R66, R48, RZ ;  /* 0x0000003042307224 */ /* 0x000fca00078e02ff */
[----:B------:R-:W1:Y:S08]  /*1eb00*/  LDC R65, c[0x0][0x3b0] ;  /* 0x0000ec00ff417b82 */ /* 0x000e700000000800 */
[----:B------:R-:W2:Y:S01]  /*1eb10*/  LDC R66, c[0x0][0x3b0] ;  /* 0x0000ec00ff427b82 */ /* 0x000ea20000000800 */
[----:B0-----:R-:W-:-:S07]  /*1eb20*/  IMAD R91, R63, R91, RZ ;  /* 0x0000005b3f5b7224 */ /* 0x001fce00078e02ff */
[----:B------:R-:W0:Y:S01]  /*1eb30*/  LDC R63, c[0x0][0x3b0] ;  /* 0x0000ec00ff3f7b82 */ /* 0x000e220000000800 */
[----:B-1----:R-:W-:Y:S02]  /*1eb40*/  IMAD R81, R81, R65, RZ ;  /* 0x0000004151517224 */ /* 0x002fe400078e02ff */
[----:B--2---:R-:W-:Y:S02]  /*1eb50*/  IMAD R80, R80, R66, RZ ;  /* 0x0000004250507224 */ /* 0x004fe400078e02ff */
[----:B0-----:R-:W-:Y:S02]  /*1eb60*/  IMAD R78, R78, R63, RZ ;  /* 0x0000003f4e4e7224 */ /* 0x001fe400078e02ff */
[----:B------:R-:W2:Y:S04]  /*1eb70*/  LDL.LU R63, [R1+0x2a4] ;  /* 0x0002a400013f7983 */ /* 0x000ea80000300800 */
[----:B------:R-:W3:Y:S04]  /*1eb80*/  LDL.LU R65, [R1+0x2a0] ;  /* 0x0002a00001417983 */ /* 0x000ee80000300800 */
[----:B------:R-:W4:Y:S04]  /*1eb90*/  LDL.LU R66, [R1+0x29c] ;  /* 0x00029c0001427983 */ /* 0x000f280000300800 */
[----:B------:R-:W2:Y:S04]  /*1eba0*/  LDL.LU R90, [R1+0x29e8] ;  /* 0x0029e800015a7983 */ /* 0x000ea80000300800 */
[----:B------:R-:W4:Y:S04]  /*1ebb0*/  LDL.LU R6, [R1+0x29e4] ;  /* 0x0029e40001067983 */ /* 0x000f280000300800 */
[----:B------:R-:W4:Y:S01]  /*1ebc0*/  LDL.LU R7, [R1+0x29e0] ;  /* 0x0029e00001077983 */ /* 0x000f220000300800 */
[----:B------:R-:W-:-:S02]  /*1ebd0*/  IMAD R51, R70, R51, RZ ;  /* 0x0000003346337224 */ /* 0x000fc400078e02ff */
[----:B------:R-:W-:Y:S01]  /*1ebe0*/  IMAD R52, R71, R52, RZ ;  /* 0x0000003447347224 */ /* 0x000fe200078e02ff */
[----:B------:R-:W2:Y:S08]  /*1ebf0*/  LDC R70, c[0x0][0x3b0] ;  /* 0x0000ec00ff467b82 */ /* 0x000eb00000000800 */
[----:B------:R-:W0:Y:S02]  /*1ec00*/  LDC R71, c[0x0][0x3b0] ;  /* 0x0000ec00ff477b82 */ /* 0x000e240000000800 */
[----:B0-----:R-:W-:-:S02]  /*1ec10*/  IMAD R84, R84, R71, RZ ;  /* 0x0000004754547224 */ /* 0x001fc400078e02ff */
[----:B------:R-:W-:-:S04]  /*1ec20*/  IMAD R49, R67, R49, RZ ;  /* 0x0000003143317224 */ /* 0x000fc800078e02ff */
[----:B------:R-:W0:Y:S02]  /*1ec30*/  LDC R67, c[0x0][0x3b0] ;  /* 0x0000ec00ff437b82 */ /* 0x000e240000000800 */
[----:B0-----:R-:W-:-:S06]  /*1ec40*/  IMAD R75, R75, R67, RZ ;  /* 0x000000434b4b7224 */ /* 0x001fcc00078e02ff */
[----:B------:R-:W0:Y:S01]  /*1ec50*/  LDC R67, c[0x0][0x3b0] ;  /* 0x0000ec00ff437b82 */ /* 0x000e220000000800 */
[----:B--2---:R-:W-:Y:S02]  /*1ec60*/  IMAD R90, R90, R70, RZ ;  /* 0x000000465a5a7224 */ /* 0x004fe400078e02ff */
[----:B----4-:R-:W-:-:S05]  /*1ec70*/  IMAD.WIDE R70, R66, 0x2, R6 ;  /* 0x0000000242467825 */ /* 0x010fca00078e0206 */
[----:B------:R1:W-:Y:S04]  /*1ec80*/  STL.64 [R1+0x6a8], R70 ;  /* 0x0006a84601007387 */ /* 0x0003e80000100a00 */
[----:B-1----:R-:W2:Y:S01]  /*1ec90*/  LDL.LU.64 R70, [R1+0x29d8] ;  /* 0x0029d80001467983 */ /* 0x002ea20000300a00 */
[----:B0-----:R-:W-:Y:S02]  /*1eca0*/  IMAD R83, R83, R67, RZ ;  /* 0x0000004353537224 */ /* 0x001fe400078e02ff */
[----:B------:R-:W0:Y:S02]  /*1ecb0*/  LDC R67, c[0x0][0x3b0] ;  /* 0x0000ec00ff437b82 */ /* 0x000e240000000800 */
[----:B0-----:R-:W-:Y:S02]  /*1ecc0*/  IMAD R88, R88, R67, RZ ;  /* 0x0000004358587224 */ /* 0x001fe400078e02ff */
[----:B------:R-:W-:-:S05]  /*1ecd0*/  IMAD.WIDE R66, R66, 0x2, R4 ;  /* 0x0000000242427825 */ /* 0x000fca00078e0204 */
[----:B------:R3:W-:Y:S02]  /*1ece0*/  STL.64 [R1+0x6a0], R66 ;  /* 0x0006a04201007387 */ /* 0x0007e40000100a00 */
[----:B---3--:R-:W-:-:S05]  /*1ecf0*/  IMAD.WIDE R66, R65, 0x2, R6 ;  /* 0x0000000241427825 */ /* 0x008fca00078e0206 */
[----:B------:R0:W-:Y:S02]  /*1ed00*/  STL.64 [R1+0x698], R66 ;  /* 0x0006984201007387 */ /* 0x0001e40000100a00 */
[----:B0-----:R-:W-:-:S05]  /*1ed10*/  IMAD.WIDE R66, R65, 0x2, R4 ;  /* 0x0000000241427825 */ /* 0x001fca00078e0204 */
[----:B------:R0:W-:Y:S02]  /*1ed20*/  STL.64 [R1+0x690], R66 ;  /* 0x0006904201007387 */ /* 0x0001e40000100a00 */
[----:B0-----:R-:W-:-:S05]  /*1ed30*/  IMAD.WIDE R66, R63, 0x2, R6 ;  /* 0x000000023f427825 */ /* 0x001fca00078e0206 */
[----:B------:R0:W-:Y:S02]  /*1ed40*/  STL.64 [R1+0x688], R66 ;  /* 0x0006884201007387 */ /* 0x0001e40000100a00 */
[----:B0-----:R-:W-:-:S05]  /*1ed50*/  IMAD.WIDE R66, R63, 0x2, R4 ;  /* 0x000000023f427825 */ /* 0x001fca00078e0204 */
[----:B------:R0:W-:Y:S02]  /*1ed60*/  STL.64 [R1+0x680], R66 ;  /* 0x0006804201007387 */ /* 0x0001e40000100a00 */
[----:B0-----:R-:W-:-:S05]  /*1ed70*/  IMAD.WIDE R66, R93, 0x2, R6 ;  /* 0x000000025d427825 */ /* 0x001fca00078e0206 */
[----:B------:R0:W-:Y:S02]  /*1ed80*/  STL.64 [R1+0x678], R66 ;  /* 0x0006784201007387 */ /* 0x0001e40000100a00 */
[----:B0-----:R-:W-:Y:S02]  /*1ed90*/  IMAD.WIDE R66, R93, 0x2, R4 ;  /* 0x000000025d427825 */ /* 0x001fe400078e0204 */
[----:B------:R-:W3:Y:S04]  /*1eda0*/  LDL.LU R93, [R1+0x29d0] ;  /* 0x0029d000015d7983 */ /* 0x000ee80000300800 */
[----:B------:R2:W-:Y:S01]  /*1edb0*/  STL.64 [R1+0x670], R66 ;  /* 0x0006704201007387 */ /* 0x0005e20000100a00 */
[----:B------:R-:W-:Y:S02]  /*1edc0*/  IMAD R25, R32, R25, RZ ;  /* 0x0000001920197224 */ /* 0x000fe400078e02ff */
[----:B------:R-:W0:Y:S02]  /*1edd0*/  LDC R32, c[0x0][0x3b0] ;  /* 0x0000ec00ff207b82 */ /* 0x000e240000000800 */
[----:B0-----:R-:W-:-:S06]  /*1ede0*/  IMAD R32, R33, R32, RZ ;  /* 0x0000002021207224 */ /* 0x001fcc00078e02ff */
[----:B------:R-:W0:Y:S01]  /*1edf0*/  LDC R33, c[0x0][0x3b0] ;  /* 0x0000ec00ff217b82 */ /* 0x000e220000000800 */
[----:B--2---:R-:W-:-:S05]  /*1ee00*/  IMAD.WIDE R66, R71, 0x2, R6 ;  /* 0x0000000247427825 */ /* 0x004fca00078e0206 */
[----:B------:R1:W-:Y:S02]  /*1ee10*/  STL.64 [R1+0x668], R66 ;  /* 0x0006684201007387 */ /* 0x0003e40000100a00 */
[----:B-1----:R-:W-:Y:S02]  /*1ee20*/  IMAD.WIDE R66, R71, 0x2, R4 ;  /* 0x0000000247427825 */ /* 0x002fe400078e0204 */
[----:B------:R-:W2:Y:S04]  /*1ee30*/  LDL.LU R71, [R1+0x29cc] ;  /* 0x0029cc0001477983 */ /* 0x000ea80000300800 */
[----:B------:R1:W-:Y:S02]  /*1ee40*/  STL.64 [R1+0x660], R66 ;  /* 0x0006604201007387 */ /* 0x0003e40000100a00 */
[----:B-1----:R-:W-:-:S05]  /*1ee50*/  IMAD.WIDE R66, R70, 0x2, R6 ;  /* 0x0000000246427825 */ /* 0x002fca00078e0206 */
[----:B------:R1:W-:Y:S02]  /*1ee60*/  STL.64 [R1+0x628], R66 ;  /* 0x0006284201007387 */ /* 0x0003e40000100a00 */
[----:B-1----:R-:W-:Y:S02]  /*1ee70*/  IMAD.WIDE R66, R70, 0x2, R4 ;  /* 0x0000000246427825 */ /* 0x002fe400078e0204 */
[----:B------:R-:W4:Y:S04]  /*1ee80*/  LDL.LU R70, [R1+0x29c8] ;  /* 0x0029c80001467983 */ /* 0x000f280000300800 */
[----:B------:R1:W-:Y:S02]  /*1ee90*/  STL.64 [R1+0x620], R66 ;  /* 0x0006204201007387 */ /* 0x0003e40000100a00 */
[----:B-1----:R-:W-:-:S05]  /*1eea0*/  IMAD.WIDE R66, R73, 0x2, R6 ;  /* 0x0000000249427825 */ /* 0x002fca00078e0206 */
[----:B------:R1:W-:Y:S02]  /*1eeb0*/  STL.64 [R1+0x618], R66 ;  /* 0x0006184201007387 */ /* 0x0003e40000100a00 */
[----:B-1----:R-:W-:Y:S02]  /*1eec0*/  IMAD.WIDE R66, R73, 0x2, R4 ;  /* 0x0000000249427825 */ /* 0x002fe400078e0204 */
[----:B------:R-:W2:Y:S04]  /*1eed0*/  LDL.LU R73, [R1+0x29c4] ;  /* 0x0029c40001497983 */ /* 0x000ea80000300800 */
        /* <DEDUP_REMOVED lines=13> */
[----:B-1----:R-:W-:-:S05]  /*1efb0*/  IMAD.WIDE R66, R87, 0x2, R4 ;  /* 0x0000000257427825 */ /* 0x002fca00078e0204 */
[----:B------:R1:W-:Y:S02]  /*1efc0*/  STL.64 [R1+0x5e0], R66 ;  /* 0x0005e04201007387 */ /* 0x0003e40000100a00 */
[----:B-1----:R-:W-:-:S05]  /*1efd0*/  IMAD.WIDE R66, R86, 0x2, R6 ;  /* 0x0000000256427825 */ /* 0x002fca00078e0206 */
[----:B------:R1:W-:Y:S02]  /*1efe0*/  STL.64 [R1+0x5a8], R66 ;  /* 0x0005a84201007387 */ /* 0x0003e40000100a00 */
[----:B-1----:R-:W-:-:S04]  /*1eff0*/  IMAD.WIDE R66, R86, 0x2, R4 ;  /* 0x0000000256427825 */ /* 0x002fc800078e0204 */
[C---:B------:R-:W-:Y:S01]  /*1f000*/  IMAD.WIDE R86, R8.reuse, 0x2, R6 ;  /* 0x0000000208567825 */ /* 0x040fe200078e0206 */
[----:B------:R1:W-:Y:S04]  /*1f010*/  STL.64 [R1+0x5a0], R66 ;  /* 0x0005a04201007387 */ /* 0x0003e80000100a00 */
[----:B------:R0:W-:Y:S01]  /*1f020*/  STL.64 [R1+0x598], R86 ;  /* 0x0005985601007387 */ /* 0x0001e20000100a00 */
[----:B-1----:R-:W-:-:S04]  /*1f030*/  IMAD.WIDE R66, R8, 0x2, R4 ;  /* 0x0000000208427825 */ /* 0x002fc800078e0204 */
[C---:B0-----:R-:W-:Y:S01]  /*1f040*/  IMAD.WIDE R86, R9.reuse, 0x2, R6 ;  /* 0x0000000209567825 */ /* 0x041fe200078e0206 */
[----:B------:R0:W-:Y:S03]  /*1f050*/  STL.64 [R1+0x590], R66 ;  /* 0x0005904201007387 */ /* 0x0001e60000100a00 */
[----:B------:R-:W-:Y:S01]  /*1f060*/  IMAD.WIDE R8, R9, 0x2, R4 ;  /* 0x0000000209087825 */ /* 0x000fe200078e0204 */
[----:B------:R1:W-:Y:S04]  /*1f070*/  STL.64 [R1+0x588], R86 ;  /* 0x0005885601007387 */ /* 0x0003e80000100a00 */
[----:B------:R3:W-:Y:S01]  /*1f080*/  STL.64 [R1+0x580], R8 ;  /* 0x0005800801007387 */ /* 0x0007e20000100a00 */
[----:B0-----:R-:W-:-:S04]  /*1f090*/  IMAD.WIDE R66, R10, 0x2, R6 ;  /* 0x000000020a427825 */ /* 0x001fc800078e0206 */
[----:B-1----:R-:W-:Y:S01]  /*1f0a0*/  IMAD.WIDE R86, R10, 0x2, R4 ;  /* 0x000000020a567825 */ /* 0x002fe200078e0204 */
[----:B------:R0:W-:Y:S03]  /*1f0b0*/  STL.64 [R1+0x578], R66 ;  /* 0x0005784201007387 */ /* 0x0001e60000100a00 */
[C---:B---3--:R-:W-:Y:S01]  /*1f0c0*/  IMAD.WIDE R8, R11.reuse, 0x2, R6 ;  /* 0x000000020b087825 */ /* 0x048fe200078e0206 */
[----:B------:R-:W-:Y:S04]  /*1f0d0*/  STL.64 [R1+0x570], R86 ;  /* 0x0005705601007387 */ /* 0x000fe80000100a00 */
[----:B------:R1:W-:Y:S01]  /*1f0e0*/  STL.64 [R1+0x568], R8 ;  /* 0x0005680801007387 */ /* 0x0003e20000100a00 */
[----:B0-----:R-:W-:-:S04]  /*1f0f0*/  IMAD.WIDE R66, R11, 0x2, R4 ;  /* 0x000000020b427825 */ /* 0x001fc800078e0204 */
[C---:B------:R-:W-:Y:S01]  /*1f100*/  IMAD.WIDE R10, R12.reuse, 0x2, R6 ;  /* 0x000000020c0a7825 */ /* 0x040fe200078e0206 */
[----:B------:R0:W-:Y:S03]  /*1f110*/  STL.64 [R1+0x560], R66 ;  /* 0x0005604201007387 */ /* 0x0001e60000100a00 */
[----:B-1----:R-:W-:Y:S01]  /*1f120*/  IMAD.WIDE R8, R12, 0x2, R4 ;  /* 0x000000020c087825 */ /* 0x002fe200078e0204 */
[----:B------:R1:W-:Y:S04]  /*1f130*/  STL.64 [R1+0x528], R10 ;  /* 0x0005280a01007387 */ /* 0x0003e80000100a00 */
[----:B------:R3:W-:Y:S01]  /*1f140*/  STL.64 [R1+0x520], R8 ;  /* 0x0005200801007387 */ /* 0x0007e20000100a00 */
[----:B0-----:R-:W-:-:S04]  /*1f150*/  IMAD.WIDE R66, R13, 0x2, R6 ;  /* 0x000000020d427825 */ /* 0x001fc800078e0206 */
[----:B-1----:R-:W-:Y:S01]  /*1f160*/  IMAD.WIDE R10, R13, 0x2, R4 ;  /* 0x000000020d0a7825 */ /* 0x002fe200078e0204 */
[----:B------:R-:W-:Y:S03]  /*1f170*/  STL.64 [R1+0x518], R66 ;  /* 0x0005184201007387 */ /* 0x000fe60000100a00 */
[C---:B---3--:R-:W-:Y:S01]  /*1f180*/  IMAD.WIDE R8, R14.reuse, 0x2, R6 ;  /* 0x000000020e087825 */ /* 0x048fe200078e0206 */
[----:B------:R0:W-:Y:S03]  /*1f190*/  STL.64 [R1+0x510], R10 ;  /* 0x0005100a01007387 */ /* 0x0001e60000100a00 */
[----:B------:R-:W-:Y:S01]  /*1f1a0*/  IMAD.WIDE R12, R14, 0x2, R4 ;  /* 0x000000020e0c7825 */ /* 0x000fe200078e0204 */
[----:B------:R1:W-:Y:S04]  /*1f1b0*/  STL.64 [R1+0x508], R8 ;  /* 0x0005080801007387 */ /* 0x0003e80000100a00 */
[----:B------:R3:W-:Y:S01]  /*1f1c0*/  STL.64 [R1+0x500], R12 ;  /* 0x0005000c01007387 */ /* 0x0007e20000100a00 */
[----:B0-----:R-:W-:-:S04]  /*1f1d0*/  IMAD.WIDE R10, R15, 0x2, R6 ;  /* 0x000000020f0a7825 */ /* 0x001fc800078e0206 */
[----:B-1----:R-:W-:Y:S01]  /*1f1e0*/  IMAD.WIDE R8, R15, 0x2, R4 ;  /* 0x000000020f087825 */ /* 0x002fe200078e0204 */
[----:B------:R0:W-:Y:S03]  /*1f1f0*/  STL.64 [R1+0x4f8], R10 ;  /* 0x0004f80a01007387 */ /* 0x0001e60000100a00 */
[----:B---3--:R-:W-:Y:S01]  /*1f200*/  IMAD.WIDE R12, R16, 0x2, R6 ;  /* 0x00000002100c7825 */ /* 0x008fe200078e0206 */
[----:B------:R1:W-:Y:S03]  /*1f210*/  STL.64 [R1+0x4f0], R8 ;  /* 0x0004f00801007387 */ /* 0x0003e60000100a00 */
[----:B------:R-:W-:Y:S01]  /*1f220*/  IMAD R33, R34, R33, RZ ;  /* 0x0000002122217224 */ /* 0x000fe200078e02ff */
[----:B------:R3:W-:Y:S01]  /*1f230*/  STL.64 [R1+0x4e8], R12 ;  /* 0x0004e80c01007387 */ /* 0x0007e20000100a00 */
[----:B------:R-:W4:Y:S01]  /*1f240*/  LDC R34, c[0x0][0x3b0] ;  /* 0x0000ec00ff227b82 */ /* 0x000f220000000800 */
[----:B0-----:R-:W-:-:S04]  /*1f250*/  IMAD.WIDE R10, R16, 0x2, R4 ;  /* 0x00000002100a7825 */ /* 0x001fc800078e0204 */
[C---:B-1----:R-:W-:Y:S01]  /*1f260*/  IMAD.WIDE R8, R17.reuse, 0x2, R6 ;  /* 0x0000000211087825 */ /* 0x042fe200078e0206 */
[----:B------:R0:W-:Y:S03]  /*1f270*/  STL.64 [R1+0x4e0], R10 ;  /* 0x0004e00a01007387 */ /* 0x0001e60000100a00 */
[----:B---3--:R-:W-:Y:S01]  /*1f280*/  IMAD.WIDE R12, R17, 0x2, R4 ;  /* 0x00000002110c7825 */ /* 0x008fe200078e0204 */
[----:B------:R1:W-:Y:S04]  /*1f290*/  STL.64 [R1+0x4a8], R8 ;  /* 0x0004a80801007387 */ /* 0x0003e80000100a00 */
[----:B------:R3:W-:Y:S01]  /*1f2a0*/  STL.64 [R1+0x4a0], R12 ;  /* 0x0004a00c01007387 */ /* 0x0007e20000100a00 */
[----:B0-----:R-:W-:-:S04]  /*1f2b0*/  IMAD.WIDE R10, R18, 0x2, R6 ;  /* 0x00000002120a7825 */ /* 0x001fc800078e0206 */
[----:B-1----:R-:W-:Y:S01]  /*1f2c0*/  IMAD.WIDE R8, R18, 0x2, R4 ;  /* 0x0000000212087825 */ /* 0x002fe200078e0204 */
[----:B------:R0:W-:Y:S03]  /*1f2d0*/  STL.64 [R1+0x498], R10 ;  /* 0x0004980a01007387 */ /* 0x0001e60000100a00 */
[C---:B---3--:R-:W-:Y:S01]  /*1f2e0*/  IMAD.WIDE R12, R19.reuse, 0x2, R6 ;  /* 0x00000002130c7825 */ /* 0x048fe200078e0206 */
[----:B------:R1:W-:Y:S04]  /*1f2f0*/  STL.64 [R1+0x490], R8 ;  /* 0x0004900801007387 */ /* 0x0003e80000100a00 */
[----:B------:R3:W-:Y:S01]  /*1f300*/  STL.64 [R1+0x488], R12 ;  /* 0x0004880c01007387 */ /* 0x0007e20000100a00 */
        /* <DEDUP_REMOVED lines=10> */
[----:B------:R1:W-:Y:S03]  /*1f3b0*/  STL.64 [R1+0x460], R8 ;  /* 0x0004600801007387 */ /* 0x0003e60000100a00 */
[----:B----4-:R-:W-:Y:S01]  /*1f3c0*/  IMAD R34, R35, R34, RZ ;  /* 0x0000002223227224 */ /* 0x010fe200078e02ff */
        /* <DEDUP_REMOVED lines=23> */
[----:B---3--:R-:W-:Y:S01]  /*1f540*/  IMAD.WIDE R12, R28, 0x2, R6 ;  /* 0x000000021c0c7825 */ /* 0x008fe200078e0206 */
        /* <DEDUP_REMOVED lines=11> */
[--C-:B-1----:R-:W-:Y:S01]  /*1f600*/  IMAD.WIDE R8, R30, 0x2, R4.reuse ;  /* 0x000000021e087825 */ /* 0x102fe200078e0204 */
[----:B------:R0:W-:Y:S03]  /*1f610*/  STL.64 [R1+0x378], R10 ;  /* 0x0003780a01007387 */ /* 0x0001e60000100a00 */
[C---:B---3--:R-:W-:Y:S01]  /*1f620*/  IMAD.WIDE R12, R31.reuse, 0x2, R4 ;  /* 0x000000021f0c7825 */ /* 0x048fe200078e0204 */
[----:B------:R1:W-:Y:S03]  /*1f630*/  STL.64 [R1+0x370], R8 ;  /* 0x0003700801007387 */ /* 0x0003e60000100a00 */
[--C-:B------:R-:W-:Y:S01]  /*1f640*/  IMAD.WIDE R86, R31, 0x2, R6.reuse ;  /* 0x000000021f567825 */ /* 0x100fe200078e0206 */
[----:B------:R3:W-:Y:S03]  /*1f650*/  STL.64 [R1+0x360], R12 ;  /* 0x0003600c01007387 */ /* 0x0007e60000100a00 */
[C---:B0-----:R-:W-:Y:S01]  /*1f660*/  IMAD.WIDE R10, R32.reuse, 0x2, R6 ;  /* 0x00000002200a7825 */ /* 0x041fe200078e0206 */
[----:B------:R-:W-:Y:S03]  /*1f670*/  STL.64 [R1+0x368], R86 ;  /* 0x0003685601007387 */ /* 0x000fe60000100a00 */
[--C-:B-1----:R-:W-:Y:S01]  /*1f680*/  IMAD.WIDE R8, R32, 0x2, R4.reuse ;  /* 0x0000000220087825 */ /* 0x102fe200078e0204 */
[----:B------:R0:W-:Y:S04]  /*1f690*/  STL.64 [R1+0x328], R10 ;  /* 0x0003280a01007387 */ /* 0x0001e80000100a00 */
[----:B------:R-:W-:Y:S01]  /*1f6a0*/  STL.64 [R1+0x2678], R86 ;  /* 0x0026785601007387 */ /* 0x000fe20000100a00 */
[----:B---3--:R-:W-:-:S03]  /*1f6b0*/  IMAD.WIDE R12, R33, 0x2, R4 ;  /* 0x00000002210c7825 */ /* 0x008fc600078e0204 */
[----:B------:R1:W-:Y:S01]  /*1f6c0*/  STL.64 [R1+0x320], R8 ;  /* 0x0003200801007387 */ /* 0x0003e20000100a00 */
[----:B0-----:R-:W-:-:S04]  /*1f6d0*/  IMAD.WIDE R10, R34, 0x2, R6 ;  /* 0x00000002220a7825 */ /* 0x001fc800078e0206 */
[----:B-1----:R-:W-:-:S05]  /*1f6e0*/  IMAD.WIDE R8, R33, 0x2, R6 ;  /* 0x0000000221087825 */ /* 0x002fca00078e0206 */
[----:B------:R0:W-:Y:S01]  /*1f6f0*/  STL.64 [R1+0x318], R8 ;  /* 0x0003180801007387 */ /* 0x0001e20000100a00 */
[----:B----4-:R-:W-:Y:S02]  /*1f700*/  IMAD R36, R69, R36, RZ ;  /* 0x0000002445247224 */ /* 0x010fe400078e02ff */
[----:B------:R-:W1:Y:S01]  /*1f710*/  LDC R69, c[0x0][0x3b0] ;  /* 0x0000ec00ff457b82 */ /* 0x000e620000000800 */
[----:B------:R3:W-:Y:S04]  /*1f720*/  STL.64 [R1+0x310], R12 ;  /* 0x0003100c01007387 */ /* 0x0007e80000100a00 */
[----:B------:R4:W-:Y:S01]  /*1f730*/  STL.64 [R1+0x308], R10 ;  /* 0x0003080a01007387 */ /* 0x0009e20000100a00 */
[----:B0-----:R-:W-:-:S04]  /*1f740*/  IMAD.WIDE R8, R34, 0x2, R4 ;  /* 0x0000000222087825 */ /* 0x001fc800078e0204 */
[C---:B---3--:R-:W-:Y:S01]  /*1f750*/  IMAD.WIDE R12, R35.reuse, 0x2, R6 ;  /* 0x00000002230c7825 */ /* 0x048fe200078e0206 */
[----:B------:R0:W-:Y:S03]  /*1f760*/  STL.64 [R1+0x2f8], R8 ;  /* 0x0002f80801007387 */ /* 0x0001e60000100a00 */
[----:B----4-:R-:W-:Y:S01]  /*1f770*/  IMAD.WIDE R10, R35, 0x2, R4 ;  /* 0x00000002230a7825 */ /* 0x010fe200078e0204 */
[----:B------:R3:W-:Y:S04]  /*1f780*/  STL.64 [R1+0x2f0], R12 ;  /* 0x0002f00c01007387 */ /* 0x0007e80000100a00 */
[----:B------:R4:W-:Y:S01]  /*1f790*/  STL.64 [R1+0x2e8], R10 ;  /* 0x0002e80a01007387 */ /* 0x0009e20000100a00 */
[----:B0-----:R-:W-:-:S04]  /*1f7a0*/  IMAD.WIDE R8, R36, 0x2, R6 ;  /* 0x0000000224087825 */ /* 0x001fc800078e0206 */
[----:B---3--:R-:W-:Y:S01]  /*1f7b0*/  IMAD.WIDE R12, R36, 0x2, R4 ;  /* 0x00000002240c7825 */ /* 0x008fe200078e0204 */
[----:B------:R0:W-:Y:S03]  /*1f7c0*/  STL.64 [R1+0x2e0], R8 ;  /* 0x0002e00801007387 */ /* 0x0001e60000100a00 */
[C---:B----4-:R-:W-:Y:S01]  /*1f7d0*/  IMAD.WIDE R10, R37.reuse, 0x2, R6 ;  /* 0x00000002250a7825 */ /* 0x050fe200078e0206 */
        /* <DEDUP_REMOVED lines=48> */
[----:B------:R3:W-:Y:S03]  /*1fae0*/  STL.64 [R1+0x188], R12 ;  /* 0x0001880c01007387 */ /* 0x0007e60000100a00 */
[----:B-1----:R-:W-:Y:S02]  /*1faf0*/  IMAD R74, R74, R69, RZ ;  /* 0x000000454a4a7224 */ /* 0x002fe400078e02ff */
[----:B------:R-:W1:Y:S01]  /*1fb00*/  LDC R69, c[0x0][0x3b0] ;  /* 0x0000ec00ff457b82 */ /* 0x000e620000000800 */
[----:B0-----:R-:W-:Y:S01]  /*1fb10*/  IMAD.WIDE R8, R49, 0x2, R4 ;  /* 0x0000000231087825 */ /* 0x001fe200078e0204 */
[----:B------:R0:W-:Y:S03]  /*1fb20*/  STL.64 [R1+0x180], R10 ;  /* 0x0001800a01007387 */ /* 0x0001e60000100a00 */
[C---:B---3--:R-:W-:Y:S01]  /*1fb30*/  IMAD.WIDE R12, R50.reuse, 0x2, R6 ;  /* 0x00000002320c7825 */ /* 0x048fe200078e0206 */
        /* <DEDUP_REMOVED lines=18> */
[----:B------:R3:W-:Y:S03]  /*1fc60*/  STL.64 [R1+0x100], R8 ;  /* 0x0001000801007387 */ /* 0x0007e60000100a00 */
[----:B-1----:R-:W-:Y:S01]  /*1fc70*/  IMAD R76, R76, R69, RZ ;  /* 0x000000454c4c7224 */ /* 0x002fe200078e02ff */
[----:B------:R1:W-:Y:S01]  /*1fc80*/  STL.64 [R1+0xf8], R12 ;  /* 0x0000f80c01007387 */ /* 0x0003e20000100a00 */
[----:B------:R-:W4:Y:S01]  /*1fc90*/  LDC R69, c[0x0][0x3b0] ;  /* 0x0000ec00ff457b82 */ /* 0x000f220000000800 */
[----:B0-----:R-:W-:-:S04]  /*1fca0*/  IMAD.WIDE R10, R55, 0x2, R6 ;  /* 0x00000002370a7825 */ /* 0x001fc800078e0206 */
[----:B---3--:R-:W-:Y:S01]  /*1fcb0*/  IMAD.WIDE R8, R55, 0x2, R4 ;  /* 0x0000000237087825 */ /* 0x008fe200078e0204 */
[----:B------:R0:W-:Y:S03]  /*1fcc0*/  STL.64 [R1+0xf0], R10 ;  /* 0x0000f00a01007387 */ /* 0x0001e60000100a00 */
[C---:B-1----:R-:W-:Y:S01]  /*1fcd0*/  IMAD.WIDE R12, R56.reuse, 0x2, R6 ;  /* 0x00000002380c7825 */ /* 0x042fe200078e0206 */
        /* <DEDUP_REMOVED lines=15> */
[C-C-:B-1----:R-:W-:Y:S01]  /*1fdd0*/  IMAD.WIDE R8, R60.reuse, 0x2, R6.reuse ;  /* 0x000000023c087825 */ /* 0x142fe200078e0206 */
[----:B------:R0:W-:Y:S03]  /*1fde0*/  STL.64 [R1+0x78], R10 ;  /* 0x0000780a01007387 */ /* 0x0001e60000100a00 */
[C---:B---3--:R-:W-:Y:S01]  /*1fdf0*/  IMAD.WIDE R12, R61.reuse, 0x2, R6 ;  /* 0x000000023d0c7825 */ /* 0x048fe200078e0206 */
[----:B------:R1:W-:Y:S03]  /*1fe00*/  STL.64 [R1+0x70], R8 ;  /* 0x0000700801007387 */ /* 0x0003e60000100a00 */
[--C-:B------:R-:W-:Y:S01]  /*1fe10*/  IMAD.WIDE R86, R60, 0x2, R4.reuse ;  /* 0x000000023c567825 */ /* 0x100fe200078e0204 */
[----:B------:R3:W-:Y:S03]  /*1fe20*/  STL.64 [R1+0x60], R12 ;  /* 0x0000600c01007387 */ /* 0x0007e60000100a00 */
[----:B0-----:R-:W-:Y:S01]  /*1fe30*/  IMAD.WIDE R10, R61, 0x2, R4 ;  /* 0x000000023d0a7825 */ /* 0x001fe200078e0204 */
[----:B------:R-:W-:Y:S03]  /*1fe40*/  STL.64 [R1+0x68], R86 ;  /* 0x0000685601007387 */ /* 0x000fe60000100a00 */
[----:B----4-:R-:W-:-:S02]  /*1fe50*/  IMAD R89, R89, R69, RZ ;  /* 0x0000004559597224 */ /* 0x010fc400078e02ff */
[--C-:B-1----:R-:W-:Y:S01]  /*1fe60*/  IMAD.WIDE R8, R62, 0x2, R6.reuse ;  /* 0x000000023e087825 */ /* 0x102fe200078e0206 */
[----:B------:R0:W-:Y:S03]  /*1fe70*/  STL.64 [R1+0x58], R10 ;  /* 0x0000580a01007387 */ /* 0x0001e60000100a00 */
[C---:B---3--:R-:W-:Y:S01]  /*1fe80*/  IMAD.WIDE R12, R68.reuse, 0x2, R6 ;  /* 0x00000002440c7825 */ /* 0x048fe200078e0206 */
[----:B------:R-:W-:Y:S03]  /*1fe90*/  STL [R1+0x26dc], R86 ;  /* 0x0026dc5601007387 */ /* 0x000fe60000100800 */
[--C-:B------:R-:W-:Y:S01]  /*1fea0*/  IMAD.WIDE R68, R68, 0x2, R4.reuse ;  /* 0x0000000244447825 */ /* 0x100fe200078e0204 */
[----:B------:R-:W-:Y:S03]  /*1feb0*/  STL [R1+0x26d8], R87 ;  /* 0x0026d85701007387 */ /* 0x000fe60000100800 */
[----:B0-----:R-:W-:Y:S01]  /*1fec0*/  IMAD.WIDE R10, R62, 0x2, R4 ;  /* 0x000000023e0a7825 */ /* 0x001fe200078e0204 */
[----:B------:R-:W-:Y:S03]  /*1fed0*/  STL.64 [R1+0x30], R8 ;  /* 0x0000300801007387 */ /* 0x000fe60000100a00 */
[C---:B------:R-:W-:Y:S01]  /*1fee0*/  IMAD.WIDE R66, R64.reuse, 0x2, R6 ;  /* 0x0000000240427825 */ /* 0x040fe200078e0206 */
[----:B------:R-:W-:Y:S03]  /*1fef0*/  STL [R1+0x2848], R68 ;  /* 0x0028484401007387 */ /* 0x000fe60000100800 */
[----:B------:R-:W-:Y:S01]  /*1ff00*/  IMAD.WIDE R64, R64, 0x2, R4 ;  /* 0x0000000240407825 */ /* 0x000fe200078e0204 */
[----:B------:R-:W-:Y:S03]  /*1ff10*/  STL.64 [R1+0x20], R12 ;  /* 0x0000200c01007387 */ /* 0x000fe60000100a00 */
[C---:B------:R-:W-:Y:S01]  /*1ff20*/  IMAD.WIDE R62, R91.reuse, 0x2, R6 ;  /* 0x000000025b3e7825 */ /* 0x040fe200078e0206 */
[----:B------:R-:W-:Y:S04]  /*1ff30*/  STL.64 [R1+0x28], R10 ;  /* 0x0000280a01007387 */ /* 0x000fe80000100a00 */
[----:B------:R-:W-:Y:S01]  /*1ff40*/  STL [R1+0x2844], R69 ;  /* 0x0028444501007387 */ /* 0x000fe20000100800 */
[----:B------:R-:W-:-:S03]  /*1ff50*/  IMAD.WIDE R60, R91, 0x2, R4 ;  /* 0x000000025b3c7825 */ /* 0x000fc600078e0204 */
[----:B------:R-:W-:Y:S01]  /*1ff60*/  STL [R1+0x2784], R66 ;  /* 0x0027844201007387 */ /* 0x000fe20000100800 */
[----:B------:R-:W-:-:S03]  /*1ff70*/  IMAD.WIDE R58, R78, 0x2, R6 ;  /* 0x000000024e3a7825 */ /* 0x000fc600078e0206 */
[----:B------:R-:W-:Y:S04]  /*1ff80*/  STL [R1+0x2780], R67 ;  /* 0x0027804301007387 */ /* 0x000fe80000100800 */
        /* <DEDUP_REMOVED lines=12> */
[----:B------:R-:W3:Y:S04]  /*20050*/  LDL.LU R78, [R1+0x29b8] ;  /* 0x0029b800014e7983 */ /* 0x000ee80000300800 */
[----:B------:R-:W-:Y:S01]  /*20060*/  STL [R1+0x26fc], R56 ;  /* 0x0026fc3801007387 */ /* 0x000fe20000100800 */
[----:B------:R-:W-:-:S03]  /*20070*/  IMAD.WIDE R50, R80, 0x2, R6 ;  /* 0x0000000250327825 */ /* 0x000fc600078e0206 */
[----:B------:R-:W-:Y:S01]  /*20080*/  STL [R1+0x26f8], R57 ;  /* 0x0026f83901007387 */ /* 0x000fe20000100800 */
[----:B------:R-:W-:-:S03]  /*20090*/  IMAD.WIDE R48, R80, 0x2, R4 ;  /* 0x0000000250307825 */ /* 0x000fc600078e0204 */
[----:B------:R0:W-:Y:S01]  /*200a0*/  STL.64 [R1+0x2680], R54 ;  /* 0x0026803601007387 */ /* 0x0001e20000100a00 */
[----:B------:R-:W-:-:S03]  /*200b0*/  IMAD.WIDE R44, R75, 0x2, R4 ;  /* 0x000000024b2c7825 */ /* 0x000fc600078e0204 */
[----:B------:R-:W4:Y:S01]  /*200c0*/  LDL.LU R81, [R1+0x29b4] ;  /* 0x0029b40001517983 */ /* 0x000f220000300800 */
[----:B------:R-:W-:-:S03]  /*200d0*/  IMAD.WIDE R42, R74, 0x2, R6 ;  /* 0x000000024a2a7825 */ /* 0x000fc600078e0206 */
[----:B------:R-:W-:Y:S04]  /*200e0*/  STL.64 [R1+0x2688], R52 ;  /* 0x0026883401007387 */ /* 0x000fe80000100a00 */
[----:B------:R-:W2:Y:S01]  /*200f0*/  LDL.LU R80, [R1+0x29b0] ;  /* 0x0029b00001507983 */ /* 0x000ea20000300800 */
[----:B------:R-:W-:-:S03]  /*20100*/  IMAD.WIDE R40, R74, 0x2, R4 ;  /* 0x000000024a287825 */ /* 0x000fc600078e0204 */
[----:B------:R-:W-:Y:S01]  /*20110*/  STL [R1+0x2850], R46 ;  /* 0x0028502e01007387 */ /* 0x000fe20000100800 */
[----:B------:R-:W-:-:S03]  /*20120*/  IMAD.WIDE R38, R77, 0x2, R6 ;  /* 0x000000024d267825 */ /* 0x000fc600078e0206 */
[----:B------:R-:W-:Y:S04]  /*20130*/  STL [R1+0x284c], R47 ;  /* 0x00284c2f01007387 */ /* 0x000fe80000100800 */
[----:B------:R-:W2:Y:S04]  /*20140*/  LDL.LU R75, [R1+0x29ac] ;  /* 0x0029ac00014b7983 */ /* 0x000ea80000300800 */
[----:B------:R-:W-:Y:S01]  /*20150*/  STL [R1+0x2858], R44 ;  /* 0x0028582c01007387 */ /* 0x000fe20000100800 */
[----:B------:R-:W-:-:S03]  /*20160*/  IMAD.WIDE R36, R77, 0x2, R4 ;  /* 0x000000024d247825 */ /* 0x000fc600078e0204 */
[----:B------:R-:W-:Y:S01]  /*20170*/  STL [R1+0x2854], R45 ;  /* 0x0028542d01007387 */ /* 0x000fe20000100800 */
[----:B------:R-:W-:-:S03]  /*20180*/  IMAD.WIDE R34, R76, 0x2, R6 ;  /* 0x000000024c227825 */ /* 0x000fc600078e0206 */
[----:B------:R-:W-:Y:S04]  /*20190*/  STL [R1+0x2798], R42 ;  /* 0x0027982a01007387 */ /* 0x000fe80000100800 */
[----:B------:R-:W-:Y:S01]  /*201a0*/  STL [R1+0x278c], R43 ;  /* 0x00278c2b01007387 */ /* 0x000fe20000100800 */
[----:B------:R-:W-:-:S03]  /*201b0*/  IMAD.WIDE R32, R76, 0x2, R4 ;  /* 0x000000024c207825 */ /* 0x000fc600078e0204 */
[----:B------:R-:W2:Y:S04]  /*201c0*/  LDL.LU R74, [R1+0x29a8] ;  /* 0x0029a800014a7983 */ /* 0x000ea80000300800 */
[----:B------:R1:W-:Y:S01]  /*201d0*/  STL.64 [R1+0x2790], R40 ;  /* 0x0027902801007387 */ /* 0x0003e20000100a00 */
[----:B------:R-:W-:-:S03]  /*201e0*/  IMAD.WIDE R30, R83, 0x2, R6 ;  /* 0x00000002531e7825 */ /* 0x000fc600078e0206 */
[----:B------:R-:W-:Y:S04]  /*201f0*/  STL [R1+0x2710], R38 ;  /* 0x0027102601007387 */ /* 0x000fe80000100800 */
[----:B------:R-:W-:Y:S01]  /*20200*/  STL [R1+0x2700], R39 ;  /* 0x0027002701007387 */ /* 0x000fe20000100800 */
[----:B------:R-:W-:-:S03]  /*20210*/  IMAD.WIDE R28, R83, 0x2, R4 ;  /* 0x00000002531c7825 */ /* 0x000fc600078e0204 */
[----:B------:R-:W2:Y:S04]  /*20220*/  LDL.LU R77, [R1+0x29a4] ;  /* 0x0029a400014d7983 */ /* 0x000ea80000300800 */
[----:B------:R-:W-:Y:S01]  /*20230*/  STL.64 [R1+0x2708], R36 ;  /* 0x0027082401007387 */ /* 0x000fe20000100a00 */
[----:B------:R-:W-:-:S03]  /*20240*/  IMAD.WIDE R22, R85, 0x2, R6 ;  /* 0x0000000255167825 */ /* 0x000fc600078e0206 */
[----:B------:R-:W-:Y:S04]  /*20250*/  STL.64 [R1+0x2718], R34 ;  /* 0x0027182201007387 */ /* 0x000fe80000100a00 */
[----:B------:R-:W2:Y:S04]  /*20260*/  LDL.LU R76, [R1+0x29a0] ;  /* 0x0029a000014c7983 */ /* 0x000ea80000300800 */
[----:B------:R-:W-:Y:S01]  /*20270*/  STL [R1+0x2730], R32 ;  /* 0x0027302001007387 */ /* 0x000fe20000100800 */
[----:B------:R-:W-:-:S03]  /*20280*/  IMAD.WIDE R26, R82, 0x2, R6 ;  /* 0x00000002521a7825 */ /* 0x000fc600078e0206 */
[----:B------:R-:W-:Y:S01]  /*20290*/  STL [R1+0x2720], R33 ;  /* 0x0027202101007387 */ /* 0x000fe20000100800 */
[----:B------:R-:W-:-:S03]  /*202a0*/  IMAD.WIDE R24, R82, 0x2, R4 ;  /* 0x0000000252187825 */ /* 0x000fc600078e0204 */
[----:B------:R-:W-:Y:S01]  /*202b0*/  STL.64 [R1+0x2690], R30 ;  /* 0x0026901e01007387 */ /* 0x000fe20000100a00 */
[----:B------:R-:W-:-:S03]  /*202c0*/  IMAD.WIDE R20, R85, 0x2, R4 ;  /* 0x0000000255147825 */ /* 0x000fc600078e0204 */
[----:B------:R-:W2:Y:S01]  /*202d0*/  LDL.LU R83, [R1+0x299c] ;  /* 0x00299c0001537983 */ /* 0x000ea20000300800 */
[----:B------:R-:W-:-:S03]  /*202e0*/  IMAD.WIDE R18, R89, 0x2, R6 ;  /* 0x0000000259127825 */ /* 0x000fc600078e0206 */
[----:B------:R-:W-:Y:S01]  /*202f0*/  STL.64 [R1+0x2698], R28 ;  /* 0x0026981c01007387 */ /* 0x000fe20000100a00 */
[----:B------:R-:W-:-:S03]  /*20300*/  IMAD.WIDE R16, R89, 0x2, R4 ;  /* 0x0000000259107825 */ /* 0x000fc600078e0204 */
[----:B------:R-:W2:Y:S01]  /*20310*/  LDL.LU R82, [R1+0x2998] ;  /* 0x0029980001527983 */ /* 0x000ea20000300800 */
[----:B------:R-:W-:-:S03]  /*20320*/  IMAD.WIDE R14, R88, 0x2, R6 ;  /* 0x00000002580e7825 */ /* 0x000fc600078e0206 */
[----:B------:R-:W-:Y:S04]  /*20330*/  STL [R1+0x2860], R22 ;  /* 0x0028601601007387 */ /* 0x000fe80000100800 */
[----:B------:R-:W-:Y:S01]  /*20340*/  STL [R1+0x285c], R23 ;  /* 0x00285c1701007387 */ /* 0x000fe20000100800 */
[----:B0-----:R-:W-:-:S03]  /*20350*/  IMAD.MOV.U32 R54, RZ, RZ, R10 ;  /* 0x000000ffff367224 */ /* 0x001fc600078e000a */
[----:B------:R-:W2:Y:S01]  /*20360*/  LDL.LU R85, [R1+0x2994] ;  /* 0x0029940001557983 */ /* 0x000ea20000300800 */
[----:B------:R-:W-:-:S03]  /*20370*/  IMAD.MOV.U32 R55, RZ, RZ, R11 ;  /* 0x000000ffff377224 */ /* 0x000fc600078e000b */
[----:B------:R-:W-:Y:S01]  /*20380*/  STL.64 [R1+0x2868], R20 ;  /* 0x0028681401007387 */ /* 0x000fe20000100a00 */
[----:B------:R-:W-:-:S03]  /*20390*/  IMAD.WIDE R12, R88, 0x2, R4 ;  /* 0x00000002580c7825 */ /* 0x000fc600078e0204 */
[----:B------:R-:W-:Y:S01]  /*203a0*/  STL.64 [R1+0x27a0], R18 ;  /* 0x0027a01201007387 */ /* 0x000fe20000100a00 */
[----:B------:R-:W-:-:S03]  /*203b0*/  IMAD.WIDE R10, R84, 0x2, R6 ;  /* 0x00000002540a7825 */ /* 0x000fc600078e0206 */
[----:B------:R-:W2:Y:S01]  /*203c0*/  LDL.LU R89, [R1+0x2990] ;  /* 0x0029900001597983 */ /* 0x000ea20000300800 */
[----:B-1----:R-:W-:-:S03]  /*203d0*/  IMAD.MOV.U32 R40, RZ, RZ, R8 ;  /* 0x000000ffff287224 */ /* 0x002fc600078e0008 */
[----:B------:R-:W-:Y:S01]  /*203e0*/  STL [R1+0x27b8], R16 ;  /* 0x0027b81001007387 */ /* 0x000fe20000100800 */
[----:B------:R-:W-:-:S03]  /*203f0*/  IMAD.MOV.U32 R41, RZ, RZ, R9 ;  /* 0x000000ffff297224 */ /* 0x000fc600078e0009 */
[----:B------:R-:W-:Y:S01]  /*20400*/  STL [R1+0x27a8], R17 ;  /* 0x0027a81101007387 */ /* 0x000fe20000100800 */
[----:B------:R-:W-:-:S03]  /*20410*/  IMAD.WIDE R8, R84, 0x2, R4 ;  /* 0x0000000254087825 */ /* 0x000fc600078e0204 */
[----:B------:R-:W-:Y:S01]  /*20420*/  STL.64 [R1+0x2728], R14 ;  /* 0x0027280e01007387 */ /* 0x000fe20000100a00 */
[----:B------:R-:W-:-:S03]  /*20430*/  IMAD.WIDE R6, R90, 0x2, R6 ;  /* 0x000000025a067825 */ /* 0x000fc600078e0206 */
[----:B------:R-:W3:Y:S01]  /*20440*/  LDL.LU R88, [R1+0x298c] ;  /* 0x00298c0001587983 */ /* 0x000ee20000300800 */
[----:B------:R-:W-:-:S03]  /*20450*/  IMAD.WIDE R4, R90, 0x2, R4 ;  /* 0x000000025a047825 */ /* 0x000fc600078e0204 */
[----:B------:R-:W-:Y:S04]  /*20460*/  STL.64 [R1+0x2738], R12 ;  /* 0x0027380c01007387 */ /* 0x000fe80000100a00 */
[----:B------:R-:W-:Y:S04]  /*20470*/  STL [R1+0x2750], R10 ;  /* 0x0027500a01007387 */ /* 0x000fe80000100800 */
[----:B------:R-:W-:Y:S04]  /*20480*/  STL [R1+0x2740], R11 ;  /* 0x0027400b01007387 */ /* 0x000fe80000100800 */
[----:B------:R-:W4:Y:S04]  /*20490*/  LDL.LU R84, [R1+0x2988] ;  /* 0x0029880001547983 */ /* 0x000f280000300800 */
[----:B------:R-:W-:Y:S04]  /*204a0*/  STL.64 [R1+0x2748], R8 ;  /* 0x0027480801007387 */ /* 0x000fe80000100a00 */
[----:B------:R-:W-:Y:S04]  /*204b0*/  STL.64 [R1+0x26a0], R6 ;  /* 0x0026a00601007387 */ /* 0x000fe80000100a00 */
[----:B------:R-:W4:Y:S04]  /*204c0*/  LDL.LU R90, [R1+0x2984] ;  /* 0x00298400015a7983 */ /* 0x000f280000300800 */
[----:B------:R-:W-:Y:S04]  /*204d0*/  STL.64 [R1+0x26a8], R4 ;  /* 0x0026a80401007387 */ /* 0x000fe80000100a00 */
[----:B------:R0:W-:Y:S04]  /*204e0*/  STS.U16 [R92+UR76+0x4b100], R3 ;  /* 0x04b100035c007988 */ /* 0x0001e8000800044c */
[----:B0-----:R-:W4:Y:S01]  /*204f0*/  LDL.LU R92, [R1+0x2980] ;  /* 0x00298000015c7983 */ /* 0x001f220000300800 */
[----:B--2---:R-:W-:-:S05]  /*20500*/  PRMT R89, RZ, 0x7610, R89 ;  /* 0x00007610ff597816 */ /* 0x004fca0000000059 */
[----:B---3--:R-:W-:Y:S01]  /*20510*/  STL.64 [R1+0x26b0], R88 ;  /* 0x0026b05801007387 */ /* 0x008fe20000100a00 */
[----:B----4-:R-:W-:-:S05]  /*20520*/  PRMT R92, RZ, 0x7610, R92 ;  /* 0x00007610ff5c7816 */ /* 0x010fca000000005c */
[----:B------:R0:W-:Y:S04]  /*20530*/  STL.S16 [R1+0x1730], R92 ;  /* 0x0017305c01007387 */ /* 0x0001e80000100600 */
[----:B0-----:R-:W2:Y:S02]  /*20540*/  LDL.LU R92, [R1+0x297c] ;  /* 0x00297c00015c7983 */ /* 0x001ea40000300800 */
[----:B--2---:R-:W-:-:S05]  /*20550*/  PRMT R92, RZ, 0x7610, R92 ;  /* 0x00007610ff5c7816 */ /* 0x004fca000000005c */
        /* <DEDUP_REMOVED lines=64> */
[----:B0-----:R-:W2:Y:S01]  /*20960*/  LDL.LU R92, [R1+0x2924] ;  /* 0x00292400015c7983 */ /* 0x001ea20000300800 */
[----:B------:R-:W-:Y:S02]  /*20970*/  PRMT R10, RZ, 0x7610, R10 ;  /* 0x00007610ff0a7816 */ /* 0x000fe4000000000a */
[----:B------:R-:W-:-:S05]  /*20980*/  PRMT R11, RZ, 0x7610, R11 ;  /* 0x00007610ff0b7816 */ /* 0x000fca000000000b */
[----:B------:R-:W-:Y:S01]  /*20990*/  STL.64 [R1+0x2760], R10 ;  /* 0x0027600a01007387 */ /* 0x000fe20000100a00 */
        /* <DEDUP_REMOVED lines=53> */
[----:B0-----:R-:W2:Y:S01]  /*20cf0*/  LDL.LU R92, [R1+0x28e8] ;  /* 0x0028e800015c7983 */ /* 0x001ea20000300800 */
[----:B------:R-:W-:Y:S02]  /*20d00*/  PRMT R2, RZ, 0x7610, R2 ;  /* 0x00007610ff027816 */ /* 0x000fe40000000002 */
[----:B------:R-:W-:Y:S02]  /*20d10*/  PRMT R44, RZ, 0x7610, R44 ;  /* 0x00007610ff2c7816 */ /* 0x000fe4000000002c */
[----:B--2---:R-:W-:-:S05]  /*20d20*/  PRMT R92, RZ, 0x7610, R92 ;  /* 0x00007610ff5c7816 */ /* 0x004fca000000005c */
[----:B------:R0:W-:Y:S04]  /*20d30*/  STL.S16 [R1+0x1918], R92 ;  /* 0x0019185c01007387 */ /* 0x0001e80000100600 */
[----:B0-----:R-:W2:Y:S01]  /*20d40*/  LDL.LU R92, [R1+0x28e4] ;  /* 0x0028e400015c7983 */ /* 0x001ea20000300800 */
[----:B------:R-:W-:Y:S02]  /*20d50*/  PRMT R45, RZ, 0x7610, R45 ;  /* 0x00007610ff2d7816 */ /* 0x000fe4000000002d */
[----:B------:R-:W-:Y:S02]  /*20d60*/  PRMT R16, RZ, 0x7610, R16 ;  /* 0x00007610ff107816 */ /* 0x000fe40000000010 */
[----:B------:R-:W-:Y:S02]  /*20d70*/  PRMT R17, RZ, 0x7610, R17 ;  /* 0x00007610ff117816 */ /* 0x000fe40000000011 */
[----:B------:R-:W-:-:S02]  /*20d80*/  PRMT R56, RZ, 0x7610, R56 ;  /* 0x00007610ff387816 */ /* 0x000fc40000000038 */
[----:B------:R-:W-:Y:S01]  /*20d90*/  PRMT R57, RZ, 0x7610, R57 ;  /* 0x00007610ff397816 */ /* 0x000fe20000000039 */
[----:B------:R-:W-:Y:S01]  /*20da0*/  STL [R1+0x2778], R2 ;  /* 0x0027780201007387 */ /* 0x000fe20000100800 */
[----:B------:R-:W-:Y:S02]  /*20db0*/  PRMT R89, RZ, 0x7610, R89 ;  /* 0x00007610ff597816 */ /* 0x000fe40000000059 */
[----:B------:R-:W-:Y:S01]  /*20dc0*/  PRMT R88, RZ, 0x7610, R88 ;  /* 0x00007610ff587816 */ /* 0x000fe20000000058 */
[----:B------:R-:W-:Y:S01]  /*20dd0*/  STL.64 [R1+0x2878], R44 ;  /* 0x0028782c01007387 */ /* 0x000fe20000100a00 */
[----:B------:R-:W-:Y:S02]  /*20de0*/  PRMT R93, RZ, 0x7610, R93 ;  /* 0x00007610ff5d7816 */ /* 0x000fe4000000005d */
[----:B------:R-:W-:Y:S01]  /*20df0*/  PRMT R46, RZ, 0x7610, R46 ;  /* 0x00007610ff2e7816 */ /* 0x000fe2000000002e */
[----:B------:R-:W-:Y:S01]  /*20e00*/  STL.64 [R1+0x27c8], R16 ;  /* 0x0027c81001007387 */ /* 0x000fe20000100a00 */
[----:B------:R-:W-:-:S02]  /*20e10*/  PRMT R47, RZ, 0x7610, R47 ;  /* 0x00007610ff2f7816 */ /* 0x000fc4000000002f */
[----:B------:R-:W-:Y:S01]  /*20e20*/  PRMT R42, RZ, 0x7610, R42 ;  /* 0x00007610ff2a7816 */ /* 0x000fe2000000002a */
[----:B------:R0:W-:Y:S01]  /*20e30*/  STL.64 [R1+0x2770], R56 ;  /* 0x0027703801007387 */ /* 0x0001e20000100a00 */
[----:B------:R-:W-:Y:S02]  /*20e40*/  PRMT R43, RZ, 0x7610, R43 ;  /* 0x00007610ff2b7816 */ /* 0x000fe4000000002b */
[----:B------:R-:W-:Y:S01]  /*20e50*/  PRMT R64, RZ, 0x7610, R64 ;  /* 0x00007610ff407816 */ /* 0x000fe20000000040 */
[----:B------:R-:W-:Y:S01]  /*20e60*/  STL.S16 [R1+0x1888], R89 ;  /* 0x0018885901007387 */ /* 0x000fe20000100600 */
[----:B------:R-:W-:Y:S02]  /*20e70*/  PRMT R58, RZ, 0x7610, R58 ;  /* 0x00007610ff3a7816 */ /* 0x000fe4000000003a */
[----:B------:R-:W-:Y:S01]  /*20e80*/  PRMT R59, RZ, 0x7610, R59 ;  /* 0x00007610ff3b7816 */ /* 0x000fe2000000003b */
[----:B------:R-:W-:Y:S01]  /*20e90*/  STL.S16 [R1+0x1884], R88 ;  /* 0x0018845801007387 */ /* 0x000fe20000100600 */
        /* <DEDUP_REMOVED lines=8> */
[----:B0-----:R-:W-:Y:S02]  /*20f20*/  PRMT R57, RZ, 0x7610, R57 ;  /* 0x00007610ff397816 */ /* 0x001fe40000000039 */
        /* <DEDUP_REMOVED lines=38> */
[----:B------:R-:W3:Y:S04]  /*21190*/  @P2 LDG.E.U16 R22, desc[UR6][R50.64] ;  /* 0x0000000632162981 */ /* 0x000ee8000c1e1500 */
[----:B------:R-:W4:Y:S04]  /*211a0*/  @P2 LDG.E.U16 R20, desc[UR6][R26.64] ;  /* 0x000000061a142981 */ /* 0x000f28000c1e1500 */
[----:B------:R-:W3:Y:S04]  /*211b0*/  @P0 LDG.E.U16 R21, desc[UR6][R48.64] ;  /* 0x0000000630150981 */ /* 0x000ee8000c1e1500 */
[----:B--2---:R-:W-:Y:S04]  /*211c0*/  STL.64 [R1+0x26b8], R92 ;  /* 0x0026b85c01007387 */ /* 0x004fe80000100a00 */
[----:B------:R-:W-:Y:S04]  /*211d0*/  STL [R1+0x2880], R46 ;  /* 0x0028802e01007387 */ /* 0x000fe80000100800 */
[----:B------:R-:W-:Y:S04]  /*211e0*/  STL [R1+0x2890], R47 ;  /* 0x0028902f01007387 */ /* 0x000fe80000100800 */
[----:B------:R-:W-:Y:S04]  /*211f0*/  STL.64 [R1+0x27b0], R42 ;  /* 0x0027b02a01007387 */ /* 0x000fe80000100a00 */
[----:B------:R-:W-:Y:S04]  /*21200*/  STL [R1+0x27e0], R64 ;  /* 0x0027e04001007387 */ /* 0x000fe80000100800 */
[----:B------:R0:W-:Y:S02]  /*21210*/  STL.64 [R1+0x27c0], R58 ;  /* 0x0027c03a01007387 */ /* 0x0001e40000100a00 */
[----:B0-----:R-:W-:-:S02]  /*21220*/  PRMT R59, RZ, 0x7610, R59 ;  /* 0x00007610ff3b7816 */ /* 0x001fc4000000003b */
[----:B------:R-:W-:-:S03]  /*21230*/  PRMT R58, RZ, 0x7610, R58 ;  /* 0x00007610ff3a7816 */ /* 0x000fc6000000003a */
[----:B------:R-:W-:Y:S04]  /*21240*/  STL.S16 [R1+0x1880], R59 ;  /* 0x0018803b01007387 */ /* 0x000fe80000100600 */
[----:B------:R-:W-:Y:S04]  /*21250*/  STL.64 [R1+0x26c0], R70 ;  /* 0x0026c04601007387 */ /* 0x000fe80000100a00 */
[----:B------:R-:W-:Y:S04]  /*21260*/  STL.S16 [R1+0x187c], R58 ;  /* 0x00187c3a01007387 */ /* 0x000fe80000100600 */
[----:B------:R-:W-:Y:S04]  /*21270*/  STL.64 [R1+0x2888], R68 ;  /* 0x0028884401007387 */ /* 0x000fe80000100a00 */
[----:B------:R-:W-:Y:S04]  /*21280*/  STL.64 [R1+0x27d0], R66 ;  /* 0x0027d04201007387 */ /* 0x000fe80000100a00 */
[----:B------:R-:W-:Y:S04]  /*21290*/  STL.64 [R1+0x27d8], R60 ;  /* 0x0027d83c01007387 */ /* 0x000fe80000100a00 */
[----:B------:R-:W-:Y:S04]  /*212a0*/  STL.S16 [R1+0x1878], R57 ;  /* 0x0018783901007387 */ /* 0x000fe80000100600 */
[----:B------:R-:W-:Y:S04]  /*212b0*/  STL.S16 [R1+0x1874], R56 ;  /* 0x0018743801007387 */ /* 0x000fe80000100600 */
[----:B------:R-:W-:Y:S04]  /*212c0*/  STL.64 [R1+0x26c8], R72 ;  /* 0x0026c84801007387 */ /* 0x000fe80000100a00 */
[----:B------:R0:W-:Y:S01]  /*212d0*/  STL [R1+0x27f0], R78 ;  /* 0x0027f04e01007387 */ /* 0x0001e20000100800 */
[----:B------:R-:W-:-:S02]  /*212e0*/  PRMT R47, RZ, 0x7610, R47 ;  /* 0x00007610ff2f7816 */ /* 0x000fc4000000002f */
[----:B------:R-:W-:Y:S02]  /*212f0*/  PRMT R46, RZ, 0x7610, R46 ;  /* 0x00007610ff2e7816 */ /* 0x000fe4000000002e */
[----:B0-----:R-:W-:Y:S02]  /*21300*/  PRMT R78, RZ, 0x7610, R78 ;  /* 0x00007610ff4e7816 */ /* 0x001fe4000000004e */
[----:B------:R-:W-:Y:S02]  /*21310*/  PRMT R61, RZ, 0x7610, R61 ;  /* 0x00007610ff3d7816 */ /* 0x000fe4000000003d */
[----:B------:R-:W-:Y:S01]  /*21320*/  PRMT R60, RZ, 0x7610, R60 ;  /* 0x00007610ff3c7816 */ /* 0x000fe2000000003c */
[----:B------:R-:W-:Y:S01]  /*21330*/  STL [R1+0x28a0], R78 ;  /* 0x0028a04e01007387 */ /* 0x000fe20000100800 */
[----:B------:R-:W-:Y:S02]  /*21340*/  PRMT R73, RZ, 0x7610, R73 ;  /* 0x00007610ff497816 */ /* 0x000fe40000000049 */
[----:B------:R-:W-:Y:S01]  /*21350*/  PRMT R72, RZ, 0x7610, R72 ;  /* 0x00007610ff487816 */ /* 0x000fe20000000048 */
[----:B------:R-:W-:Y:S04]  /*21360*/  STL [R1+0x2800], R65 ;  /* 0x0028004101007387 */ /* 0x000fe80000100800 */
[----:B------:R-:W-:Y:S04]  /*21370*/  STL.64 [R1+0x27e8], R62 ;  /* 0x0027e83e01007387 */ /* 0x000fe80000100a00 */
[----:B------:R-:W-:Y:S04]  /*21380*/  STL.S16 [R1+0x1870], R47 ;  /* 0x0018702f01007387 */ /* 0x000fe80000100600 */
[----:B------:R-:W-:Y:S04]  /*21390*/  STL [R1+0x2810], R79 ;  /* 0x0028104f01007387 */ /* 0x000fe80000100800 */
[----:B------:R-:W-:Y:S01]  /*213a0*/  STL.S16 [R1+0x186c], R46 ;  /* 0x00186c2e01007387 */ /* 0x000fe20000100600 */
[----:B------:R-:W-:-:S03]  /*213b0*/  PRMT R43, RZ, 0x7610, R43 ;  /* 0x00007610ff2b7816 */ /* 0x000fc6000000002b */
[----:B------:R-:W-:Y:S01]  /*213c0*/  STL.64 [R1+0x2898], R60 ;  /* 0x0028983c01007387 */ /* 0x000fe20000100a00 */
[----:B------:R-:W-:-:S03]  /*213d0*/  PRMT R42, RZ, 0x7610, R42 ;  /* 0x00007610ff2a7816 */ /* 0x000fc6000000002a */
[----:B------:R-:W-:Y:S04]  /*213e0*/  STL.64 [R1+0x27f8], R72 ;  /* 0x0027f84801007387 */ /* 0x000fe80000100a00 */
[----:B------:R0:W-:Y:S04]  /*213f0*/  STL [R1+0x2820], R39 ;  /* 0x0028202701007387 */ /* 0x0001e80000100800 */
[----:B------:R-:W-:Y:S04]  /*21400*/  STL.64 [R1+0x2808], R86 ;  /* 0x0028085601007387 */ /* 0x000fe80000100a00 */
[----:B------:R-:W-:Y:S01]  /*21410*/  STL [R1+0x2830], R0 ;  /* 0x0028300001007387 */ /* 0x000fe20000100800 */
[----:B0-----:R-:W-:-:S03]  /*21420*/  PRMT R39, RZ, 0x7610, R39 ;  /* 0x00007610ff277816 */ /* 0x001fc60000000027 */
[----:B------:R-:W-:Y:S04]  /*21430*/  STL.S16 [R1+0x1868], R45 ;  /* 0x0018682d01007387 */ /* 0x000fe80000100600 */
[----:B------:R-:W-:Y:S04]  /*21440*/  STL.S16 [R1+0x1864], R44 ;  /* 0x0018642c01007387 */ /* 0x000fe80000100600 */
[----:B------:R-:W-:Y:S04]  /*21450*/  STL.64 [R1+0x2818], R80 ;  /* 0x0028185001007387 */ /* 0x000fe80000100a00 */
[----:B------:R-:W-:Y:S04]  /*21460*/  STL.64 [R1+0x28a8], R42 ;  /* 0x0028a82a01007387 */ /* 0x000fe80000100a00 */
[----:B------:R-:W-:Y:S04]  /*21470*/  STL [R1+0x28b0], R39 ;  /* 0x0028b02701007387 */ /* 0x000fe80000100800 */
[----:B------:R-:W-:Y:S04]  /*21480*/  STL [R1+0x2840], R38 ;  /* 0x0028402601007387 */ /* 0x000fe80000100800 */
[----:B------:R-:W-:Y:S04]  /*21490*/  STL [R1+0x28c0], R85 ;  /* 0x0028c05501007387 */ /* 0x000fe80000100800 */
[----:B------:R-:W-:Y:S04]  /*214a0*/  STL [R1+0x28d0], R53 ;  /* 0x0028d03501007387 */ /* 0x000fe80000100800 */
[----:B------:R-:W-:Y:S04]  /*214b0*/  STL.S16 [R1+0x1860], R37 ;  /* 0x0018602501007387 */ /* 0x000fe80000100600 */
[----:B------:R-:W-:Y:S04]  /*214c0*/  STL.64 [R1+0x2828], R74 ;  /* 0x0028284a01007387 */ /* 0x000fe80000100a00 */
[----:B------:R-:W-:Y:S04]  /*214d0*/  STL.S16 [R1+0x185c], R36 ;  /* 0x00185c2401007387 */ /* 0x000fe80000100600 */
[----:B------:R0:W-:Y:S04]  /*214e0*/  STL.64 [R1+0x28b8], R32 ;  /* 0x0028b82001007387 */ /* 0x0001e80000100a00 */
[----:B------:R-:W-:Y:S04]  /*214f0*/  STL.64 [R1+0x2838], R30 ;  /* 0x0028381e01007387 */ /* 0x000fe80000100a00 */
[----:B------:R-:W-:Y:S01]  /*21500*/  STL [R1+0x28e0], R15 ;  /* 0x0028e00f01007387 */ /* 0x000fe20000100800 */
[----:B0-----:R-:W-:-:S03]  /*21510*/  PRMT R33, RZ, 0x7610, R33 ;  /* 0x00007610ff217816 */ /* 0x001fc60000000021 */
[----:B------:R0:W-:Y:S01]  /*21520*/  STL.64 [R1+0x28c8], R28 ;  /* 0x0028c81c01007387 */ /* 0x0001e20000100a00 */
[----:B------:R-:W-:-:S03]  /*21530*/  PRMT R32, RZ, 0x7610, R32 ;  /* 0x00007610ff207816 */ /* 0x000fc60000000020 */
[----:B------:R-:W-:Y:S04]  /*21540*/  STL.S16 [R1+0x1858], R35 ;  /* 0x0018582301007387 */ /* 0x000fe80000100600 */
[----:B------:R1:W-:Y:S01]  /*21550*/  STL.64 [R1+0x28d8], R76 ;  /* 0x0028d84c01007387 */ /* 0x0003e20000100a00 */
[----:B0-----:R-:W-:-:S03]  /*21560*/  PRMT R29, RZ, 0x7610, R29 ;  /* 0x00007610ff1d7816 */ /* 0x001fc6000000001d */
[----:B------:R-:W-:Y:S01]  /*21570*/  STL.S16 [R1+0x1854], R34 ;  /* 0x0018542201007387 */ /* 0x000fe20000100600 */
[----:B------:R-:W-:-:S03]  /*21580*/  PRMT R28, RZ, 0x7610, R28 ;  /* 0x00007610ff1c7816 */ /* 0x000fc6000000001c */
[----:B------:R-:W-:Y:S04]  /*21590*/  STL.S16 [R1+0x1850], R33 ;  /* 0x0018502101007387 */ /* 0x000fe80000100600 */
[----:B------:R-:W-:Y:S04]  /*215a0*/  STL.S16 [R1+0x184c], R32 ;  /* 0x00184c2001007387 */ /* 0x000fe80000100600 */
[----:B------:R-:W-:Y:S04]  /*215b0*/  STL.S16 [R1+0x1848], R29 ;  /* 0x0018481d01007387 */ /* 0x000fe80000100600 */
[----:B------:R0:W-:Y:S04]  /*215c0*/  STL.S16 [R1+0x18c8], R28 ;  /* 0x0018c81c01007387 */ /* 0x0001e80000100600 */
[----:B------:R-:W-:Y:S04]  /*215d0*/  STL.S16 [R1+0x18c4], R23 ;  /* 0x0018c41701007387 */ /* 0x000fe80000100600 */
[----:B------:R-:W-:Y:S04]  /*215e0*/  STL [R1+0x2560], R50 ;  /* 0x0025603201007387 */ /* 0x000fe80000100800 */
[----:B------:R-:W-:Y:S04]  /*215f0*/  STL [R1+0x255c], R51 ;  /* 0x00255c3301007387 */ /* 0x000fe80000100800 */
[----:B------:R-:W-:Y:S04]  /*21600*/  STL [R1+0x2568], R48 ;  /* 0x0025683001007387 */ /* 0x000fe80000100800 */
[----:B------:R-:W-:Y:S04]  /*21610*/  STL [R1+0x2564], R49 ;  /* 0x0025643101007387 */ /* 0x000fe80000100800 */
[----:B-1----:R-:W2:Y:S04]  /*21620*/  LDL.64 R76, [R1+0x6a8] ;  /* 0x0006a800014c7983 */ /* 0x002ea80000100a00 */
[----:B------:R-:W2:Y:S01]  /*21630*/  LDL R53, [R1+0x1730] ;  /* 0x0017300001357983 */ /* 0x000ea20000100800 */
[----:B------:R-:W-:-:S03]  /*21640*/  PRMT R15, RZ, 0x7610, R15 ;  /* 0x00007610ff0f7816 */ /* 0x000fc6000000000f */
[----:B0-----:R-:W2:Y:S04]  /*21650*/  LDL.64 R28, [R1+0x6a0] ;  /* 0x0006a000011c7983 */ /* 0x001ea80000100a00 */
[----:B------:R-:W2:Y:S04]  /*21660*/  LDL R85, [R1+0x172c] ;  /* 0x00172c0001557983 */ /* 0x000ea80000100800 */
[----:B------:R-:W2:Y:S04]  /*21670*/  LDL.64 R32, [R1+0x628] ;  /* 0x0006280001207983 */ /* 0x000ea80000100a00 */
[----:B------:R-:W2:Y:S04]  /*21680*/  LDL R39, [R1+0x1728] ;  /* 0x0017280001277983 */ /* 0x000ea80000100800 */
[----:B------:R-:W2:Y:S04]  /*21690*/  LDL.64 R42, [R1+0x620] ;  /* 0x00062000012a7983 */ /* 0x000ea80000100a00 */
[----:B------:R-:W2:Y:S04]  /*216a0*/  LDL R78, [R1+0x1724] ;  /* 0x00172400014e7983 */ /* 0x000ea80000100800 */
[----:B------:R-:W2:Y:S04]  /*216b0*/  LDL.64 R60, [R1+0x5a8] ;  /* 0x0005a800013c7983 */ /* 0x000ea80000100a00 */
[----:B------:R-:W2:Y:S04]  /*216c0*/  LDL R47, [R1+0x1720] ;  /* 0x00172000012f7983 */ /* 0x000ea80000100800 */
[----:B------:R-:W2:Y:S04]  /*216d0*/  @P0 LDG.E.U16 R15, desc[UR6][R24.64] ;  /* 0x00000006180f0981 */ /* 0x000ea8000c1e1500 */
[----:B------:R-:W2:Y:S04]  /*216e0*/  LDL.64 R68, [R1+0x5a0] ;  /* 0x0005a00001447983 */ /* 0x000ea80000100a00 */
[----:B------:R-:W2:Y:S01]  /*216f0*/  LDL R46, [R1+0x171c] ;  /* 0x00171c00012e7983 */ /* 0x000ea20000100800 */
[----:B------:R-:W-:-:S02]  /*21700*/  PRMT R91, RZ, 0x7610, R91 ;  /* 0x00007610ff5b7816 */ /* 0x000fc4000000005b */
[----:B------:R-:W-:Y:S01]  /*21710*/  PRMT R3, RZ, 0x7610, R3 ;  /* 0x00007610ff037816 */ /* 0x000fe20000000003 */
[----:B------:R-:W2:Y:S04]  /*21720*/  LDL.64 R44, [R1+0x528] ;  /* 0x00052800012c7983 */ /* 0x000ea80000100a00 */
[----:B---3--:R0:W-:Y:S04]  /*21730*/  STL [R1+0x16c0], R22 ;  /* 0x0016c01601007387 */ /* 0x0081e80000100800 */
[----:B------:R-:W3:Y:S04]  /*21740*/  LDL R79, [R1+0x1714] ;  /* 0x00171400014f7983 */ /* 0x000ee80000100800 */
[----:B------:R-:W3:Y:S04]  /*21750*/  @P2 LDG.E.U16 R91, desc[UR6][R40.64] ;  /* 0x00000006285b2981 */ /* 0x000ee8000c1e1500 */
[----:B0-----:R-:W3:Y:S04]  /*21760*/  LDL.64 R22, [R1+0x520] ;  /* 0x0005200001167983 */ /* 0x001ee80000100a00 */
[----:B----4-:R-:W-:Y:S04]  /*21770*/  STL [R1+0x16b4], R20 ;  /* 0x0016b41401007387 */ /* 0x010fe80000100800 */
[----:B------:R-:W4:Y:S04]  /*21780*/  @P0 LDG.E.U16 R3, desc[UR6][R54.64] ;  /* 0x0000000636030981 */ /* 0x000f28000c1e1500 */
[----:B------:R0:W-:Y:S04]  /*21790*/  STL [R1+0x16bc], R21 ;  /* 0x0016bc1501007387 */ /* 0x0001e80000100800 */
[----:B------:R-:W4:Y:S04]  /*217a0*/  LDL.64 R48, [R1+0x428] ;  /* 0x0004280001307983 */ /* 0x000f280000100a00 */
[----:B------:R-:W4:Y:S04]  /*217b0*/  LDL.64 R50, [R1+0x420] ;  /* 0x0004200001327983 */ /* 0x000f280000100a00 */
        /* <DEDUP_REMOVED lines=16> */
[----:B------:R-:W-:Y:S04]  /*218c0*/  STL [R1+0x2570], R26 ;  /* 0x0025701a01007387 */ /* 0x000fe80000100800 */
[----:B------:R0:W-:Y:S04]  /*218d0*/  STL [R1+0x256c], R27 ;  /* 0x00256c1b01007387 */ /* 0x0001e80000100800 */
[----:B0-----:R-:W4:Y:S04]  /*218e0*/  LDL.64 R26, [R1+0x4a0] ;  /* 0x0004a000011a7983 */ /* 0x001f280000100a00 */
[----:B--2---:R-:W2:Y:S04]  /*218f0*/  @P2 LDG.E.U16 R53, desc[UR6][R76.64] ;  /* 0x000000064c352981 */ /* 0x004ea8000c1e1500 */
[----:B------:R-:W4:Y:S04]  /*21900*/  @P0 LDG.E.U16 R85, desc[UR6][R28.64] ;  /* 0x000000061c550981 */ /* 0x000f28000c1e1500 */
[----:B------:R-:W4:Y:S04]  /*21910*/  @P2 LDG.E.U16 R39, desc[UR6][R32.64] ;  /* 0x0000000620272981 */ /* 0x000f28000c1e1500 */
[----:B------:R-:W4:Y:S04]  /*21920*/  @P0 LDG.E.U16 R78, desc[UR6][R42.64] ;  /* 0x000000062a4e0981 */ /* 0x000f28000c1e1500 */
[----:B------:R-:W4:Y:S04]  /*21930*/  @P2 LDG.E.U16 R47, desc[UR6][R60.64] ;  /* 0x000000063c2f2981 */ /* 0x000f28000c1e1500 */
[----:B------:R0:W-:Y:S04]  /*21940*/  STL [R1+0x16b0], R15 ;  /* 0x0016b00f01007387 */ /* 0x0001e80000100800 */
[----:B------:R-:W4:Y:S04]  /*21950*/  @P0 LDG.E.U16 R46, desc[UR6][R68.64] ;  /* 0x00000006442e0981 */ /* 0x000f28000c1e1500 */
[----:B0-----:R-:W4:Y:S04]  /*21960*/  LDL.LU R15, [R1+0x28e0] ;  /* 0x0028e000010f7983 */ /* 0x001f280000300800 */
[----:B------:R-:W-:Y:S04]  /*21970*/  STL [R1+0x2578], R24 ;  /* 0x0025781801007387 */ /* 0x000fe80000100800 */
[----:B------:R0:W-:Y:S04]  /*21980*/  STL [R1+0x2574], R25 ;  /* 0x0025741901007387 */ /* 0x0001e80000100800 */
[----:B---3--:R-:W3:Y:S04]  /*21990*/  @P0 LDG.E.U16 R79, desc[UR6][R22.64] ;  /* 0x00000006164f0981 */ /* 0x008ee8000c1e1500 */
[----:B0-----:R-:W3:Y:S04]  /*219a0*/  LDL R25, [R1+0x1718] ;  /* 0x0017180001197983 */ /* 0x001ee80000100800 */
[----:B------:R-:W3:Y:S04]  /*219b0*/  LDL.LU.64 R76, [R1+0x28d8] ;  /* 0x0028d800014c7983 */ /* 0x000ee80000300a00 */
[----:B--2---:R0:W-:Y:S04]  /*219c0*/  @P2 STL [R1+0x1730], R53 ;  /* 0x0017303501002387 */ /* 0x0041e80000100800 */
[----:B0-----:R-:W2:Y:S04]  /*219d0*/  LDL.LU R53, [R1+0x28d0] ;  /* 0x0028d00001357983 */ /* 0x001ea80000300800 */
[----:B------:R-:W2:Y:S04]  /*219e0*/  LDL.LU.64 R28, [R1+0x28c8] ;  /* 0x0028c800011c7983 */ /* 0x000ea80000300a00 */
[----:B----4-:R0:W-:Y:S04]  /*219f0*/  @P0 STL [R1+0x172c], R85 ;  /* 0x00172c5501000387 */ /* 0x0101e80000100800 */
[----:B0-----:R-:W4:Y:S04]  /*21a00*/  LDL.LU R85, [R1+0x28c0] ;  /* 0x0028c00001557983 */ /* 0x001f280000300800 */
[----:B------:R-:W2:Y:S04]  /*21a10*/  LDL.LU.64 R32, [R1+0x28b8] ;  /* 0x0028b80001207983 */ /* 0x000ea80000300a00 */
[----:B------:R0:W-:Y:S04]  /*21a20*/  @P2 STL [R1+0x1728], R39 ;  /* 0x0017282701002387 */ /* 0x0001e80000100800 */
[----:B0-----:R-:W4:Y:S04]  /*21a30*/  LDL.LU R39, [R1+0x28b0] ;  /* 0x0028b00001277983 */ /* 0x001f280000300800 */
[----:B------:R-:W4:Y:S04]  /*21a40*/  LDL.LU.64 R42, [R1+0x28a8] ;  /* 0x0028a800012a7983 */ /* 0x000f280000300a00 */
[----:B------:R0:W-:Y:S04]  /*21a50*/  @P0 STL [R1+0x1724], R78 ;  /* 0x0017244e01000387 */ /* 0x0001e80000100800 */
[----:B0-----:R-:W4:Y:S04]  /*21a60*/  LDL.LU R78, [R1+0x28a0] ;  /* 0x0028a000014e7983 */ /* 0x001f280000300800 */
[----:B------:R-:W4:Y:S04]  /*21a70*/  LDL.LU.64 R60, [R1+0x2898] ;  /* 0x00289800013c7983 */ /* 0x000f280000300a00 */
[----:B------:R0:W-:Y:S04]  /*21a80*/  @P2 STL [R1+0x1720], R47 ;  /* 0x0017202f01002387 */ /* 0x0001e80000100800 */
[----:B---3--:R-:W3:Y:S04]  /*21a90*/  @P2 LDG.E.U16 R25, desc[UR6][R44.64] ;  /* 0x000000062c192981 */ /* 0x008ee8000c1e1500 */
[----:B0-----:R-:W3:Y:S04]  /*21aa0*/  LDL.LU R47, [R1+0x2890] ;  /* 0x00289000012f7983 */ /* 0x001ee80000300800 */
[----:B------:R-:W3:Y:S04]  /*21ab0*/  LDL.LU.64 R68, [R1+0x2888] ;  /* 0x0028880001447983 */ /* 0x000ee80000300a00 */
[----:B------:R0:W-:Y:S04]  /*21ac0*/  @P0 STL [R1+0x171c], R46 ;  /* 0x00171c2e01000387 */ /* 0x0001e80000100800 */
[----:B0-----:R-:W3:Y:S04]  /*21ad0*/  LDL.LU R46, [R1+0x2880] ;  /* 0x00288000012e7983 */ /* 0x001ee80000300800 */
[----:B------:R-:W3:Y:S04]  /*21ae0*/  LDL.LU.64 R44, [R1+0x2878] ;  /* 0x00287800012c7983 */ /* 0x000ee80000300a00 */
[----:B------:R-:W3:Y:S01]  /*21af0*/  LDL.LU.64 R22, [R1+0x2870] ;  /* 0x0028700001167983 */ /* 0x000ee20000300a00 */
[----:B------:R-:W-:-:S02]  /*21b00*/  PRMT R30, RZ, 0x7610, R30 ;  /* 0x00007610ff1e7816 */ /* 0x000fc4000000001e */
[----:B------:R-:W-:Y:S02]  /*21b10*/  PRMT R31, RZ, 0x7610, R31 ;  /* 0x00007610ff1f7816 */ /* 0x000fe4000000001f */
[----:B------:R-:W-:Y:S02]  /*21b20*/  PRMT R0, RZ, 0x7610, R0 ;  /* 0x00007610ff007816 */ /* 0x000fe40000000000 */
[----:B------:R-:W3:Y:S04]  /*21b30*/  @P0 LDG.E.U16 R30, desc[UR6][R40.64] ;  /* 0x00000006281e0981 */ /* 0x000ee8000c1e1500 */
[----:B------:R-:W3:Y:S01]  /*21b40*/  @P2 LDG.E.U16 R31, desc[UR6][R36.64] ;  /* 0x00000006241f2981 */ /* 0x000ee2000c1e1500 */
[----:B------:R-:W-:Y:S02]  /*21b50*/  PRMT R16, RZ, 0x7610, R16 ;  /* 0x00007610ff107816 */ /* 0x000fe40000000010 */
[----:B------:R-:W-:-:S02]  /*21b60*/  PRMT R17, RZ, 0x7610, R17 ;  /* 0x00007610ff117816 */ /* 0x000fc40000000011 */
[----:B------:R-:W-:-:S06]  /*21b70*/  PRMT R19, RZ, 0x7610, R19 ;  /* 0x00007610ff137816 */ /* 0x000fcc0000000013 */
[----:B------:R-:W3:Y:S04]  /*21b80*/  @P2 LDG.E.U16 R19, desc[UR6][R54.64] ;  /* 0x0000000636132981 */ /* 0x000ee8000c1e1500 */
[----:B--2---:R-:W2:Y:S04]  /*21b90*/  @P2 LDG.E.U16 R33, desc[UR6][R88.64] ;  /* 0x0000000658212981 */ /* 0x004ea8000c1e1500 */
[----:B------:R-:W2:Y:S04]  /*21ba0*/  @P0 LDG.E.U16 R32, desc[UR6][R34.64] ;  /* 0x0000000622200981 */ /* 0x000ea8000c1e1500 */
[----:B----4-:R-:W4:Y:S04]  /*21bb0*/  @P0 LDG.E.U16 R39, desc[UR6][R56.64] ;  /* 0x0000000638270981 */ /* 0x010f28000c1e1500 */
[----:B------:R-:W2:Y:S04]  /*21bc0*/  @P0 LDG.E.U16 R43, desc[UR6][R58.64] ;  /* 0x000000063a2b0981 */ /* 0x000ea8000c1e1500 */
[----:B------:R-:W2:Y:S04]  /*21bd0*/  @P2 LDG.E.U16 R42, desc[UR6][R92.64] ;  /* 0x000000065c2a2981 */ /* 0x000ea8000c1e1500 */
[----:B------:R-:W2:Y:S04]  /*21be0*/  @P2 LDG.E.U16 R78, desc[UR6][R62.64] ;  /* 0x000000063e4e2981 */ /* 0x000ea8000c1e1500 */
[----:B------:R-:W2:Y:S04]  /*21bf0*/  @P0 LDG.E.U16 R61, desc[UR6][R64.64] ;  /* 0x00000006403d0981 */ /* 0x000ea8000c1e1500 */
[----:B------:R-:W2:Y:S04]  /*21c00*/  @P2 LDG.E.U16 R60, desc[UR6][R66.64] ;  /* 0x00000006423c2981 */ /* 0x000ea8000c1e1500 */
[----:B---3--:R-:W3:Y:S04]  /*21c10*/  @P0 LDG.E.U16 R47, desc[UR6][R80.64] ;  /* 0x00000006502f0981 */ /* 0x008ee8000c1e1500 */
[----:B------:R-:W2:Y:S04]  /*21c20*/  @P2 LDG.E.U16 R68, desc[UR6][R86.64] ;  /* 0x0000000656442981 */ /* 0x000ea8000c1e1500 */
[----:B------:R-:W2:Y:S04]  /*21c30*/  @P0 LDG.E.U16 R69, desc[UR6][R72.64] ;  /* 0x0000000648450981 */ /* 0x000ea8000c1e1500 */
[----:B------:R-:W2:Y:S04]  /*21c40*/  @P2 LDG.E.U16 R46, desc[UR6][R74.64] ;  /* 0x000000064a2e2981 */ /* 0x000ea8000c1e1500 */
[----:B------:R-:W2:Y:S04]  /*21c50*/  @P2 LDG.E.U16 R44, desc[UR6][R48.64] ;  /* 0x00000006302c2981 */ /* 0x000ea8000c1e1500 */
[----:B------:R-:W2:Y:S04]  /*21c60*/  @P2 LDG.E.U16 R22, desc[UR6][R20.64] ;  /* 0x0000000614162981 */ /* 0x000ea8000c1e1500 */
[----:B------:R-:W3:Y:S04]  /*21c70*/  @P0 LDG.E.U16 R23, desc[UR6][R26.64] ;  /* 0x000000061a170981 */ /* 0x000ee8000c1e1500 */
[----:B------:R-:W3:Y:S04]  /*21c80*/  @P0 LDG.E.U16 R45, desc[UR6][R50.64] ;  /* 0x00000006322d0981 */ /* 0x000ee8000c1e1500 */
[----:B------:R-:W3:Y:S04]  /*21c90*/  LDL.LU.64 R20, [R1+0x2868] ;  /* 0x0028680001147983 */ /* 0x000ee80000300a00 */
[----:B--2---:R0:W-:Y:S04]  /*21ca0*/  STL [R1+0x1710], R22 ;  /* 0x0017101601007387 */ /* 0x0041e80000100800 */
[----:B0-----:R-:W2:Y:S04]  /*21cb0*/  LDL.LU R22, [R1+0x2860] ;  /* 0x0028600001167983 */ /* 0x001ea80000300800 */
[----:B---3--:R0:W-:Y:S04]  /*21cc0*/  STL [R1+0x170c], R23 ;  /* 0x00170c1701007387 */ /* 0x0081e80000100800 */
[----:B0-----:R-:W2:Y:S04]  /*21cd0*/  LDL.LU R23, [R1+0x285c] ;  /* 0x00285c0001177983 */ /* 0x001ea80000300800 */
[----:B------:R0:W-:Y:S04]  /*21ce0*/  STL [R1+0x1708], R44 ;  /* 0x0017082c01007387 */ /* 0x0001e80000100800 */
[----:B0-----:R-:W3:Y:S04]  /*21cf0*/  LDL.LU R44, [R1+0x2858] ;  /* 0x00285800012c7983 */ /* 0x001ee80000300800 */
[----:B------:R0:W-:Y:S04]  /*21d00*/  STL [R1+0x1704], R45 ;  /* 0x0017042d01007387 */ /* 0x0001e80000100800 */
[----:B0-----:R-:W3:Y:S04]  /*21d10*/  LDL.LU R45, [R1+0x2854] ;  /* 0x00285400012d7983 */ /* 0x001ee80000300800 */
[----:B------:R0:W-:Y:S04]  /*21d20*/  STL [R1+0x1700], R46 ;  /* 0x0017002e01007387 */ /* 0x0001e80000100800 */
[----:B0-----:R-:W4:Y:S04]  /*21d30*/  LDL.LU R46, [R1+0x2850] ;  /* 0x00285000012e7983 */ /* 0x001f280000300800 */
[----:B------:R0:W-:Y:S04]  /*21d40*/  STL [R1+0x16fc], R47 ;  /* 0x0016fc2f01007387 */ /* 0x0001e80000100800 */
[----:B0-----:R-:W4:Y:S04]  /*21d50*/  LDL.LU R47, [R1+0x284c] ;  /* 0x00284c00012f7983 */ /* 0x001f280000300800 */
[----:B------:R0:W-:Y:S04]  /*21d60*/  STL [R1+0x16f8], R68 ;  /* 0x0016f84401007387 */ /* 0x0001e80000100800 */
[----:B0-----:R-:W4:Y:S04]  /*21d70*/  LDL.LU R68, [R1+0x2848] ;  /* 0x0028480001447983 */ /* 0x001f280000300800 */
[----:B------:R0:W-:Y:S04]  /*21d80*/  STL [R1+0x16f4], R69 ;  /* 0x0016f44501007387 */ /* 0x0001e80000100800 */
[----:B0-----:R-:W4:Y:S04]  /*21d90*/  LDL.LU R69, [R1+0x2844] ;  /* 0x0028440001457983 */ /* 0x001f280000300800 */
[----:B--2---:R-:W2:Y:S04]  /*21da0*/  @P2 LDG.E.U16 R0, desc[UR6][R22.64] ;  /* 0x0000000616002981 */ /* 0x004ea8000c1e1500 */
[----:B------:R-:W-:Y:S04]  /*21db0*/  @P2 STL [R1+0x1718], R25 ;  /* 0x0017181901002387 */ /* 0x000fe80000100800 */
[----:B------:R-:W-:Y:S04]  /*21dc0*/  @P0 STL [R1+0x1714], R79 ;  /* 0x0017144f01000387 */ /* 0x000fe80000100800 */
[----:B---3--:R-:W3:Y:S04]  /*21dd0*/  @P0 LDG.E.U16 R16, desc[UR6][R44.64] ;  /* 0x000000062c100981 */ /* 0x008ee8000c1e1500 */
[----:B----4-:R-:W4:Y:S04]  /*21de0*/  @P2 LDG.E.U16 R17, desc[UR6][R46.64] ;  /* 0x000000062e112981 */ /* 0x010f28000c1e1500 */
[----:B------:R-:W-:Y:S04]  /*21df0*/  STL [R1+0x2580], R68 ;  /* 0x0025804401007387 */ /* 0x000fe80000100800 */
[----:B------:R-:W-:Y:S04]  /*21e00*/  STL [R1+0x257c], R69 ;  /* 0x00257c4501007387 */ /* 0x000fe80000100800 */
[----:B------:R-:W-:Y:S04]  /*21e10*/  STL [R1+0x2588], R46 ;  /* 0x0025882e01007387 */ /* 0x000fe80000100800 */
[----:B------:R-:W-:Y:S04]  /*21e20*/  STL [R1+0x2584], R47 ;  /* 0x0025842f01007387 */ /* 0x000fe80000100800 */
[----:B------:R-:W-:Y:S04]  /*21e30*/  STL [R1+0x2590], R44 ;  /* 0x0025902c01007387 */ /* 0x000fe80000100800 */
[----:B------:R-:W-:Y:S04]  /*21e40*/  STL [R1+0x258c], R45 ;  /* 0x00258c2d01007387 */ /* 0x000fe80000100800 */
[----:B------:R-:W-:Y:S04]  /*21e50*/  STL [R1+0x16cc], R30 ;  /* 0x0016cc1e01007387 */ /* 0x000fe80000100800 */
[----:B------:R0:W-:Y:S04]  /*21e60*/  STL [R1+0x16d0], R31 ;  /* 0x0016d01f01007387 */ /* 0x0001e80000100800 */
[----:B0-----:R-:W4:Y:S04]  /*21e70*/  LDL.64 R30, [R1+0x698] ;  /* 0x00069800011e7983 */ /* 0x001f280000100a00 */
[----:B--2---:R0:W-:Y:S04]  /*21e80*/  STL [R1+0x1738], R0 ;  /* 0x0017380001007387 */ /* 0x0041e80000100800 */
[----:B------:R-:W2:Y:S04]  /*21e90*/  LDL.64 R74, [R1+0x690] ;  /* 0x00069000014a7983 */ /* 0x000ea80000100a00 */
[----:B0-----:R-:W2:Y:S04]  /*21ea0*/  LDL R0, [R1+0x17b0] ;  /* 0x0017b00001007983 */ /* 0x001ea80000100800 */
[----:B------:R0:W-:Y:S04]  /*21eb0*/  STL [R1+0x16dc], R39 ;  /* 0x0016dc2701007387 */ /* 0x0001e80000100800 */
[----:B------:R-:W2:Y:S04]  /*21ec0*/  LDL.64 R80, [R1+0x618] ;  /* 0x0006180001507983 */ /* 0x000ea80000100a00 */
[----:B------:R-:W2:Y:S04]  /*21ed0*/  LDL R79, [R1+0x17a8] ;  /* 0x0017a800014f7983 */ /* 0x000ea80000100800 */
[----:B0-----:R-:W2:Y:S04]  /*21ee0*/  LDL R39, [R1+0x17ac] ;  /* 0x0017ac0001277983 */ /* 0x001ea80000100800 */
[----:B------:R0:W-:Y:S04]  /*21ef0*/  STL [R1+0x16f0], R78 ;  /* 0x0016f04e01007387 */ /* 0x0001e80000100800 */
[----:B------:R-:W2:Y:S04]  /*21f00*/  LDL.64 R86, [R1+0x610] ;  /* 0x0006100001567983 */ /* 0x000ea80000100a00 */
[----:B------:R-:W-:Y:S04]  /*21f10*/  STL [R1+0x16ec], R61 ;  /* 0x0016ec3d01007387 */ /* 0x000fe80000100800 */
[----:B------:R-:W2:Y:S04]  /*21f20*/  LDL R65, [R1+0x17a4] ;  /* 0x0017a40001417983 */ /* 0x000ea80000100800 */
[----:B------:R1:W-:Y:S04]  /*21f30*/  STL [R1+0x16e8], R60 ;  /* 0x0016e83c01007387 */ /* 0x0003e80000100800 */
[----:B------:R-:W2:Y:S04]  /*21f40*/  LDL.64 R72, [R1+0x598] ;  /* 0x0005980001487983 */ /* 0x000ea80000100a00 */
[----:B------:R-:W-:Y:S04]  /*21f50*/  STL [R1+0x16e4], R43 ;  /* 0x0016e42b01007387 */ /* 0x000fe80000100800 */
[----:B0-----:R-:W2:Y:S04]  /*21f60*/  LDL R78, [R1+0x17a0] ;  /* 0x0017a000014e7983 */ /* 0x001ea80000100800 */
[----:B------:R-:W-:Y:S04]  /*21f70*/  STL [R1+0x16e0], R42 ;  /* 0x0016e02a01007387 */ /* 0x000fe80000100800 */
[----:B------:R-:W2:Y:S04]  /*21f80*/  LDL.64 R62, [R1+0x590] ;  /* 0x00059000013e7983 */ /* 0x000ea80000100a00 */
[----:B------:R-:W2:Y:S01]  /*21f90*/  LDL R64, [R1+0x179c] ;  /* 0x00179c0001407983 */ /* 0x000ea20000100800 */
[----:B------:R-:W-:-:S02]  /*21fa0*/  PRMT R18, RZ, 0x7610, R18 ;  /* 0x00007610ff127816 */ /* 0x000fc40000000012 */
[----:B------:R-:W-:Y:S01]  /*21fb0*/  PRMT R38, RZ, 0x7610, R38 ;  /* 0x00007610ff267816 */ /* 0x000fe20000000026 */
[----:B-1----:R-:W2:Y:S04]  /*21fc0*/  LDL.64 R60, [R1+0x518] ;  /* 0x00051800013c7983 */ /* 0x002ea80000100a00 */
[----:B------:R-:W2:Y:S04]  /*21fd0*/  @P0 LDG.E.U16 R18, desc[UR6][R68.64] ;  /* 0x0000000644120981 */ /* 0x000ea8000c1e1500 */
[----:B------:R-:W2:Y:S04]  /*21fe0*/  @P0 LDG.E.U16 R38, desc[UR6][R20.64] ;  /* 0x0000000614260981 */ /* 0x000ea8000c1e1500 */
[----:B------:R-:W-:Y:S04]  /*21ff0*/  STL [R1+0x16d8], R33 ;  /* 0x0016d82101007387 */ /* 0x000fe80000100800 */
[----:B------:R-:W2:Y:S04]  /*22000*/  LDL R46, [R1+0x1798] ;  /* 0x00179800012e7983 */ /* 0x000ea80000100800 */
[----:B------:R-:W-:Y:S04]  /*22010*/  STL [R1+0x16d4], R32 ;  /* 0x0016d42001007387 */ /* 0x000fe80000100800 */
[----:B------:R-:W2:Y:S04]  /*22020*/  LDL.64 R66, [R1+0x510] ;  /* 0x0005100001427983 */ /* 0x000ea80000100a00 */
[----:B------:R-:W2:Y:S04]  /*22030*/  LDL R69, [R1+0x1794] ;  /* 0x0017940001457983 */ /* 0x000ea80000100800 */
[----:B---3--:R-:W-:Y:S04]  /*22040*/  STL [R1+0x173c], R16 ;  /* 0x00173c1001007387 */ /* 0x008fe80000100800 */
[----:B----4-:R0:W-:Y:S04]  /*22050*/  STL [R1+0x1740], R17 ;  /* 0x0017401101007387 */ /* 0x0101e80000100800 */
[----:B0-----:R-:W3:Y:S04]  /*22060*/  LDL.64 R16, [R1+0x498] ;  /* 0x0004980001107983 */ /* 0x001ee80000100a00 */
[----:B------:R-:W-:Y:S04]  /*22070*/  STL [R1+0x16c8], R19 ;  /* 0x0016c81301007387 */ /* 0x000fe80000100800 */
[----:B------:R-:W3:Y:S04]  /*22080*/  LDL R25, [R1+0x1790] ;  /* 0x0017900001197983 */ /* 0x000ee80000100800 */
[----:B--2---:R-:W2:Y:S04]  /*22090*/  @P2 LDG.E.U16 R0, desc[UR6][R30.64] ;  /* 0x000000061e002981 */ /* 0x004ea8000c1e1500 */
[----:B------:R-:W4:Y:S04]  /*220a0*/  @P2 LDG.E.U16 R79, desc[UR6][R80.64] ;  /* 0x00000006504f2981 */ /* 0x000f28000c1e1500 */
[----:B------:R-:W4:Y:S04]  /*220b0*/  @P0 LDG.E.U16 R39, desc[UR6][R74.64] ;  /* 0x000000064a270981 */ /* 0x000f28000c1e1500 */
[----:B------:R-:W4:Y:S04]  /*220c0*/  @P0 LDG.E.U16 R65, desc[UR6][R86.64] ;  /* 0x0000000656410981 */ /* 0x000f28000c1e1500 */
[----:B------:R-:W4:Y:S04]  /*220d0*/  @P2 LDG.E.U16 R78, desc[UR6][R72.64] ;  /* 0x00000006484e2981 */ /* 0x000f28000c1e1500 */
        /* <DEDUP_REMOVED lines=19> */
[----:B------:R-:W4:Y:S04]  /*22210*/  @P2 LDG.E.U16 R46, desc[UR6][R60.64] ;  /* 0x000000063c2e2981 */ /* 0x000f28000c1e1500 */
[----:B------:R-:W4:Y:S04]  /*22220*/  @P0 LDG.E.U16 R69, desc[UR6][R66.64] ;  /* 0x0000000642450981 */ /* 0x000f28000c1e1500 */
[----:B0-----:R-:W4:Y:S04]  /*22230*/  LDL.64 R22, [R1+0x318] ;  /* 0x0003180001167983 */ /* 0x001f280000100a00 */
[----:B------:R0:W-:Y:S04]  /*22240*/  STL [R1+0x1734], R38 ;  /* 0x0017342601007387 */ /* 0x0001e80000100800 */
[----:B---3--:R-:W3:Y:S04]  /*22250*/  @P2 LDG.E.U16 R25, desc[UR6][R16.64] ;  /* 0x0000000610192981 */ /* 0x008ee8000c1e1500 */
[----:B0-----:R-:W3:Y:S04]  /*22260*/  LDL.LU R38, [R1+0x2840] ;  /* 0x0028400001267983 */ /* 0x001ee80000300800 */
[----:B------:R-:W-:Y:S04]  /*22270*/  STL [R1+0x25a0], R20 ;  /* 0x0025a01401007387 */ /* 0x000fe80000100800 */
[----:B------:R0:W-:Y:S04]  /*22280*/  STL [R1+0x259c], R21 ;  /* 0x00259c1501007387 */ /* 0x0001e80000100800 */
[----:B0-----:R-:W3:Y:S04]  /*22290*/  LDL.64 R20, [R1+0x390] ;  /* 0x0003900001147983 */ /* 0x001ee80000100a00 */
        /* <DEDUP_REMOVED lines=8> */
[----:B0-----:R-:W2:Y:S04]  /*22320*/  LDL.LU R79, [R1+0x2810] ;  /* 0x00281000014f7983 */ /* 0x001ea80000300800 */
        /* <DEDUP_REMOVED lines=10> */
[----:B------:R-:W2:Y:S04]  /*223d0*/  LDL.LU.64 R66, [R1+0x27d0] ;  /* 0x0027d00001427983 */ /* 0x000ea80000300a00 */
[----:B------:R-:W2:Y:S01]  /*223e0*/  LDL.LU.64 R16, [R1+0x27c8] ;  /* 0x0027c80001107983 */ /* 0x000ea20000300a00 */
[----:B------:R-:W-:-:S02]  /*223f0*/  PRMT R10, RZ, 0x7610, R10 ;  /* 0x00007610ff0a7816 */ /* 0x000fc4000000000a */
[----:B------:R-:W-:Y:S02]  /*22400*/  PRMT R11, RZ, 0x7610, R11 ;  /* 0x00007610ff0b7816 */ /* 0x000fe4000000000b */
[----:B------:R-:W-:Y:S02]  /*22410*/  PRMT R8, RZ, 0x7610, R8 ;  /* 0x00007610ff087816 */ /* 0x000fe40000000008 */
[----:B------:R-:W-:Y:S01]  /*22420*/  PRMT R9, RZ, 0x7610, R9 ;  /* 0x00007610ff097816 */ /* 0x000fe20000000009 */
[----:B------:R-:W2:Y:S04]  /*22430*/  @P0 LDG.E.U16 R15, desc[UR6][R34.64] ;  /* 0x00000006220f0981 */ /* 0x000ea8000c1e1500 */
[----:B---3--:R-:W3:Y:S01]  /*22440*/  @P2 LDG.E.U16 R38, desc[UR6][R56.64] ;  /* 0x0000000638262981 */ /* 0x008ee2000c1e1500 */
[----:B------:R-:W-:-:S02]  /*22450*/  PRMT R12, RZ, 0x7610, R12 ;  /* 0x00007610ff0c7816 */ /* 0x000fc4000000000c */
[----:B------:R-:W-:Y:S02]  /*22460*/  PRMT R13, RZ, 0x7610, R13 ;  /* 0x00007610ff0d7816 */ /* 0x000fe4000000000d */
[----:B------:R-:W-:-:S04]  /*22470*/  PRMT R14, RZ, 0x7610, R14 ;  /* 0x00007610ff0e7816 */ /* 0x000fc8000000000e */
[----:B------:R-:W3:Y:S01]  /*22480*/  @P0 LDG.E.U16 R13, desc[UR6][R54.64] ;  /* 0x00000006360d0981 */ /* 0x000ee2000c1e1500 */
[----:B------:R-:W-:-:S03]  /*22490*/  PRMT R2, RZ, 0x7610, R2 ;  /* 0x00007610ff027816 */ /* 0x000fc60000000002 */
[----:B------:R-:W3:Y:S04]  /*224a0*/  @P2 LDG.E.U16 R14, desc[UR6][R36.64] ;  /* 0x00000006240e2981 */ /* 0x000ee8000c1e1500 */
[----:B------:R-:W3:Y:S04]  /*224b0*/  @P0 LDG.E.U16 R31, desc[UR6][R32.64] ;  /* 0x00000006201f0981 */ /* 0x000ee8000c1e1500 */
[----:B------:R-:W3:Y:S04]  /*224c0*/  @P2 LDG.E.U16 R30, desc[UR6][R88.64] ;  /* 0x00000006581e2981 */ /* 0x000ee8000c1e1500 */
[----:B----4-:R-:W4:Y:S04]  /*224d0*/  @P0 LDG.E.U16 R39, desc[UR6][R92.64] ;  /* 0x000000065c270981 */ /* 0x010f28000c1e1500 */
[----:B--2---:R-:W2:Y:S04]  /*224e0*/  @P2 LDG.E.U16 R65, desc[UR6][R26.64] ;  /* 0x000000061a412981 */ /* 0x004ea8000c1e1500 */
        /* <DEDUP_REMOVED lines=10> */
[----:B------:R-:W2:Y:S04]  /*22590*/  LDL.LU.64 R42, [R1+0x27b0] ;  /* 0x0027b000012a7983 */ /* 0x000ea80000300a00 */
[----:B--2---:R-:W2:Y:S04]  /*225a0*/  @P0 LDG.E.U16 R42, desc[UR6][R18.64] ;  /* 0x00000006122a0981 */ /* 0x004ea8000c1e1500 */
[----:B------:R-:W4:Y:S04]  /*225b0*/  @P2 LDG.E.U16 R43, desc[UR6][R40.64] ;  /* 0x00000006282b2981 */ /* 0x000f28000c1e1500 */
[----:B---3--:R0:W-:Y:S04]  /*225c0*/  STL [R1+0x1788], R17 ;  /* 0x0017881101007387 */ /* 0x0081e80000100800 */
[----:B0-----:R-:W3:Y:S04]  /*225d0*/  LDL.LU R17, [R1+0x27a8] ;  /* 0x0027a80001117983 */ /* 0x001ee80000300800 */
[----:B------:R-:W3:Y:S04]  /*225e0*/  LDL.LU.64 R18, [R1+0x27a0] ;  /* 0x0027a00001127983 */ /* 0x000ee80000300a00 */
[----:B--2---:R0:W-:Y:S04]  /*225f0*/  STL [R1+0x1784], R42 ;  /* 0x0017842a01007387 */ /* 0x0041e80000100800 */
[----:B0-----:R-:W2:Y:S04]  /*22600*/  LDL.LU R42, [R1+0x2798] ;  /* 0x00279800012a7983 */ /* 0x001ea80000300800 */
[----:B------:R-:W2:Y:S04]  /*22610*/  LDL.LU.64 R40, [R1+0x2790] ;  /* 0x0027900001287983 */ /* 0x000ea80000300a00 */
[----:B----4-:R0:W-:Y:S04]  /*22620*/  STL [R1+0x1780], R43 ;  /* 0x0017802b01007387 */ /* 0x0101e80000100800 */
[----:B---3--:R-:W3:Y:S04]  /*22630*/  @P2 LDG.E.U16 R8, desc[UR6][R18.64] ;  /* 0x0000000612082981 */ /* 0x008ee8000c1e1500 */
[----:B------:R-:W4:Y:S04]  /*22640*/  @P0 LDG.E.U16 R2, desc[UR6][R16.64] ;  /* 0x0000000610020981 */ /* 0x000f28000c1e1500 */
        /* <DEDUP_REMOVED lines=8> */
[----:B------:R1:W-:Y:S04]  /*226d0*/  @P2 STL [R1+0x1798], R46 ;  /* 0x0017982e01002387 */ /* 0x0003e80000100800 */
[----:B0-----:R-:W4:Y:S04]  /*226e0*/  LDL.LU R65, [R1+0x277c] ;  /* 0x00277c0001417983 */ /* 0x001f280000300800 */
[----:B--2---:R-:W2:Y:S04]  /*226f0*/  @P0 LDG.E.U16 R9, desc[UR6][R40.64] ;  /* 0x0000000628090981 */ /* 0x004ea8000c1e1500 */
[----:B---3--:R-:W3:Y:S04]  /*22700*/  @P2 LDG.E.U16 R10, desc[UR6][R42.64] ;  /* 0x000000062a0a2981 */ /* 0x008ee8000c1e1500 */
[----:B----4-:R-:W4:Y:S04]  /*22710*/  @P2 LDG.E.U16 R12, desc[UR6][R66.64] ;  /* 0x00000006420c2981 */ /* 0x010f28000c1e1500 */
[----:B------:R-:W2:Y:S04]  /*22720*/  @P0 LDG.E.U16 R11, desc[UR6][R64.64] ;  /* 0x00000006400b0981 */ /* 0x000ea8000c1e1500 */
[----:B------:R0:W-:Y:S04]  /*22730*/  @P0 STL [R1+0x1794], R69 ;  /* 0x0017944501000387 */ /* 0x0001e80000100800 */
[----:B------:R-:W-:Y:S04]  /*22740*/  @P2 STL [R1+0x1790], R25 ;  /* 0x0017901901002387 */ /* 0x000fe80000100800 */
        /* <DEDUP_REMOVED lines=8> */
[----:B------:R-:W4:Y:S04]  /*227d0*/  LDL.64 R56, [R1+0x688] ;  /* 0x0006880001387983 */ /* 0x000f280000100a00 */
[----:B-1----:R-:W4:Y:S04]  /*227e0*/  LDL R46, [R1+0x1830] ;  /* 0x00183000012e7983 */ /* 0x002f280000100800 */
[----:B------:R-:W-:Y:S04]  /*227f0*/  STL [R1+0x1760], R38 ;  /* 0x0017602601007387 */ /* 0x000fe80000100800 */
[----:B------:R1:W-:Y:S04]  /*22800*/  STL [R1+0x1764], R39 ;  /* 0x0017642701007387 */ /* 0x0003e80000100800 */
[----:B0-----:R-:W4:Y:S04]  /*22810*/  LDL R69, [R1+0x182c] ;  /* 0x00182c0001457983 */ /* 0x001f280000100800 */
[----:B-1----:R-:W4:Y:S04]  /*22820*/  LDL.64 R38, [R1+0x680] ;  /* 0x0006800001267983 */ /* 0x002f280000100a00 */
[----:B---3--:R-:W-:Y:S04]  /*22830*/  STL [R1+0x17c0], R10 ;  /* 0x0017c00a01007387 */ /* 0x008fe80000100800 */
[----:B--2---:R0:W-:Y:S04]  /*22840*/  STL [R1+0x1744], R11 ;  /* 0x0017440b01007387 */ /* 0x0041e80000100800 */
[----:B0-----:R-:W2:Y:S04]  /*22850*/  LDL.64 R10, [R1+0x608] ;  /* 0x00060800010a7983 */ /* 0x001ea80000100a00 */
[----:B------:R-:W-:Y:S04]  /*22860*/  STL [R1+0x176c], R73 ;  /* 0x00176c4901007387 */ /* 0x000fe80000100800 */
[----:B------:R-:W2:Y:S04]  /*22870*/  LDL R25, [R1+0x1828] ;  /* 0x0018280001197983 */ /* 0x000ea80000100800 */
[----:B------:R-:W-:Y:S04]  /*22880*/  STL [R1+0x1768], R72 ;  /* 0x0017684801007387 */ /* 0x000fe80000100800 */
[----:B------:R-:W3:Y:S04]  /*22890*/  LDL.64 R32, [R1+0x600] ;  /* 0x0006000001207983 */ /* 0x000ee80000100a00 */
[----:B------:R-:W-:Y:S04]  /*228a0*/  STL [R1+0x17b8], R8 ;  /* 0x0017b80801007387 */ /* 0x000fe80000100800 */
[----:B------:R0:W-:Y:S04]  /*228b0*/  STL [R1+0x17bc], R9 ;  /* 0x0017bc0901007387 */ /* 0x0001e80000100800 */
[----:B0-----:R-:W3:Y:S04]  /*228c0*/  LDL.64 R8, [R1+0x588] ;  /* 0x0005880001087983 */ /* 0x001ee80000100a00 */
[----:B----4-:R-:W-:Y:S04]  /*228d0*/  STL [R1+0x1748], R12 ;  /* 0x0017480c01007387 */ /* 0x010fe80000100800 */
[----:B------:R-:W-:Y:S04]  /*228e0*/  STL [R1+0x175c], R31 ;  /* 0x00175c1f01007387 */ /* 0x000fe80000100800 */
[----:B------:R0:W-:Y:S04]  /*228f0*/  STL [R1+0x174c], R13 ;  /* 0x00174c0d01007387 */ /* 0x0001e80000100800 */
[----:B------:R-:W-:Y:S04]  /*22900*/  STL [R1+0x1758], R30 ;  /* 0x0017581e01007387 */ /* 0x000fe80000100800 */
[----:B------:R-:W4:Y:S04]  /*22910*/  @P2 LDG.E.U16 R46, desc[UR6][R56.64] ;  /* 0x00000006382e2981 */ /* 0x000f28000c1e1500 */
[----:B0-----:R-:W3:Y:S04]  /*22920*/  LDL.64 R12, [R1+0x580] ;  /* 0x00058000010c7983 */ /* 0x001ee80000100a00 */
[----:B------:R-:W-:Y:S04]  /*22930*/  STL [R1+0x1754], R15 ;  /* 0x0017540f01007387 */ /* 0x000fe80000100800 */
[----:B------:R0:W-:Y:S04]  /*22940*/  STL [R1+0x1750], R14 ;  /* 0x0017500e01007387 */ /* 0x0001e80000100800 */
[----:B------:R-:W3:Y:S04]  /*22950*/  LDL.64 R34, [R1+0x500] ;  /* 0x0005000001227983 */ /* 0x000ee80000100a00 */
[----:B------:R-:W3:Y:S04]  /*22960*/  LDL.64 R36, [R1+0x488] ;  /* 0x0004880001247983 */ /* 0x000ee80000100a00 */
[----:B0-----:R-:W3:Y:S04]  /*22970*/  LDL.64 R14, [R1+0x508] ;  /* 0x00050800010e7983 */ /* 0x001ee80000100a00 */
[----:B------:R-:W3:Y:S04]  /*22980*/  LDL.64 R40, [R1+0x400] ;  /* 0x0004000001287983 */ /* 0x000ee80000100a00 */
        /* <DEDUP_REMOVED lines=17> */
[----:B0-----:R-:W4:Y:S04]  /*22aa0*/  LDL.64 R18, [R1+0x408] ;  /* 0x0004080001127983 */ /* 0x001f280000100a00 */
[----:B------:R0:W-:Y:S04]  /*22ab0*/  STL [R1+0x17b4], R2 ;  /* 0x0017b40201007387 */ /* 0x0001e80000100800 */
[----:B0-----:R-:W4:Y:S04]  /*22ac0*/  LDL.LU R2, [R1+0x2778] ;  /* 0x0027780001027983 */ /* 0x001f280000300800 */
[----:B------:R-:W-:Y:S04]  /*22ad0*/  STL [R1+0x25d0], R16 ;  /* 0x0025d01001007387 */ /* 0x000fe80000100800 */
[----:B------:R0:W-:Y:S04]  /*22ae0*/  STL [R1+0x25cc], R17 ;  /* 0x0025cc1101007387 */ /* 0x0001e80000100800 */
[----:B0-----:R-:W4:Y:S04]  /*22af0*/  LDL.64 R16, [R1+0x480] ;  /* 0x0004800001107983 */ /* 0x001f280000100a00 */
[----:B------:R-:W4:Y:S04]  /*22b00*/  LDL.LU.64 R56, [R1+0x2770] ;  /* 0x0027700001387983 */ /* 0x000f280000300a00 */
[----:B------:R-:W4:Y:S04]  /*22b10*/  LDL.LU.64 R38, [R1+0x2768] ;  /* 0x0027680001267983 */ /* 0x000f280000300a00 */
[----:B--2---:R-:W2:Y:S04]  /*22b20*/  @P2 LDG.E.U16 R25, desc[UR6][R10.64] ;  /* 0x000000060a192981 */ /* 0x004ea8000c1e1500 */
[----:B------:R-:W2:Y:S04]  /*22b30*/  LDL.LU.64 R10, [R1+0x2760] ;  /* 0x00276000010a7983 */ /* 0x000ea80000300a00 */
[----:B---3--:R-:W3:Y:S04]  /*22b40*/  @P0 LDG.E.U16 R58, desc[UR6][R40.64] ;  /* 0x00000006283a0981 */ /* 0x008ee8000c1e1500 */
[----:B----4-:R-:W4:Y:S04]  /*22b50*/  @P2 LDG.E.U16 R59, desc[UR6][R42.64] ;  /* 0x000000062a3b2981 */ /* 0x010f28000c1e1500 */
[----:B------:R-:W3:Y:S04]  /*22b60*/  @P0 LDG.E.U16 R60, desc[UR6][R64.64] ;  /* 0x00000006403c0981 */ /* 0x000ee8000c1e1500 */
[----:B------:R-:W3:Y:S04]  /*22b70*/  @P2 LDG.E.U16 R61, desc[UR6][R66.64] ;  /* 0x00000006423d2981 */ /* 0x000ee8000c1e1500 */
[----:B------:R-:W3:Y:S04]  /*22b80*/  @P0 LDG.E.U16 R62, desc[UR6][R20.64] ;  /* 0x00000006143e0981 */ /* 0x000ee8000c1e1500 */
[----:B------:R-:W3:Y:S04]  /*22b90*/  @P2 LDG.E.U16 R63, desc[UR6][R22.64] ;  /* 0x00000006163f2981 */ /* 0x000ee8000c1e1500 */
[----:B------:R-:W3:Y:S04]  /*22ba0*/  @P0 LDG.E.U16 R86, desc[UR6][R44.64] ;  /* 0x000000062c560981 */ /* 0x000ee8000c1e1500 */
[----:B------:R-:W3:Y:S04]  /*22bb0*/  @P2 LDG.E.U16 R87, desc[UR6][R26.64] ;  /* 0x000000061a572981 */ /* 0x000ee8000c1e1500 */
[----:B------:R-:W3:Y:S04]  /*22bc0*/  @P0 LDG.E.U16 R0, desc[UR6][R48.64] ;  /* 0x0000000630000981 */ /* 0x000ee8000c1e1500 */
[----:B------:R-:W3:Y:S01]  /*22bd0*/  @P2 LDG.E.U16 R85, desc[UR6][R50.64] ;  /* 0x0000000632552981 */ /* 0x000ee2000c1e1500 */
[----:B------:R-:W-:-:S02]  /*22be0*/  PRMT R4, RZ, 0x7610, R4 ;  /* 0x00007610ff047816 */ /* 0x000fc40000000004 */
[----:B------:R-:W-:Y:S01]  /*22bf0*/  PRMT R5, RZ, 0x7610, R5 ;  /* 0x00007610ff057816 */ /* 0x000fe20000000005 */
[----:B------:R-:W3:Y:S01]  /*22c00*/  @P0 LDG.E.U16 R53, desc[UR6][R72.64] ;  /* 0x0000000648350981 */ /* 0x000ee2000c1e1500 */
[----:B------:R-:W-:Y:S02]  /*22c10*/  PRMT R6, RZ, 0x7610, R6 ;  /* 0x00007610ff067816 */ /* 0x000fe40000000006 */
[----:B------:R-:W-:Y:S01]  /*22c20*/  PRMT R7, RZ, 0x7610, R7 ;  /* 0x00007610ff077816 */ /* 0x000fe20000000007 */
[----:B------:R-:W3:Y:S04]  /*22c30*/  @P2 LDG.E.U16 R29, desc[UR6][R92.64] ;  /* 0x000000065c1d2981 */ /* 0x000ee8000c1e1500 */
[----:B------:R-:W3:Y:S01]  /*22c40*/  @P0 LDG.E.U16 R28, desc[UR6][R88.64] ;  /* 0x00000006581c0981 */ /* 0x000ee2000c1e1500 */
[----:B------:R-:W-:-:S03]  /*22c50*/  PRMT R52, RZ, 0x7610, R52 ;  /* 0x00007610ff347816 */ /* 0x000fc60000000034 */
[----:B------:R-:W3:Y:S04]  /*22c60*/  @P2 LDG.E.U16 R7, desc[UR6][R30.64] ;  /* 0x000000061e072981 */ /* 0x000ee8000c1e1500 */
[----:B------:R-:W3:Y:S04]  /*22c70*/  @P0 LDG.E.U16 R6, desc[UR6][R54.64] ;  /* 0x0000000636060981 */ /* 0x000ee8000c1e1500 */
[----:B------:R-:W3:Y:S04]  /*22c80*/  @P0 LDG.E.U16 R56, desc[UR6][R16.64] ;  /* 0x0000000610380981 */ /* 0x000ee8000c1e1500 */
[----:B------:R-:W3:Y:S04]  /*22c90*/  @P0 LDG.E.U16 R38, desc[UR6][R34.64] ;  /* 0x0000000622260981 */ /* 0x000ee8000c1e1500 */
[----:B------:R-:W3:Y:S04]  /*22ca0*/  @P2 LDG.E.U16 R39, desc[UR6][R36.64] ;  /* 0x0000000624272981 */ /* 0x000ee8000c1e1500 */
[----:B------:R-:W3:Y:S04]  /*22cb0*/  @P2 LDG.E.U16 R57, desc[UR6][R18.64] ;  /* 0x0000000612392981 */ /* 0x000ee8000c1e1500 */
[----:B--2---:R-:W2:Y:S04]  /*22cc0*/  @P0 LDG.E.U16 R10, desc[UR6][R32.64] ;  /* 0x00000006200a0981 */ /* 0x004ea8000c1e1500 */
[----:B------:R-:W2:Y:S04]  /*22cd0*/  @P2 LDG.E.U16 R11, desc[UR6][R8.64] ;  /* 0x00000006080b2981 */ /* 0x000ea8000c1e1500 */
[----:B------:R-:W2:Y:S04]  /*22ce0*/  LDL.LU.64 R32, [R1+0x2758] ;  /* 0x0027580001207983 */ /* 0x000ea80000300a00 */
[----:B--2---:R-:W2:Y:S04]  /*22cf0*/  @P0 LDG.E.U16 R32, desc[UR6][R12.64] ;  /* 0x000000060c200981 */ /* 0x004ea8000c1e1500 */
[----:B------:R-:W3:Y:S04]  /*22d00*/  @P2 LDG.E.U16 R33, desc[UR6][R14.64] ;  /* 0x000000060e212981 */ /* 0x000ee8000c1e1500 */
[----:B------:R0:W-:Y:S04]  /*22d10*/  STL [R1+0x1824], R10 ;  /* 0x0018240a01007387 */ /* 0x0001e80000100800 */
[----:B0-----:R-:W3:Y:S04]  /*22d20*/  LDL.LU R10, [R1+0x2750] ;  /* 0x00275000010a7983 */ /* 0x001ee80000300800 */
[----:B------:R-:W4:Y:S04]  /*22d30*/  LDL.LU.64 R8, [R1+0x2748] ;  /* 0x0027480001087983 */ /* 0x000f280000300a00 */
[----:B------:R0:W-:Y:S04]  /*22d40*/  STL [R1+0x1820], R11 ;  /* 0x0018200b01007387 */ /* 0x0001e80000100800 */
[----:B0-----:R-:W4:Y:S04]  /*22d50*/  LDL.LU R11, [R1+0x2740] ;  /* 0x00274000010b7983 */ /* 0x001f280000300800 */
[----:B------:R-:W4:Y:S04]  /*22d60*/  LDL.LU.64 R12, [R1+0x2738] ;  /* 0x00273800010c7983 */ /* 0x000f280000300a00 */
[----:B--2---:R0:W-:Y:S04]  /*22d70*/  STL [R1+0x181c], R32 ;  /* 0x00181c2001007387 */ /* 0x0041e80000100800 */
[----:B0-----:R-:W2:Y:S04]  /*22d80*/  LDL.LU R32, [R1+0x2730] ;  /* 0x0027300001207983 */ /* 0x001ea80000300800 */
[----:B------:R-:W2:Y:S04]  /*22d90*/  LDL.LU.64 R14, [R1+0x2728] ;  /* 0x00272800010e7983 */ /* 0x000ea80000300a00 */
[----:B---3--:R0:W-:Y:S04]  /*22da0*/  STL [R1+0x1818], R33 ;  /* 0x0018182101007387 */ /* 0x0081e80000100800 */
[----:B0-----:R-:W3:Y:S04]  /*22db0*/  LDL.LU R33, [R1+0x2720] ;  /* 0x0027200001217983 */ /* 0x001ee80000300800 */
[----:B------:R-:W2:Y:S04]  /*22dc0*/  LDL.LU.64 R34, [R1+0x2718] ;  /* 0x0027180001227983 */ /* 0x000ea80000300a00 */
[----:B------:R0:W-:Y:S04]  /*22dd0*/  STL [R1+0x1814], R38 ;  /* 0x0018142601007387 */ /* 0x0001e80000100800 */
[----:B0-----:R-:W2:Y:S04]  /*22de0*/  LDL.LU R38, [R1+0x2710] ;  /* 0x0027100001267983 */ /* 0x001ea80000300800 */
[----:B------:R-:W2:Y:S04]  /*22df0*/  LDL.LU.64 R36, [R1+0x2708] ;  /* 0x0027080001247983 */ /* 0x000ea80000300a00 */
[----:B------:R0:W-:Y:S04]  /*22e00*/  STL [R1+0x1810], R39 ;  /* 0x0018102701007387 */ /* 0x0001e80000100800 */
[----:B0-----:R-:W2:Y:S04]  /*22e10*/  LDL.LU R39, [R1+0x2700] ;  /* 0x0027000001277983 */ /* 0x001ea80000300800 */
[----:B------:R0:W-:Y:S04]  /*22e20*/  STL [R1+0x180c], R56 ;  /* 0x00180c3801007387 */ /* 0x0001e80000100800 */
[----:B0-----:R-:W3:Y:S04]  /*22e30*/  LDL.LU R56, [R1+0x26fc] ;  /* 0x0026fc0001387983 */ /* 0x001ee80000300800 */
[----:B------:R-:W-:Y:S04]  /*22e40*/  @P2 STL [R1+0x1830], R46 ;  /* 0x0018302e01002387 */ /* 0x000fe80000100800 */
[----:B------:R0:W-:Y:S04]  /*22e50*/  STL [R1+0x1808], R57 ;  /* 0x0018083901007387 */ /* 0x0001e80000100800 */
[----:B------:R-:W-:Y:S04]  /*22e60*/  @P0 STL [R1+0x182c], R69 ;  /* 0x00182c4501000387 */ /* 0x000fe80000100800 */
[----:B0-----:R-:W3:Y:S04]  /*22e70*/  LDL.LU R57, [R1+0x26f8] ;  /* 0x0026f80001397983 */ /* 0x001ee80000300800 */
[----:B------:R-:W-:Y:S04]  /*22e80*/  @P2 STL [R1+0x1828], R25 ;  /* 0x0018281901002387 */ /* 0x000fe80000100800 */
[----:B------:R0:W-:Y:S04]  /*22e90*/  STL [R1+0x1804], R58 ;  /* 0x0018043a01007387 */ /* 0x0001e80000100800 */
[----:B0-----:R-:W3:Y:S04]  /*22ea0*/  LDL.LU R58, [R1+0x26f4] ;  /* 0x0026f400013a7983 */ /* 0x001ee80000300800 */
[----:B----4-:R0:W-:Y:S04]  /*22eb0*/  STL [R1+0x1800], R59 ;  /* 0x0018003b01007387 */ /* 0x0101e80000100800 */
[----:B0-----:R-:W3:Y:S04]  /*22ec0*/  LDL.LU R59, [R1+0x26f0] ;  /* 0x0026f000013b7983 */ /* 0x001ee80000300800 */
[----:B------:R0:W-:Y:S04]  /*22ed0*/  STL [R1+0x17fc], R60 ;  /* 0x0017fc3c01007387 */ /* 0x0001e80000100800 */
[----:B0-----:R-:W4:Y:S04]  /*22ee0*/  LDL.LU R60, [R1+0x26ec] ;  /* 0x0026ec00013c7983 */ /* 0x001f280000300800 */
[----:B------:R0:W-:Y:S04]  /*22ef0*/  STL [R1+0x17f8], R61 ;  /* 0x0017f83d01007387 */ /* 0x0001e80000100800 */
[----:B0-----:R-:W4:Y:S04]  /*22f00*/  LDL.LU R61, [R1+0x26e8] ;  /* 0x0026e800013d7983 */ /* 0x001f280000300800 */
[----:B------:R0:W-:Y:S04]  /*22f10*/  STL [R1+0x17f4], R62 ;  /* 0x0017f43e01007387 */ /* 0x0001e80000100800 */
[----:B0-----:R-:W3:Y:S04]  /*22f20*/  LDL.LU R62, [R1+0x26e4] ;  /* 0x0026e400013e7983 */ /* 0x001ee80000300800 */
[----:B------:R0:W-:Y:S04]  /*22f30*/  STL [R1+0x17f0], R63 ;  /* 0x0017f03f01007387 */ /* 0x0001e80000100800 */
[----:B0-----:R-:W3:Y:S04]  /*22f40*/  LDL.LU R63, [R1+0x26e0] ;  /* 0x0026e000013f7983 */ /* 0x001ee80000300800 */
[----:B--2---:R-:W2:Y:S04]  /*22f50*/  @P2 LDG.E.U16 R52, desc[UR6][R38.64] ;  /* 0x0000000626342981 */ /* 0x004ea8000c1e1500 */
[----:B----4-:R-:W4:Y:S04]  /*22f60*/  @P0 LDG.E.U16 R4, desc[UR6][R60.64] ;  /* 0x000000063c040981 */ /* 0x010f28000c1e1500 */
[----:B---3--:R-:W3:Y:S04]  /*22f70*/  @P2 LDG.E.U16 R5, desc[UR6][R62.64] ;  /* 0x000000063e052981 */ /* 0x008ee8000c1e1500 */
[----:B------:R0:W-:Y:S04]  /*22f80*/  STL [R1+0x17ec], R86 ;  /* 0x0017ec5601007387 */ /* 0x0001e80000100800 */
[----:B0-----:R-:W2:Y:S04]  /*22f90*/  LDL.LU R86, [R1+0x26dc] ;  /* 0x0026dc0001567983 */ /* 0x001ea80000300800 */
[----:B------:R0:W-:Y:S04]  /*22fa0*/  STL [R1+0x17e8], R87 ;  /* 0x0017e85701007387 */ /* 0x0001e80000100800 */
[----:B0-----:R-:W2:Y:S04]  /*22fb0*/  LDL.LU R87, [R1+0x26d8] ;  /* 0x0026d80001577983 */ /* 0x001ea80000300800 */
[----:B------:R0:W-:Y:S04]  /*22fc0*/  STL [R1+0x17e4], R0 ;  /* 0x0017e40001007387 */ /* 0x0001e80000100800 */
[----:B0-----:R-:W2:Y:S04]  /*22fd0*/  LDL.LU R0, [R1+0x26d4] ;  /* 0x0026d40001007983 */ /* 0x001ea80000300800 */
[----:B------:R0:W-:Y:S04]  /*22fe0*/  STL [R1+0x17e0], R85 ;  /* 0x0017e05501007387 */ /* 0x0001e80000100800 */
[----:B0-----:R-:W2:Y:S04]  /*22ff0*/  LDL.LU R85, [R1+0x26d0] ;  /* 0x0026d00001557983 */ /* 0x001ea80000300800 */
[----:B------:R-:W2:Y:S04]  /*23000*/  LDL.LU R16, [R1+0x1888] ;  /* 0x0018880001107983 */ /* 0x000ea80000300800 */
[----:B------:R-:W2:Y:S04]  /*23010*/  LDL.64 R88, [R1+0x678] ;  /* 0x0006780001587983 */ /* 0x000ea80000100a00 */
[----:B------:R0:W-:Y:S04]  /*23020*/  STL [R1+0x25d8], R62 ;  /* 0x0025d83e01007387 */ /* 0x0001e80000100800 */
[----:B0-----:R-:W2:Y:S04]  /*23030*/  LDL.LU R62, [R1+0x1890] ;  /* 0x00189000013e7983 */ /* 0x001ea80000300800 */
[----:B------:R0:W-:Y:S04]  /*23040*/  STL [R1+0x25d4], R63 ;  /* 0x0025d43f01007387 */ /* 0x0001e80000100800 */
[----:B0-----:R-:W2:Y:S04]  /*23050*/  LDL.LU R63, [R1+0x188c] ;  /* 0x00188c00013f7983 */ /* 0x001ea80000300800 */
[----:B------:R-:W-:Y:S04]  /*23060*/  STL [R1+0x17d4], R28 ;  /* 0x0017d41c01007387 */ /* 0x000fe80000100800 */
[----:B------:R0:W-:Y:S04]  /*23070*/  STL [R1+0x17d8], R29 ;  /* 0x0017d81d01007387 */ /* 0x0001e80000100800 */
[----:B------:R-:W2:Y:S04]  /*23080*/  LDL.64 R30, [R1+0x5f8] ;  /* 0x0005f800011e7983 */ /* 0x000ea80000100a00 */
[----:B0-----:R-:W2:Y:S01]  /*23090*/  LDL.64 R28, [R1+0x670] ;  /* 0x00067000011c7983 */ /* 0x001ea20000100a00 */
[----:B------:R-:W-:-:S02]  /*230a0*/  PRMT R71, RZ, 0x7610, R71 ;  /* 0x00007610ff477816 */ /* 0x000fc40000000047 */
[----:B------:R-:W-:-:S04]  /*230b0*/  PRMT R70, RZ, 0x7610, R70 ;  /* 0x00007610ff467816 */ /* 0x000fc80000000046 */
[----:B------:R-:W2:Y:S04]  /*230c0*/  @P0 LDG.E.U16 R71, desc[UR6][R36.64] ;  /* 0x0000000624470981 */ /* 0x000ea8000c1e1500 */
[----:B------:R-:W2:Y:S04]  /*230d0*/  @P2 LDG.E.U16 R70, desc[UR6][R14.64] ;  /* 0x000000060e462981 */ /* 0x000ea8000c1e1500 */
[----:B----4-:R-:W-:Y:S04]  /*230e0*/  STL [R1+0x17c4], R4 ;  /* 0x0017c40401007387 */ /* 0x010fe80000100800 */
[----:B---3--:R0:W-:Y:S04]  /*230f0*/  STL [R1+0x17c8], R5 ;  /* 0x0017c80501007387 */ /* 0x0081e80000100800 */
[----:B0-----:R-:W3:Y:S04]  /*23100*/  LDL.64 R4, [R1+0x5f0] ;  /* 0x0005f00001047983 */ /* 0x001ee80000100a00 */
[----:B------:R-:W-:Y:S04]  /*23110*/  STL [R1+0x17cc], R6 ;  /* 0x0017cc0601007387 */ /* 0x000fe80000100800 */
[----:B------:R0:W-:Y:S04]  /*23120*/  STL [R1+0x17d0], R7 ;  /* 0x0017d00701007387 */ /* 0x0001e80000100800 */
[----:B0-----:R-:W4:Y:S04]  /*23130*/  LDL.64 R6, [R1+0x578] ;  /* 0x0005780001067983 */ /* 0x001f280000100a00 */
[----:B------:R0:W-:Y:S04]  /*23140*/  STL [R1+0x25e0], R60 ;  /* 0x0025e03c01007387 */ /* 0x0001e80000100800 */
[----:B0-----:R-:W3:Y:S04]  /*23150*/  LDL.LU R60, [R1+0x1898] ;  /* 0x00189800013c7983 */ /* 0x001ee80000300800 */
[----:B------:R0:W-:Y:S04]  /*23160*/  STL [R1+0x25dc], R61 ;  /* 0x0025dc3d01007387 */ /* 0x0001e80000100800 */
[----:B0-----:R-:W3:Y:S04]  /*23170*/  LDL.LU R61, [R1+0x1894] ;  /* 0x00189400013d7983 */ /* 0x001ee80000300800 */
[----:B--2---:R-:W-:Y:S04]  /*23180*/  STL [R1+0x1840], R52 ;  /* 0x0018403401007387 */ /* 0x004fe80000100800 */
[----:B------:R0:W-:Y:S04]  /*23190*/  STL [R1+0x17dc], R53 ;  /* 0x0017dc3501007387 */ /* 0x0001e80000100800 */
[----:B------:R-:W3:Y:S04]  /*231a0*/  LDL.64 R54, [R1+0x4f8] ;  /* 0x0004f80001367983 */ /* 0x000ee80000100a00 */
[----:B0-----:R-:W2:Y:S04]  /*231b0*/  LDL.64 R52, [R1+0x570] ;  /* 0x0005700001347983 */ /* 0x001ea80000100a00 */
[----:B------:R0:W-:Y:S04]  /*231c0*/  STL [R1+0x25e8], R38 ;  /* 0x0025e82601007387 */ /* 0x0001e80000100800 */
[----:B0-----:R-:W4:Y:S04]  /*231d0*/  LDL.LU R38, [R1+0x18a0] ;  /* 0x0018a00001267983 */ /* 0x001f280000300800 */
        /* <DEDUP_REMOVED lines=8> */
[----:B------:R0:W-:Y:S04]  /*23260*/  STL [R1+0x25f4], R15 ;  /* 0x0025f40f01007387 */ /* 0x0001e80000100800 */
[----:B0-----:R-:W2:Y:S01]  /*23270*/  LDL.LU R15, [R1+0x18ac] ;  /* 0x0018ac00010f7983 */ /* 0x001ea20000300800 */
[----:B------:R-:W-:-:S03]  /*23280*/  PRMT R24, RZ, 0x7610, R24 ;  /* 0x00007610ff187816 */ /* 0x000fc60000000018 */
[----:B---3--:R-:W3:Y:S04]  /*23290*/  @P2 LDG.E.U16 R60, desc[UR6][R54.64] ;  /* 0x00000006363c2981 */ /* 0x008ee8000c1e1500 */
[----:B----4-:R-:W4:Y:S04]  /*232a0*/  @P2 LDG.E.U16 R38, desc[UR6][R6.64] ;  /* 0x0000000606262981 */ /* 0x010f28000c1e1500 */
[----:B--2---:R-:W2:Y:S04]  /*232b0*/  @P0 LDG.E.U16 R39, desc[UR6][R52.64] ;  /* 0x0000000634270981 */ /* 0x004ea8000c1e1500 */
[----:B------:R-:W2:Y:S04]  /*232c0*/  @P2 LDG.E.U16 R36, desc[UR6][R30.64] ;  /* 0x000000061e242981 */ /* 0x000ea8000c1e1500 */
[----:B------:R-:W2:Y:S04]  /*232d0*/  @P0 LDG.E.U16 R37, desc[UR6][R4.64] ;  /* 0x0000000604250981 */ /* 0x000ea8000c1e1500 */
[----:B------:R-:W2:Y:S04]  /*232e0*/  @P2 LDG.E.U16 R14, desc[UR6][R88.64] ;  /* 0x00000006580e2981 */ /* 0x000ea8000c1e1500 */
[----:B------:R-:W3:Y:S04]  /*232f0*/  @P0 LDG.E.U16 R15, desc[UR6][R28.64] ;  /* 0x000000061c0f0981 */ /* 0x000ee8000c1e1500 */
[----:B------:R-:W-:Y:S04]  /*23300*/  STL [R1+0x2600], R12 ;  /* 0x0026000c01007387 */ /* 0x000fe80000100800 */
[----:B------:R-:W-:Y:S04]  /*23310*/  STL [R1+0x25fc], R13 ;  /* 0x0025fc0d01007387 */ /* 0x000fe80000100800 */
[----:B------:R-:W4:Y:S04]  /*23320*/  @P0 LDG.E.U16 R24, desc[UR6][R12.64] ;  /* 0x000000060c180981 */ /* 0x000f28000c1e1500 */
[----:B--2---:R-:W-:Y:S04]  /*23330*/  STL [R1+0x2604], R14 ;  /* 0x0026040e01007387 */ /* 0x004fe80000100800 */
[----:B------:R-:W2:Y:S04]  /*23340*/  LDL.64 R28, [R1+0x4f0] ;  /* 0x0004f000011c7983 */ /* 0x000ea80000100a00 */
[----:B---3--:R-:W-:Y:S04]  /*23350*/  STL [R1+0x2608], R15 ;  /* 0x0026080f01007387 */ /* 0x008fe80000100800 */
[----:B------:R-:W3:Y:S04]  /*23360*/  LDL.64 R30, [R1+0x478] ;  /* 0x00047800011e7983 */ /* 0x000ee80000100a00 */
[----:B------:R-:W-:Y:S04]  /*23370*/  STL [R1+0x260c], R36 ;  /* 0x00260c2401007387 */ /* 0x000fe80000100800 */
[----:B------:R-:W-:Y:S04]  /*23380*/  STL [R1+0x2610], R37 ;  /* 0x0026102501007387 */ /* 0x000fe80000100800 */
[----:B----4-:R-:W-:Y:S04]  /*23390*/  STL [R1+0x2614], R38 ;  /* 0x0026142601007387 */ /* 0x010fe80000100800 */
[----:B------:R-:W4:Y:S04]  /*233a0*/  LDL.64 R52, [R1+0x470] ;  /* 0x0004700001347983 */ /* 0x000f280000100a00 */
[----:B------:R0:W-:Y:S04]  /*233b0*/  STL [R1+0x2618], R39 ;  /* 0x0026182701007387 */ /* 0x0001e80000100800 */
[----:B------:R-:W4:Y:S04]  /*233c0*/  LDL.64 R54, [R1+0x3f8] ;  /* 0x0003f80001367983 */ /* 0x000f280000100a00 */
[----:B--2---:R-:W2:Y:S04]  /*233d0*/  @P0 LDG.E.U16 R61, desc[UR6][R28.64] ;  /* 0x000000061c3d0981 */ /* 0x004ea8000c1e1500 */
[----:B---3--:R-:W3:Y:S04]  /*233e0*/  @P2 LDG.E.U16 R62, desc[UR6][R30.64] ;  /* 0x000000061e3e2981 */ /* 0x008ee8000c1e1500 */
[----:B----4-:R-:W4:Y:S04]  /*233f0*/  @P0 LDG.E.U16 R63, desc[UR6][R52.64] ;  /* 0x00000006343f0981 */ /* 0x010f28000c1e1500 */
[----:B------:R-:W-:Y:S04]  /*23400*/  STL [R1+0x261c], R60 ;  /* 0x00261c3c01007387 */ /* 0x000fe80000100800 */
[----:B------:R-:W4:Y:S04]  /*23410*/  LDL.LU R17, [R1+0x1884] ;  /* 0x0018840001117983 */ /* 0x000f280000300800 */
[----:B------:R-:W-:Y:S04]  /*23420*/  STL [R1+0x183c], R71 ;  /* 0x00183c4701007387 */ /* 0x000fe80000100800 */
[----:B------:R-:W4:Y:S04]  /*23430*/  LDL.LU R18, [R1+0x1880] ;  /* 0x0018800001127983 */ /* 0x000f280000300800 */
[----:B------:R-:W4:Y:S04]  /*23440*/  LDL.LU R19, [R1+0x187c] ;  /* 0x00187c0001137983 */ /* 0x000f280000300800 */
[----:B------:R-:W4:Y:S04]  /*23450*/  LDL.LU R40, [R1+0x1878] ;  /* 0x0018780001287983 */ /* 0x000f280000300800 */
[----:B------:R-:W4:Y:S04]  /*23460*/  LDL.LU R41, [R1+0x1874] ;  /* 0x0018740001297983 */ /* 0x000f280000300800 */
[----:B------:R-:W4:Y:S04]  /*23470*/  LDL.LU R42, [R1+0x1870] ;  /* 0x00187000012a7983 */ /* 0x000f280000300800 */
[----:B------:R1:W-:Y:S04]  /*23480*/  STL [R1+0x1838], R70 ;  /* 0x0018384601007387 */ /* 0x0003e80000100800 */
        /* <DEDUP_REMOVED lines=11> */
[----:B0-----:R-:W4:Y:S04]  /*23540*/  LDL.64 R38, [R1+0x3f0] ;  /* 0x0003f00001267983 */ /* 0x001f280000100a00 */
[----:B------:R-:W4:Y:S04]  /*23550*/  @P2 LDG.E.U16 R16, desc[UR6][R54.64] ;  /* 0x0000000636102981 */ /* 0x000f28000c1e1500 */
[----:B--2---:R-:W-:Y:S04]  /*23560*/  STL [R1+0x2620], R61 ;  /* 0x0026203d01007387 */ /* 0x004fe80000100800 */
[----:B------:R-:W2:Y:S04]  /*23570*/  LDL.64 R36, [R1+0x378] ;  /* 0x0003780001247983 */ /* 0x000ea80000100a00 */
[----:B------:R-:W2:Y:S04]  /*23580*/  LDL.64 R14, [R1+0x370] ;  /* 0x00037000010e7983 */ /* 0x000ea80000100a00 */
[----:B------:R-:W2:Y:S04]  /*23590*/  LDL.64 R12, [R1+0x2f0] ;  /* 0x0002f000010c7983 */ /* 0x000ea80000100a00 */
[----:B------:R-:W2:Y:S04]  /*235a0*/  LDL.64 R72, [R1+0x2e8] ;  /* 0x0002e80001487983 */ /* 0x000ea80000100a00 */
[----:B---3--:R-:W-:Y:S04]  /*235b0*/  STL [R1+0x2624], R62 ;  /* 0x0026243e01007387 */ /* 0x008fe80000100800 */
[----:B------:R-:W3:Y:S04]  /*235c0*/  LDL.LU R45, [R1+0x18c8] ;  /* 0x0018c800012d7983 */ /* 0x000ee80000300800 */
[----:B------:R-:W3:Y:S04]  /*235d0*/  LDL.LU R46, [R1+0x18c4] ;  /* 0x0018c400012e7983 */ /* 0x000ee80000300800 */
[----:B-1----:R-:W3:Y:S04]  /*235e0*/  LDL.64 R70, [R1+0x270] ;  /* 0x0002700001467983 */ /* 0x002ee80000100a00 */
[----:B------:R-:W3:Y:S04]  /*235f0*/  LDL.64 R92, [R1+0x268] ;  /* 0x00026800015c7983 */ /* 0x000ee80000100a00 */
[----:B----4-:R-:W-:Y:S04]  /*23600*/  STL [R1+0x2628], R63 ;  /* 0x0026283f01007387 */ /* 0x010fe80000100800 */
[----:B------:R-:W4:Y:S04]  /*23610*/  LDL.64 R88, [R1+0x1f0] ;  /* 0x0001f00001587983 */ /* 0x000f280000100a00 */
[----:B------:R-:W4:Y:S04]  /*23620*/  LDL.64 R4, [R1+0x1e8] ;  /* 0x0001e80001047983 */ /* 0x000f280000100a00 */
[----:B------:R-:W4:Y:S04]  /*23630*/  LDL.64 R6, [R1+0x170] ;  /* 0x0001700001067983 */ /* 0x000f280000100a00 */
[----:B------:R-:W4:Y:S04]  /*23640*/  LDL.64 R28, [R1+0x168] ;  /* 0x00016800011c7983 */ /* 0x000f280000100a00 */
[----:B------:R-:W4:Y:S04]  /*23650*/  LDL.64 R30, [R1+0xf0] ;  /* 0x0000f000011e7983 */ /* 0x000f280000100a00 */
[----:B------:R-:W4:Y:S04]  /*23660*/  LDL.64 R52, [R1+0xe8] ;  /* 0x0000e80001347983 */ /* 0x000f280000100a00 */
[----:B------:R-:W4:Y:S04]  /*23670*/  LDL.64 R54, [R1+0x70] ;  /* 0x0000700001367983 */ /* 0x000f280000100a00 */
[----:B------:R-:W4:Y:S01]  /*23680*/  @P0 LDG.E.U16 R23, desc[UR6][R86.64] ;  /* 0x0000000656170981 */ /* 0x000f22000c1e1500 */
[----:B------:R-:W-:-:S02]  /*23690*/  PRMT R82, RZ, 0x7610, R82 ;  /* 0x00007610ff527816 */ /* 0x000fc40000000052 */
[----:B------:R-:W-:Y:S01]  /*236a0*/  PRMT R83, RZ, 0x7610, R83 ;  /* 0x00007610ff537816 */ /* 0x000fe20000000053 */
[----:B------:R-:W4:Y:S04]  /*236b0*/  @P2 LDG.E.U16 R44, desc[UR6][R58.64] ;  /* 0x000000063a2c2981 */ /* 0x000f28000c1e1500 */
[----:B------:R-:W4:Y:S04]  /*236c0*/  @P0 LDG.E.U16 R17, desc[UR6][R38.64] ;  /* 0x0000000626110981 */ /* 0x000f28000c1e1500 */
[----:B--2---:R-:W2:Y:S04]  /*236d0*/  @P2 LDG.E.U16 R18, desc[UR6][R36.64] ;  /* 0x0000000624122981 */ /* 0x004ea8000c1e1500 */
[----:B------:R-:W2:Y:S04]  /*236e0*/  @P0 LDG.E.U16 R19, desc[UR6][R14.64] ;  /* 0x000000060e130981 */ /* 0x000ea8000c1e1500 */
[----:B------:R-:W2:Y:S04]  /*236f0*/  @P2 LDG.E.U16 R40, desc[UR6][R12.64] ;  /* 0x000000060c282981 */ /* 0x000ea8000c1e1500 */
[----:B------:R-:W2:Y:S01]  /*23700*/  @P0 LDG.E.U16 R41, desc[UR6][R72.64] ;  /* 0x0000000648290981 */ /* 0x000ea2000c1e1500 */
[----:B------:R-:W-:-:S02]  /*23710*/  PRMT R84, RZ, 0x7610, R84 ;  /* 0x00007610ff547816 */ /* 0x000fc40000000054 */
[----:B------:R-:W-:Y:S02]  /*23720*/  PRMT R90, RZ, 0x7610, R90 ;  /* 0x00007610ff5a7816 */ /* 0x000fe4000000005a */
[----:B------:R-:W-:Y:S02]  /*23730*/  PRMT R68, RZ, 0x7610, R68 ;  /* 0x00007610ff447816 */ /* 0x000fe40000000044 */
[----:B------:R-:W-:Y:S01]  /*23740*/  PRMT R47, RZ, 0x7610, R47 ;  /* 0x00007610ff2f7816 */ /* 0x000fe2000000002f */
[----:B---3--:R-:W3:Y:S04]  /*23750*/  @P2 LDG.E.U16 R45, desc[UR6][R34.64] ;  /* 0x00000006222d2981 */ /* 0x008ee8000c1e1500 */
[----:B------:R-:W3:Y:S04]  /*23760*/  @P0 LDG.E.U16 R46, desc[UR6][R32.64] ;  /* 0x00000006202e0981 */ /* 0x000ee8000c1e1500 */
        /* <DEDUP_REMOVED lines=8> */
[----:B------:R-:W4:Y:S04]  /*237f0*/  @P2 LDG.E.U16 R22, desc[UR6][R54.64] ;  /* 0x0000000636162981 */ /* 0x000f28000c1e1500 */
[----:B------:R-:W-:Y:S04]  /*23800*/  STL [R1+0x262c], R16 ;  /* 0x00262c1001007387 */ /* 0x000fe80000100800 */
        /* <DEDUP_REMOVED lines=9> */
[----:B------:R-:W4:Y:S04]  /*238a0*/  @P0 LDG.E.U16 R90, desc[UR6][R56.64] ;  /* 0x00000006385a0981 */ /* 0x000f28000c1e1500 */
[----:B------:R-:W-:Y:S04]  /*238b0*/  STL [R1+0x2630], R17 ;  /* 0x0026301101007387 */ /* 0x000fe80000100800 */
[----:B------:R-:W4:Y:S01]  /*238c0*/  @P0 LDG.E.U16 R68, desc[UR6][R8.64] ;  /* 0x0000000608440981 */ /* 0x000f22000c1e1500 */
[----:B------:R-:W-:-:S03]  /*238d0*/  PRMT R85, RZ, 0x7610, R85 ;  /* 0x00007610ff557816 */ /* 0x000fc60000000055 */
[----:B------:R-:W4:Y:S04]  /*238e0*/  @P2 LDG.E.U16 R47, desc[UR6][R10.64] ;  /* 0x000000060a2f2981 */ /* 0x000f28000c1e1500 */
[----:B--2---:R-:W-:Y:S04]  /*238f0*/  STL [R1+0x2634], R18 ;  /* 0x0026341201007387 */ /* 0x004fe80000100800 */
[----:B------:R-:W-:Y:S04]  /*23900*/  STL [R1+0x2638], R19 ;  /* 0x0026381301007387 */ /* 0x000fe80000100800 */
[----:B------:R-:W-:Y:S04]  /*23910*/  STL [R1+0x263c], R40 ;  /* 0x00263c2801007387 */ /* 0x000fe80000100800 */
[----:B------:R-:W-:Y:S04]  /*23920*/  STL [R1+0x2640], R41 ;  /* 0x0026402901007387 */ /* 0x000fe80000100800 */
[----:B---3--:R-:W-:Y:S04]  /*23930*/  STL [R1+0x2644], R42 ;  /* 0x0026442a01007387 */ /* 0x008fe80000100800 */
[----:B------:R-:W-:Y:S04]  /*23940*/  STL [R1+0x2648], R43 ;  /* 0x0026482b01007387 */ /* 0x000fe80000100800 */
[----:B----4-:R-:W-:Y:S04]  /*23950*/  STL [R1+0x264c], R64 ;  /* 0x00264c4001007387 */ /* 0x010fe80000100800 */
[----:B------:R-:W-:Y:S04]  /*23960*/  STL [R1+0x2650], R65 ;  /* 0x0026504101007387 */ /* 0x000fe80000100800 */
[----:B------:R-:W-:Y:S04]  /*23970*/  STL [R1+0x2654], R66 ;  /* 0x0026544201007387 */ /* 0x000fe80000100800 */
[----:B------:R-:W-:Y:S04]  /*23980*/  STL [R1+0x2658], R67 ;  /* 0x0026584301007387 */ /* 0x000fe80000100800 */
[----:B------:R-:W-:Y:S04]  /*23990*/  STL [R1+0x265c], R20 ;  /* 0x00265c1401007387 */ /* 0x000fe80000100800 */
[----:B------:R0:W-:Y:S04]  /*239a0*/  STL [R1+0x2660], R21 ;  /* 0x0026601501007387 */ /* 0x0001e80000100800 */
[----:B------:R-:W-:Y:S04]  /*239b0*/  STL [R1+0x2664], R22 ;  /* 0x0026641601007387 */ /* 0x000fe80000100800 */
[----:B------:R-:W2:Y:S04]  /*239c0*/  LDL.64 R72, [R1+0x668] ;  /* 0x0006680001487983 */ /* 0x000ea80000100a00 */
        /* <DEDUP_REMOVED lines=23> */
[----:B------:R0:W-:Y:S04]  /*23b40*/  STL [R1+0x2668], R23 ;  /* 0x0026681701007387 */ /* 0x0001e80000100800 */
[----:B0-----:R-:W4:Y:S04]  /*23b50*/  LDL.64 R22, [R1+0x360] ;  /* 0x0003600001167983 */ /* 0x001f280000100a00 */
[----:B--2---:R-:W2:Y:S04]  /*23b60*/  @P2 LDG.E.U16 R69, desc[UR6][R72.64] ;  /* 0x0000000648452981 */ /* 0x004ea8000c1e1500 */
[----:B---3--:R-:W3:Y:S04]  /*23b70*/  @P0 LDG.E.U16 R24, desc[UR6][R70.64] ;  /* 0x0000000646180981 */ /* 0x008ee8000c1e1500 */
[----:B----4-:R-:W4:Y:S04]  /*23b80*/  @P2 LDG.E.U16 R25, desc[UR6][R92.64] ;  /* 0x000000065c192981 */ /* 0x010f28000c1e1500 */
[----:B------:R-:W2:Y:S04]  /*23b90*/  LDL.LU.64 R72, [R1+0x26c8] ;  /* 0x0026c80001487983 */ /* 0x000ea80000300a00 */
[----:B------:R-:W3:Y:S04]  /*23ba0*/  LDL.LU.64 R70, [R1+0x26c0] ;  /* 0x0026c00001467983 */ /* 0x000ee80000300a00 */
[----:B------:R-:W4:Y:S04]  /*23bb0*/  LDL.LU.64 R92, [R1+0x26b8] ;  /* 0x0026b800015c7983 */ /* 0x000f280000300a00 */
        /* <DEDUP_REMOVED lines=16> */
[----:B------:R0:W4:Y:S04]  /*23cc0*/  @P0 LDG.E.U16 R82, desc[UR6][R38.64] ;  /* 0x0000000626520981 */ /* 0x000128000c1e1500 */
[----:B------:R-:W4:Y:S04]  /*23cd0*/  @P2 LDG.E.U16 R83, desc[UR6][R36.64] ;  /* 0x0000000624532981 */ /* 0x000f28000c1e1500 */
[----:B------:R-:W4:Y:S04]  /*23ce0*/  @P0 LDG.E.U16 R84, desc[UR6][R14.64] ;  /* 0x000000060e540981 */ /* 0x000f28000c1e1500 */
[----:B------:R-:W4:Y:S04]  /*23cf0*/  @P0 LDG.E.U16 R80, desc[UR6][R42.64] ;  /* 0x000000062a500981 */ /* 0x000f28000c1e1500 */
[----:B------:R1:W4:Y:S04]  /*23d00*/  @P0 LDG.E.U16 R74, desc[UR6][R18.64] ;  /* 0x00000006124a0981 */ /* 0x000328000c1e1500 */
[----:B------:R-:W4:Y:S04]  /*23d10*/  @P0 LDG.E.U16 R76, desc[UR6][R62.64] ;  /* 0x000000063e4c0981 */ /* 0x000f28000c1e1500 */
[----:B------:R-:W4:Y:S04]  /*23d20*/  @P2 LDG.E.U16 R79, desc[UR6][R64.64] ;  /* 0x00000006404f2981 */ /* 0x000f28000c1e1500 */
[----:B------:R-:W4:Y:S04]  /*23d30*/  @P2 LDG.E.U16 R81, desc[UR6][R40.64] ;  /* 0x0000000628512981 */ /* 0x000f28000c1e1500 */
[----:B------:R-:W4:Y:S04]  /*23d40*/  @P2 LDG.E.U16 R77, desc[UR6][R60.64] ;  /* 0x000000063c4d2981 */ /* 0x000f28000c1e1500 */
[----:B--2---:R-:W2:Y:S04]  /*23d50*/  @P0 LDG.E.U16 R72, desc[UR6][R22.64] ;  /* 0x0000000616480981 */ /* 0x004ea8000c1e1500 */
[----:B---3--:R-:W3:Y:S04]  /*23d60*/  @P0 LDG.E.U16 R70, desc[UR6][R86.64] ;  /* 0x0000000656460981 */ /* 0x008ee8000c1e1500 */
[----:B----4-:R-:W4:Y:S04]  /*23d70*/  @P2 LDG.E.U16 R93, desc[UR6][R12.64] ;  /* 0x000000060c5d2981 */ /* 0x010f28000c1e1500 */
[----:B------:R-:W2:Y:S04]  /*23d80*/  @P2 LDG.E.U16 R73, desc[UR6][R20.64] ;  /* 0x0000000614492981 */ /* 0x000ea8000c1e1500 */
[----:B------:R-:W2:Y:S04]  /*23d90*/  LDL R13, [R1+0x195c] ;  /* 0x00195c00010d7983 */ /* 0x000ea80000100800 */
[----:B------:R-:W2:Y:S01]  /*23da0*/  LDL.LU.64 R86, [R1+0x2678] ;  /* 0x0026780001567983 */ /* 0x000ea20000300a00 */
[----:B0-----:R-:W0:Y:S01]  /*23db0*/  S2R R38, SR_TID.X ;  /* 0x0000000000267919 */ /* 0x001e220000002100 */
[----:B------:R-:W-:-:S02]  /*23dc0*/  PRMT R88, RZ, 0x7610, R88 ;  /* 0x00007610ff587816 */ /* 0x000fc40000000058 */
[----:B------:R-:W-:Y:S01]  /*23dd0*/  PRMT R92, RZ, 0x7610, R92 ;  /* 0x00007610ff5c7816 */ /* 0x000fe2000000005c */
[----:B------:R-:W3:Y:S05]  /*23de0*/  @P2 LDG.E.U16 R89, desc[UR6][R6.64] ;  /* 0x0000000606592981 */ /* 0x000eea000c1e1500 */
[----:B------:R-:W3:Y:S04]  /*23df0*/  @P0 LDG.E.U16 R92, desc[UR6][R4.64] ;  /* 0x00000006045c0981 */ /* 0x000ee8000c1e1500 */
[----:B------:R-:W3:Y:S04]  /*23e00*/  @P0 LDG.E.U16 R88, desc[UR6][R28.64] ;  /* 0x000000061c580981 */ /* 0x000ee8000c1e1500 */
[----:B------:R-:W3:Y:S04]  /*23e10*/  @P2 LDG.E.U16 R85, desc[UR6][R54.64] ;  /* 0x0000000636552981 */ /* 0x000ee8000c1e1500 */
[----:B--2---:R2:W2:Y:S04]  /*23e20*/  @P2 LDG.E.U16 R71, desc[UR6][R86.64] ;  /* 0x0000000656472981 */ /* 0x0044a8000c1e1500 */
[----:B------:R-:W2:Y:S04]  /*23e30*/  LDL.LU.64 R86, [R1+0x2670] ;  /* 0x0026700001567983 */ /* 0x000ea80000300a00 */
[----:B------:R-:W3:Y:S04]  /*23e40*/  LDL.LU R39, [R1+0x16c0] ;  /* 0x0016c00001277983 */ /* 0x000ee80000300800 */
[----:B------:R-:W3:Y:S04]  /*23e50*/  LDL.LU R12, [R1+0x16bc] ;  /* 0x0016bc00010c7983 */ /* 0x000ee80000300800 */
[----:B------:R-:W3:Y:S04]  /*23e60*/  LDL.LU R36, [R1+0x16b4] ;  /* 0x0016b40001247983 */ /* 0x000ee80000300800 */
[----:B------:R-:W3:Y:S04]  /*23e70*/  LDL.LU R15, [R1+0x16b0] ;  /* 0x0016b000010f7983 */ /* 0x000ee80000300800 */
[----:B------:R-:W3:Y:S01]  /*23e80*/  LDL.LU R14, [R1+0x1730] ;  /* 0x00173000010e7983 */ /* 0x000ee20000300800 */
[----:B------:R-:W-:-:S02]  /*23e90*/  VIADD R17, R13, 0x20000 ;  /* 0x000200000d117836 */ /* 0x000fc40000000000 */
[----:B------:R-:W-:Y:S02]  /*23ea0*/  VIADD R16, R13, 0x50000 ;  /* 0x000500000d107836 */ /* 0x000fe40000000000 */
[----:B------:R-:W4:Y:S01]  /*23eb0*/  LDL.LU R13, [R1+0x172c] ;  /* 0x00172c00010d7983 */ /* 0x000f220000300800 */
[----:B0-----:R-:W-:Y:S02]  /*23ec0*/  SHF.R.U32.HI R38, RZ, 0x5, R38 ;  /* 0x00000005ff267819 */ /* 0x001fe40000011626 */
[----:B------:R-:W-:Y:S01]  /*23ed0*/  SHF.R.U32.HI R17, RZ, 0x4, R17 ;  /* 0x00000004ff117819 */ /* 0x000fe20000011611 */
[----:B------:R-:W4:Y:S01]  /*23ee0*/  LDL.LU R37, [R1+0x1728] ;  /* 0x0017280001257983 */ /* 0x000f220000300800 */
[----:B------:R-:W-:Y:S02]  /*23ef0*/  SHF.R.U32.HI R16, RZ, 0x4, R16 ;  /* 0x00000004ff107819 */ /* 0x000fe40000011610 */
[----:B-1----:R-:W-:Y:S02]  /*23f00*/  SGXT.U32 R19, R17, 0xe ;  /* 0x0000000e1113781a */ /* 0x002fe40000000000 */
[----:B------:R-:W-:-:S03]  /*23f10*/  SGXT.U32 R18, R16, 0xe ;  /* 0x0000000e1012781a */ /* 0x000fc60000000000 */
[----:B------:R-:W-:Y:S04]  /*23f20*/  STL [R1+0x1948], R19 ;  /* 0x0019481301007387 */ /* 0x000fe80000100800 */
[----:B------:R0:W-:Y:S01]  /*23f30*/  STL [R1+0x1944], R18 ;  /* 0x0019441201007387 */ /* 0x0001e20000100800 */
[----:B------:R-:W-:Y:S02]  /*23f40*/  CS2R R16, SRZ ;  /* 0x0000000000107805 */ /* 0x000fe4000001ff00 */
[----:B0-----:R-:W-:-:S04]  /*23f50*/  IADD3 R18, P3, PT, R18, 0x2, RZ ;  /* 0x0000000212127810 */ /* 0x001fc80007f7e0ff */
[----:B------:R-:W-:-:S04]  /*23f60*/  IADD3.X R16, PT, PT, R16, 0x40004040, RZ, P3, !PT ;  /* 0x4000404010107810 */ /* 0x000fc80001ffe4ff */
[----:B------:R-:W-:Y:S02]  /*23f70*/  R2UR UR11, R16 ;  /* 0x00000000100b72ca */ /* 0x000fe400000e0000 */
[----:B------:R-:W-:Y:S02]  /*23f80*/  LOP3.LUT R16, R0, 0x30, RZ, 0x3c, !PT ;  /* 0x0000003000107812 */ /* 0x000fe400078e3cff */
[----:B--2---:R-:W-:-:S06]  /*23f90*/  PRMT R86, RZ, 0x7610, R86 ;  /* 0x00007610ff567816 */ /* 0x004fcc0000000056 */
[----:B------:R-:W2:Y:S01]  /*23fa0*/  @P0 LDG.E.U16 R86, desc[UR6][R52.64] ;  /* 0x0000000634560981 */ /* 0x000ea2000c1e1500 */
[----:B------:R-:W-:Y:S02]  /*23fb0*/  ISETP.NE.U32.AND P0, PT, R38, RZ, PT ;  /* 0x000000ff2600720c */ /* 0x000fe40003f05070 */
[----:B------:R-:W-:-:S05]  /*23fc0*/  LOP3.LUT R38, R0, 0x20, RZ, 0x3c, !PT ;  /* 0x0000002000267812 */ /* 0x000fca00078e3cff */
[----:B------:R-:W-:Y:S04]  /*23fd0*/  STS.U16 [R38+UR76+0x43500], R91 ;  /* 0x0435005b26007988 */ /* 0x000fe8000800044c */
[----:B------:R-:W-:Y:S04]  /*23fe0*/  STS.U16 [R38+UR76+0x4b500], R3 ;  /* 0x04b5000326007988 */ /* 0x000fe8000800044c */
[----:B---3--:R-:W-:Y:S04]  /*23ff0*/  STS.U16 [R38+UR76+0x43900], R39 ;  /* 0x0439002726007988 */ /* 0x008fe8000800044c */
[----:B------:R0:W-:Y:S04]  /*24000*/  STS.U16 [R38+UR76+0x4b900], R12 ;  /* 0x04b9000c26007988 */ /* 0x0001e8000800044c */
[----:B0-----:R-:W3:Y:S04]  /*24010*/  LDL.LU R12, [R1+0x1724] ;  /* 0x00172400010c7983 */ /* 0x001ee80000300800 */
[----:B------:R0:W-:Y:S04]  /*24020*/  STS.U16 [R38+UR76+0x43d00], R36 ;  /* 0x043d002426007988 */ /* 0x0001e8000800044c */
[----:B------:R1:W-:Y:S04]  /*24030*/  STS.U16 [R38+UR76+0x4bd00], R15 ;  /* 0x04bd000f26007988 */ /* 0x0003e8000800044c */
[----:B0-----:R-:W2:Y:S04]  /*24040*/  LDL.LU R36, [R1+0x1720] ;  /* 0x0017200001247983 */ /* 0x001ea80000300800 */
[----:B------:R-:W2:Y:S04]  /*24050*/  LDL.LU R22, [R1+0x171c] ;  /* 0x00171c0001167983 */ /* 0x000ea80000300800 */
[----:B-1----:R-:W2:Y:S04]  /*24060*/  LDL.LU R15, [R1+0x1718] ;  /* 0x00171800010f7983 */ /* 0x002ea80000300800 */
[----:B------:R0:W-:Y:S04]  /*24070*/  STS.U16 [R16+UR76+0x40180], R14 ;  /* 0x0401800e10007988 */ /* 0x0001e8000800044c */
[----:B0-----:R-:W2:Y:S01]  /*24080*/  LDL.LU R14, [R1+0x1714] ;  /* 0x00171400010e7983 */ /* 0x001ea20000300800 */
[----:B------:R-:W-:-:S03]  /*24090*/  PRMT R87, RZ, 0x7610, R87 ;  /* 0x00007610ff577816 */ /* 0x000fc60000000057 */
[----:B----4-:R0:W-:Y:S04]  /*240a0*/  STS.U16 [R16+UR76+0x48180], R13 ;  /* 0x0481800d10007988 */ /* 0x0101e8000800044c */
[----:B------:R-:W4:Y:S01]  /*240b0*/  @P2 LDG.E.U16 R87, desc[UR6][R30.64] ;  /* 0x000000061e572981 */ /* 0x000f22000c1e1500 */
[----:B------:R-:W-:-:S03]  /*240c0*/  IADD3 R19, P2, PT, R19, 0x8000080, RZ ;  /* 0x0800008013137810 */ /* 0x000fc60007f5e0ff */
[----:B0-----:R-:W4:Y:S04]  /*240d0*/  LDL.LU R13, [R1+0x1710] ;  /* 0x00171000010d7983 */ /* 0x001f280000300800 */
[----:B------:R-:W4:Y:S04]  /*240e0*/  LDL.LU R21, [R1+0x170c] ;  /* 0x00170c0001157983 */ /* 0x000f280000300800 */
[----:B------:R-:W4:Y:S04]  /*240f0*/  LDL.LU R20, [R1+0x1708] ;  /* 0x0017080001147983 */ /* 0x000f280000300800 */
[----:B------:R-:W4:Y:S01]  /*24100*/  LDL.LU R67, [R1+0x1704] ;  /* 0x0017040001437983 */ /* 0x000f220000300800 */
[----:B------:R-:W-:-:S03]  /*24110*/  IADD3.X R17, PT, PT, R17, 0x40004040, RZ, P2, !PT ;  /* 0x4000404011117810 */ /* 0x000fc600017fe4ff */
[----:B------:R-:W4:Y:S04]  /*24120*/  LDL.LU R66, [R1+0x1700] ;  /* 0x0017000001427983 */ /* 0x000f280000300800 */
[----:B------:R-:W4:Y:S04]  /*24130*/  LDL.LU R65, [R1+0x16fc] ;  /* 0x0016fc0001417983 */ /* 0x000f280000300800 */
[----:B------:R-:W4:Y:S01]  /*24140*/  LDL.LU R64, [R1+0x16f8] ;  /* 0x0016f80001407983 */ /* 0x000f220000300800 */
[----:B------:R-:W-:-:S03]  /*24150*/  R2UR UR8, R19 ;  /* 0x00000000130872ca */ /* 0x000fc600000e0000 */
[----:B------:R-:W4:Y:S01]  /*24160*/  LDL.LU R43, [R1+0x16f4] ;  /* 0x0016f400012b7983 */ /* 0x000f220000300800 */
[----:B------:R-:W-:-:S03]  /*24170*/  R2UR UR10, R18 ;  /* 0x00000000120a72ca */ /* 0x000fc600000e0000 */
[----:B------:R-:W4:Y:S01]  /*24180*/  LDL.LU R42, [R1+0x16f0] ;  /* 0x0016f000012a7983 */ /* 0x000f220000300800 */
[----:B------:R-:W-:-:S03]  /*24190*/  R2UR UR9, R17 ;  /* 0x00000000110972ca */ /* 0x000fc600000e0000 */
        /* <DEDUP_REMOVED lines=13> */
[----:B---3--:R0:W-:Y:S04]  /*24270*/  STS.U16 [R16+UR76+0x48580], R12 ;  /* 0x0485800c10007988 */ /* 0x0081e8000800044c */
[----:B0-----:R-:W3:Y:S04]  /*24280*/  LDL.LU R12, [R1+0x173c] ;  /* 0x00173c00010c7983 */ /* 0x001ee80000300800 */
[----:B--2---:R0:W-:Y:S04]  /*24290*/  STS.U16 [R16+UR76+0x40980], R36 ;  /* 0x0409802410007988 */ /* 0x0041e8000800044c */
[----:B------:R-:W-:Y:S04]  /*242a0*/  STS.U16 [R16+UR76+0x48980], R22 ;  /* 0x0489801610007988 */ /* 0x000fe8000800044c */
[----:B------:R1:W-:Y:S04]  /*242b0*/  STS.U16 [R16+UR76+0x40d80], R15 ;  /* 0x040d800f10007988 */ /* 0x0003e8000800044c */
[----:B0-----:R-:W2:Y:S04]  /*242c0*/  LDL.LU R36, [R1+0x1738] ;  /* 0x0017380001247983 */ /* 0x001ea80000300800 */
[----:B-1----:R-:W2:Y:S04]  /*242d0*/  LDL.LU R15, [R1+0x1734] ;  /* 0x00173400010f7983 */ /* 0x002ea80000300800 */
[----:B------:R0:W-:Y:S04]  /*242e0*/  STS.U16 [R16+UR76+0x48d80], R14 ;  /* 0x048d800e10007988 */ /* 0x0001e8000800044c */
[----:B0-----:R-:W2:Y:S04]  /*242f0*/  LDL.LU R14, [R1+0x17b0] ;  /* 0x0017b000010e7983 */ /* 0x001ea80000300800 */
[----:B----4-:R0:W-:Y:S04]  /*24300*/  STS.U16 [R16+UR76+0x41180], R13 ;  /* 0x0411800d10007988 */ /* 0x0101e8000800044c */
        /* <DEDUP_REMOVED lines=18> */
[----:B0-----:R-:W4:Y:S04]  /*24430*/  LDL.LU R13, [R1+0x17ac] ;  /* 0x0017ac00010d7983 */ /* 0x001f280000300800 */
[----:B------:R-:W-:Y:S04]  /*24440*/  STS.U16 [R16+UR76+0x4b580], R38 ;  /* 0x04b5802610007988 */ /* 0x000fe8000800044c */
[----:B------:R-:W-:Y:S01]  /*24450*/  STS.U16 [R16+UR76+0x43980], R37 ;  /* 0x0439802510007988 */ /* 0x000fe2000800044c */
[----:B------:R-:W-:-:S03]  /*24460*/  LOP3.LUT R3, R0, 0x40, RZ, 0x3c, !PT ;  /* 0x0000004000037812 */ /* 0x000fc600078e3cff */
[----:B---3--:R0:W-:Y:S04]  /*24470*/  STS.U16 [R16+UR76+0x4b980], R12 ;  /* 0x04b9800c10007988 */ /* 0x0081e8000800044c */
[----:B0-----:R-:W3:Y:S04]  /*24480*/  LDL.LU R12, [R1+0x17a8] ;  /* 0x0017a800010c7983 */ /* 0x001ee80000300800 */
[----:B--2---:R0:W-:Y:S04]  /*24490*/  STS.U16 [R16+UR76+0x43d80], R36 ;  /* 0x043d802410007988 */ /* 0x0041e8000800044c */
[----:B------:R1:W-:Y:S04]  /*244a0*/  STS.U16 [R16+UR76+0x4bd80], R15 ;  /* 0x04bd800f10007988 */ /* 0x0003e8000800044c */
[----:B0-----:R-:W2:Y:S04]  /*244b0*/  LDL.LU R36, [R1+0x17a4] ;  /* 0x0017a40001247983 */ /* 0x001ea80000300800 */
[----:B-1----:R-:W2:Y:S04]  /*244c0*/  LDL.LU R15, [R1+0x17a0] ;  /* 0x0017a000010f7983 */ /* 0x002ea80000300800 */
[----:B------:R0:W-:Y:S04]  /*244d0*/  STS.U16 [R3+UR76+0x40200], R14 ;  /* 0x0402000e03007988 */ /* 0x0001e8000800044c */
        /* <DEDUP_REMOVED lines=21> */
[----:B----4-:R0:W-:Y:S04]  /*24630*/  STS.U16 [R3+UR76+0x48200], R13 ;  /* 0x0482000d03007988 */ /* 0x0101e8000800044c */
[----:B------:R-:W4:Y:S04]  /*24640*/  LDL.LU R38, [R1+0x1748] ;  /* 0x0017480001267983 */ /* 0x000f280000300800 */
[----:B0-----:R-:W4:Y:S04]  /*24650*/  LDL.LU R13, [R1+0x1744] ;  /* 0x00174400010d7983 */ /* 0x001f280000300800 */
[----:B------:R-:W4:Y:S04]  /*24660*/  LDL.LU R37, [R1+0x17c0] ;  /* 0x0017c00001257983 */ /* 0x000f280000300800 */
        /* <DEDUP_REMOVED lines=28> */
[----:B----4-:R-:W-:Y:S04]  /*24830*/  STS.U16 [R3+UR76+0x43600], R38 ;  /* 0x0436002603007988 */ /* 0x010fe8000800044c */
[----:B------:R0:W-:Y:S04]  /*24840*/  STS.U16 [R3+UR76+0x4b600], R13 ;  /* 0x04b6000d03007988 */ /* 0x0001e8000800044c */
[----:B------:R-:W-:Y:S01]  /*24850*/  STS.U16 [R3+UR76+0x43a00], R37 ;  /* 0x043a002503007988 */ /* 0x000fe2000800044c */
[----:B0-----:R-:W-:-:S03]  /*24860*/  LOP3.LUT R13, R0, 0x50, RZ, 0x3c, !PT ;  /* 0x00000050000d7812 */ /* 0x001fc600078e3cff */
[----:B---3--:R0:W-:Y:S04]  /*24870*/  STS.U16 [R3+UR76+0x4ba00], R12 ;  /* 0x04ba000c03007988 */ /* 0x0081e8000800044c */
[----:B0-----:R-:W3:Y:S04]  /*24880*/  LDL.LU R12, [R1+0x182c] ;  /* 0x00182c00010c7983 */ /* 0x001ee80000300800 */
        /* <DEDUP_REMOVED lines=23> */
[----:B--2---:R0:W-:Y:S04]  /*24a00*/  STS.U16 [R3+UR76+0x43e00], R36 ;  /* 0x043e002403007988 */ /* 0x0041e8000800044c */
[----:B------:R-:W2:Y:S04]  /*24a10*/  LDL.LU R37, [R1+0x17cc] ;  /* 0x0017cc0001257983 */ /* 0x000ea80000300800 */
[----:B------:R1:W-:Y:S04]  /*24a20*/  STS.U16 [R3+UR76+0x4be00], R15 ;  /* 0x04be000f03007988 */ /* 0x0003e8000800044c */
[----:B0-----:R-:W2:Y:S04]  /*24a30*/  LDL.LU R36, [R1+0x17c8] ;  /* 0x0017c80001247983 */ /* 0x001ea80000300800 */
[----:B------:R0:W-:Y:S04]  /*24a40*/  STS.U16 [R13+UR76+0x40280], R14 ;  /* 0x0402800e0d007988 */ /* 0x0001e8000800044c */
[----:B-1----:R-:W2:Y:S04]  /*24a50*/  LDL.LU R3, [R1+0x17c4] ;  /* 0x0017c40001037983 */ /* 0x002ea80000300800 */
[----:B------:R-:W2:Y:S04]  /*24a60*/  LDL.LU R15, [R1+0x1840] ;  /* 0x00184000010f7983 */ /* 0x000ea80000300800 */
[----:B0-----:R-:W2:Y:S04]  /*24a70*/  LDL.LU R14, [R1+0x183c] ;  /* 0x00183c00010e7983 */ /* 0x001ea80000300800 */
[----:B---3--:R0:W-:Y:S04]  /*24a80*/  STS.U16 [R13+UR76+0x48280], R12 ;  /* 0x0482800c0d007988 */ /* 0x0081e8000800044c */
[----:B----4-:R1:W-:Y:S04]  /*24a90*/  STS.U16 [R13+UR76+0x40680], R91 ;  /* 0x0406805b0d007988 */ /* 0x0103e8000800044c */
[----:B------:R3:W-:Y:S04]  /*24aa0*/  STS.U16 [R13+UR76+0x48680], R23 ;  /* 0x048680170d007988 */ /* 0x0007e8000800044c */
[----:B0-----:R-:W4:Y:S04]  /*24ab0*/  LDL.LU R12, [R1+0x1838] ;  /* 0x00183800010c7983 */ /* 0x001f280000300800 */
[----:B-1----:R-:W4:Y:S04]  /*24ac0*/  LDL.LU R91, [R1+0x1834] ;  /* 0x00183400015b7983 */ /* 0x002f280000300800 */
[----:B------:R0:W-:Y:S04]  /*24ad0*/  STS.U16 [R13+UR76+0x40a80], R22 ;  /* 0x040a80160d007988 */ /* 0x0001e8000800044c */
[----:B---3--:R-:W3:Y:S04]  /*24ae0*/  LDL.LU R23, [R1+0x2668] ;  /* 0x0026680001177983 */ /* 0x008ee80000300800 */
[----:B------:R1:W-:Y:S04]  /*24af0*/  STS.U16 [R13+UR76+0x48a80], R21 ;  /* 0x048a80150d007988 */ /* 0x0003e8000800044c */
[----:B0-----:R-:W3:Y:S04]  /*24b00*/  LDL.LU R22, [R1+0x2664] ;  /* 0x0026640001167983 */ /* 0x001ee80000300800 */
[----:B------:R0:W-:Y:S04]  /*24b10*/  STS.U16 [R13+UR76+0x40e80], R20 ;  /* 0x040e80140d007988 */ /* 0x0001e8000800044c */
[----:B-1----:R-:W3:Y:S04]  /*24b20*/  LDL.LU R21, [R1+0x2660] ;  /* 0x0026600001157983 */ /* 0x002ee80000300800 */
        /* <DEDUP_REMOVED lines=36> */
[----:B--2---:R1:W-:Y:S04]  /*24d70*/  STS.U16 [R13+UR76+0x4b280], R37 ;  /* 0x04b280250d007988 */ /* 0x0043e8000800044c */
[----:B0-----:R-:W2:Y:S04]  /*24d80*/  LDL.LU R38, [R1+0x2614] ;  /* 0x0026140001267983 */ /* 0x001ea80000300800 */
[----:B------:R0:W-:Y:S04]  /*24d90*/  STS.U16 [R13+UR76+0x43680], R36 ;  /* 0x043680240d007988 */ /* 0x0001e8000800044c */
[----:B-1----:R-:W2:Y:S04]  /*24da0*/  LDL.LU R37, [R1+0x2610] ;  /* 0x0026100001257983 */ /* 0x002ea80000300800 */
[----:B------:R-:W-:Y:S04]  /*24db0*/  STS.U16 [R13+UR76+0x4b680], R3 ;  /* 0x04b680030d007988 */ /* 0x000fe8000800044c */
[----:B0-----:R-:W2:Y:S04]  /*24dc0*/  LDL.LU R36, [R1+0x260c] ;  /* 0x00260c0001247983 */ /* 0x001ea80000300800 */
[----:B------:R0:W-:Y:S04]  /*24dd0*/  STS.U16 [R13+UR76+0x43a80], R15 ;  /* 0x043a800f0d007988 */ /* 0x0001e8000800044c */
[----:B------:R1:W-:Y:S04]  /*24de0*/  STS.U16 [R13+UR76+0x4ba80], R14 ;  /* 0x04ba800e0d007988 */ /* 0x0003e8000800044c */
[----:B0-----:R-:W2:Y:S04]  /*24df0*/  LDL.LU R15, [R1+0x2608] ;  /* 0x00260800010f7983 */ /* 0x001ea80000300800 */
[----:B-1----:R-:W2:Y:S01]  /*24e00*/  LDL.LU R14, [R1+0x2604] ;  /* 0x00260400010e7983 */ /* 0x002ea20000300800 */
[----:B------:R-:W-:-:S03]  /*24e10*/  LOP3.LUT R3, R0, 0x60, RZ, 0x3c, !PT ;  /* 0x0000006000037812 */ /* 0x000fc600078e3cff */
[----:B----4-:R0:W-:Y:S04]  /*24e20*/  STS.U16 [R13+UR76+0x43e80], R12 ;  /* 0x043e800c0d007988 */ /* 0x0101e8000800044c */
[----:B------:R1:W-:Y:S04]  /*24e30*/  STS.U16 [R13+UR76+0x4be80], R91 ;  /* 0x04be805b0d007988 */ /* 0x0003e8000800044c */
[----:B0-----:R0:W5:Y:S04]  /*24e40*/  LDL.LU R12, [R1+0x2600] ;  /* 0x00260000010c7983 */ /* 0x0011680000300800 */
[----:B-1----:R0:W5:Y:S01]  /*24e50*/  LDL.LU R13, [R1+0x25fc] ;  /* 0x0025fc00010d7983 */ /* 0x0021620000300800 */
[----:B------:R-:W1:Y:S02]  /*24e60*/  LDC R91, c[0x0][0x3a0] ;  /* 0x0000e800ff5b7b82 */ /* 0x000e640000000800 */
[----:B-1----:R-:W-:-:S05]  /*24e70*/  VIADD R91, R91, 0xff ;  /* 0x000000ff5b5b7836 */ /* 0x002fca0000000000 */
[----:B------:R-:W-:Y:S01]  /*24e80*/  ISETP.LT.OR P3, PT, R91, 0x100, P0 ;  /* 0x000001005b00780c */ /* 0x000fe20000761670 */
[----:B--2---:R1:W-:Y:S04]  /*24e90*/  STS.U16 [R3+UR76+0x40300], R14 ;  /* 0x0403000e03007988 */ /* 0x0043e8000800044c */
[----:B------:R2:W-:Y:S04]  /*24ea0*/  STS.U16 [R3+UR76+0x48300], R15 ;  /* 0x0483000f03007988 */ /* 0x0005e8000800044c */
[----:B------:R4:W-:Y:S04]  /*24eb0*/  STS.U16 [R3+UR76+0x40700], R36 ;  /* 0x0407002403007988 */ /* 0x0009e8000800044c */
[----:B------:R0:W-:Y:S04]  /*24ec0*/  STS.U16 [R3+UR76+0x48700], R37 ;  /* 0x0487002503007988 */ /* 0x0001e8000800044c */
[----:B------:R0:W-:Y:S04]  /*24ed0*/  STS.U16 [R3+UR76+0x40b00], R38 ;  /* 0x040b002603007988 */ /* 0x0001e8000800044c */
[----:B---3--:R3:W-:Y:S04]  /*24ee0*/  STS.U16 [R3+UR76+0x48b00], R39 ;  /* 0x048b002703007988 */ /* 0x0087e8000800044c */
[----:B------:R0:W-:Y:S04]  /*24ef0*/  STS.U16 [R3+UR76+0x40f00], R60 ;  /* 0x040f003c03007988 */ /* 0x0001e8000800044c */
[----:B------:R0:W-:Y:S04]  /*24f00*/  STS.U16 [R3+UR76+0x48f00], R61 ;  /* 0x048f003d03007988 */ /* 0x0001e8000800044c */
[----:B-1----:R1:W5:Y:S04]  /*24f10*/  LDL.LU R14, [R1+0x25f8] ;  /* 0x0025f800010e7983 */ /* 0x0023680000300800 */
[----:B------:R0:W-:Y:S04]  /*24f20*/  STS.U16 [R3+UR76+0x41300], R62 ;  /* 0x0413003e03007988 */ /* 0x0001e8000800044c */
[----:B--2---:R1:W5:Y:S04]  /*24f30*/  LDL.LU R15, [R1+0x25f4] ;  /* 0x0025f400010f7983 */ /* 0x0043680000300800 */
[----:B------:R2:W-:Y:S04]  /*24f40*/  STS.U16 [R3+UR76+0x49300], R63 ;  /* 0x0493003f03007988 */ /* 0x0005e8000800044c */
[----:B----4-:R1:W5:Y:S04]  /*24f50*/  LDL.LU R36, [R1+0x25f0] ;  /* 0x0025f00001247983 */ /* 0x0103680000300800 */
[----:B------:R4:W-:Y:S04]  /*24f60*/  STS.U16 [R3+UR76+0x41700], R16 ;  /* 0x0417001003007988 */ /* 0x0009e8000800044c */
[----:B0-----:R1:W5:Y:S04]  /*24f70*/  LDL.LU R37, [R1+0x25ec] ;  /* 0x0025ec0001257983 */ /* 0x0013680000300800 */
[----:B------:R0:W-:Y:S04]  /*24f80*/  STS.U16 [R3+UR76+0x49700], R17 ;  /* 0x0497001103007988 */ /* 0x0001e8000800044c */
[----:B------:R1:W5:Y:S04]  /*24f90*/  LDL.LU R38, [R1+0x25e8] ;  /* 0x0025e80001267983 */ /* 0x0003680000300800 */
[----:B------:R0:W-:Y:S04]  /*24fa0*/  STS.U16 [R3+UR76+0x41b00], R18 ;  /* 0x041b001203007988 */ /* 0x0001e8000800044c */
[----:B---3--:R1:W5:Y:S04]  /*24fb0*/  LDL.LU R39, [R1+0x25e4] ;  /* 0x0025e40001277983 */ /* 0x0083680000300800 */
[----:B------:R3:W-:Y:S04]  /*24fc0*/  STS.U16 [R3+UR76+0x49b00], R19 ;  /* 0x049b001303007988 */ /* 0x0007e8000800044c */
[----:B------:R1:W5:Y:S04]  /*24fd0*/  LDL.LU R60, [R1+0x25e0] ;  /* 0x0025e000013c7983 */ /* 0x0003680000300800 */
[----:B------:R0:W-:Y:S04]  /*24fe0*/  STS.U16 [R3+UR76+0x41f00], R40 ;  /* 0x041f002803007988 */ /* 0x0001e8000800044c */
[----:B------:R1:W5:Y:S04]  /*24ff0*/  LDL.LU R61, [R1+0x25dc] ;  /* 0x0025dc00013d7983 */ /* 0x0003680000300800 */
[----:B------:R0:W-:Y:S04]  /*25000*/  STS.U16 [R3+UR76+0x49f00], R41 ;  /* 0x049f002903007988 */ /* 0x0001e8000800044c */
[----:B------:R1:W5:Y:S04]  /*25010*/  LDL.LU R62, [R1+0x25d8] ;  /* 0x0025d800013e7983 */ /* 0x0003680000300800 */
        /* <DEDUP_REMOVED lines=12> */
[----:B------:R-:W-:Y:S04]  /*250e0*/  STS.U16 [R3+UR76+0x42f00], R20 ;  /* 0x042f001403007988 */ /* 0x000fe8000800044c */
[----:B------:R1:W5:Y:S04]  /*250f0*/  LDL.LU R41, [R1+0x25bc] ;  /* 0x0025bc0001297983 */ /* 0x0003680000300800 */
[----:B------:R-:W-:Y:S04]  /*25100*/  STS.U16 [R3+UR76+0x4af00], R21 ;  /* 0x04af001503007988 */ /* 0x000fe8000800044c */
[----:B------:R1:W5:Y:S04]  /*25110*/  LDL.LU R42, [R1+0x25b8] ;  /* 0x0025b800012a7983 */ /* 0x0003680000300800 */
[----:B------:R-:W-:Y:S04]  /*25120*/  STS.U16 [R3+UR76+0x43300], R22 ;  /* 0x0433001603007988 */ /* 0x000fe8000800044c */
[----:B--2---:R1:W5:Y:S04]  /*25130*/  LDL.LU R43, [R1+0x25b4] ;  /* 0x0025b400012b7983 */ /* 0x0043680000300800 */
[----:B------:R-:W-:Y:S04]  /*25140*/  STS.U16 [R3+UR76+0x4b300], R23 ;  /* 0x04b3001703007988 */ /* 0x000fe8000800044c */
[----:B----4-:R1:W5:Y:S04]  /*25150*/  LDL.LU R64, [R1+0x25b0] ;  /* 0x0025b00001407983 */ /* 0x0103680000300800 */
[----:B------:R-:W-:Y:S04]  /*25160*/  STS.U16 [R3+UR76+0x43700], R44 ;  /* 0x0437002c03007988 */ /* 0x000fe8000800044c */
[----:B0-----:R1:W5:Y:S04]  /*25170*/  LDL.LU R65, [R1+0x25ac] ;  /* 0x0025ac0001417983 */ /* 0x0013680000300800 */
[----:B------:R0:W-:Y:S04]  /*25180*/  STS.U16 [R3+UR76+0x4b700], R90 ;  /* 0x04b7005a03007988 */ /* 0x0001e8000800044c */
[----:B------:R1:W5:Y:S04]  /*25190*/  LDL.LU R66, [R1+0x25a8] ;  /* 0x0025a80001427983 */ /* 0x0003680000300800 */
[----:B---3--:R1:W5:Y:S01]  /*251a0*/  LDL.LU R67, [R1+0x25a4] ;  /* 0x0025a40001437983 */ /* 0x0083620000300800 */
[----:B0-----:R-:W-:-:S03]  /*251b0*/  LOP3.LUT R90, R0, 0x70, RZ, 0x3c, !PT ;  /* 0x00000070005a7812 */ /* 0x001fc600078e3cff */
[----:B------:R0:W-:Y:S04]  /*251c0*/  STS.U16 [R3+UR76+0x43b00], R45 ;  /* 0x043b002d03007988 */ /* 0x0001e8000800044c */
[----:B------:R1:W5:Y:S04]  /*251d0*/  LDL.LU R20, [R1+0x25a0] ;  /* 0x0025a00001147983 */ /* 0x0003680000300800 */
        /* <DEDUP_REMOVED lines=9> */
[----:B0-----:R0:W5:Y:S04]  /*25270*/  LDL.LU R45, [R1+0x258c] ;  /* 0x00258c00012d7983 */ /* 0x0011680000300800 */
[----:B------:R0:W-:Y:S04]  /*25280*/  STS.U16 [R90+UR76+0x40780], R25 ;  /* 0x040780195a007988 */ /* 0x0001e8000800044c */
[----:B--2---:R2:W5:Y:S04]  /*25290*/  LDL.LU R46, [R1+0x2588] ;  /* 0x00258800012e7983 */ /* 0x0045680000300800 */
[----:B------:R0:W-:Y:S04]  /*252a0*/  STS.U16 [R90+UR76+0x48780], R26 ;  /* 0x0487801a5a007988 */ /* 0x0001e8000800044c */
[----:B---3--:R2:W5:Y:S04]  /*252b0*/  LDL.LU R47, [R1+0x2584] ;  /* 0x00258400012f7983 */ /* 0x0085680000300800 */
[----:B------:R3:W-:Y:S04]  /*252c0*/  STS.U16 [R90+UR76+0x40b80], R27 ;  /* 0x040b801b5a007988 */ /* 0x0007e8000800044c */
[----:B----4-:R2:W5:Y:S04]  /*252d0*/  LDL.LU R68, [R1+0x2580] ;  /* 0x0025800001447983 */ /* 0x0105680000300800 */
[----:B------:R4:W-:Y:S04]  /*252e0*/  STS.U16 [R90+UR76+0x48b80], R48 ;  /* 0x048b80305a007988 */ /* 0x0009e8000800044c */
[----:B------:R2:W5:Y:S04]  /*252f0*/  LDL.LU R69, [R1+0x257c] ;  /* 0x00257c0001457983 */ /* 0x0005680000300800 */
[----:B------:R0:W-:Y:S04]  /*25300*/  STS.U16 [R90+UR76+0x40f80], R49 ;  /* 0x040f80315a007988 */ /* 0x0001e8000800044c */
[----:B-1----:R2:W5:Y:S04]  /*25310*/  LDL.LU R24, [R1+0x2578] ;  /* 0x0025780001187983 */ /* 0x0025680000300800 */
[----:B------:R1:W-:Y:S04]  /*25320*/  STS.U16 [R90+UR76+0x48f80], R50 ;  /* 0x048f80325a007988 */ /* 0x0003e8000800044c */
[----:B0-----:R2:W5:Y:S04]  /*25330*/  LDL.LU R25, [R1+0x2574] ;  /* 0x0025740001197983 */ /* 0x0015680000300800 */
[----:B------:R0:W-:Y:S04]  /*25340*/  STS.U16 [R90+UR76+0x41380], R51 ;  /* 0x041380335a007988 */ /* 0x0001e8000800044c */
[----:B------:R2:W5:Y:S04]  /*25350*/  LDL.LU R26, [R1+0x2570] ;  /* 0x00257000011a7983 */ /* 0x0005680000300800 */
        /* <DEDUP_REMOVED lines=8> */
[----:B------:R1:W-:Y:S01]  /*253e0*/  STS.U16 [R90+UR76+0x49b80], R72 ;  /* 0x049b80485a007988 */ /* 0x0003e2000800044c */
[----:B------:R-:W-:-:S03]  /*253f0*/  SHF.R.S32.HI R3, RZ, 0x1f, R91 ;  /* 0x0000001fff037819 */ /* 0x000fc6000001145b */
[----:B0-----:R2:W5:Y:S04]  /*25400*/  LDL.LU R51, [R1+0x255c] ;  /* 0x00255c0001337983 */ /* 0x0015680000300800 */
[----:B------:R0:W-:Y:S04]  /*25410*/  STS.U16 [R90+UR76+0x41f80], R73 ;  /* 0x041f80495a007988 */ /* 0x0001e8000800044c */
[----:B------:R2:W5:Y:S04]  /*25420*/  LDL.LU R2, [R1+0x2558] ;  /* 0x0025580001027983 */ /* 0x0005680000300800 */
[----:B------:R0:W-:Y:S04]  /*25430*/  STS.U16 [R90+UR76+0x49f80], R78 ;  /* 0x049f804e5a007988 */ /* 0x0001e8000800044c */
[----:B---3--:R2:W5:Y:S04]  /*25440*/  LDL.LU R93, [R1+0x2554] ;  /* 0x00255400015d7983 */ /* 0x0085680000300800 */
[----:B------:R3:W-:Y:S04]  /*25450*/  STS.U16 [R90+UR76+0x42380], R79 ;  /* 0x0423804f5a007988 */ /* 0x0007e8000800044c */
[----:B----4-:R2:W5:Y:S04]  /*25460*/  LDL.LU R70, [R1+0x2550] ;  /* 0x0025500001467983 */ /* 0x0105680000300800 */
[----:B------:R4:W-:Y:S01]  /*25470*/  STS.U16 [R90+UR76+0x4a380], R80 ;  /* 0x04a380505a007988 */ /* 0x0009e2000800044c */
[----:B------:R-:W-:-:S03]  /*25480*/  LEA.HI R3, R3, R91, RZ, 0x8 ;  /* 0x0000005b03037211 */ /* 0x000fc600078f40ff */
[----:B------:R2:W5:Y:S04]  /*25490*/  LDL.LU R71, [R1+0x254c] ;  /* 0x00254c0001477983 */ /* 0x0005680000300800 */
[----:B------:R0:W-:Y:S04]  /*254a0*/  STS.U16 [R90+UR76+0x42780], R81 ;  /* 0x042780515a007988 */ /* 0x0001e8000800044c */
[----:B-1----:R2:W5:Y:S04]  /*254b0*/  LDL.LU R72, [R1+0x2548] ;  /* 0x0025480001487983 */ /* 0x0025680000300800 */
[----:B------:R1:W-:Y:S04]  /*254c0*/  STS.U16 [R90+UR76+0x4a780], R74 ;  /* 0x04a7804a5a007988 */ /* 0x0003e8000800044c */
[----:B0-----:R2:W5:Y:S04]  /*254d0*/  LDL.LU R73, [R1+0x2544] ;  /* 0x0025440001497983 */ /* 0x0015680000300800 */
[----:B------:R0:W-:Y:S04]  /*254e0*/  STS.U16 [R90+UR76+0x42b80], R75 ;  /* 0x042b804b5a007988 */ /* 0x0001e8000800044c */
[----:B------:R2:W5:Y:S04]  /*254f0*/  LDL.LU R78, [R1+0x2540] ;  /* 0x00254000014e7983 */ /* 0x0005680000300800 */
[----:B------:R0:W-:Y:S01]  /*25500*/  STS.U16 [R90+UR76+0x4ab80], R76 ;  /* 0x04ab804c5a007988 */ /* 0x0001e2000800044c */
[----:B------:R-:W-:-:S03]  /*25510*/  SHF.R.S32.HI R3, RZ, 0x8, R3 ;  /* 0x00000008ff037819 */ /* 0x000fc60000011403 */
        /* <DEDUP_REMOVED lines=8> */
[----:B------:R-:W-:-:S03]  /*255a0*/  VIMNMX R3, PT, PT, R3, 0x1, !PT ;  /* 0x0000000103037848 */ /* 0x000fc60007fe0100 */
        /* <DEDUP_REMOVED lines=9> */
[----:B------:R0:W-:Y:S01]  /*25640*/  STS.U16 [R90+UR76+0x43f80], R89 ;  /* 0x043f80595a007988 */ /* 0x0001e2000800044c */
[----:B------:R-:W-:-:S03]  /*25650*/  VIADD R3, R3, 0xffffffff ;  /* 0xffffffff03037836 */ /* 0x000fc60000000000 */
[----:B-1----:R2:W5:Y:S04]  /*25660*/  LDL.LU R84, [R1+0x2518] ;  /* 0x0025180001547983 */ /* 0x0025680000300800 */
[----:B------:R1:W-:Y:S04]  /*25670*/  STS.U16 [R90+UR76+0x4bf80], R92 ;  /* 0x04bf805c5a007988 */ /* 0x0003e8000800044c */
[----:B0-----:R2:W5:Y:S01]  /*25680*/  LDL.LU R85, [R1+0x2514] ;  /* 0x0025140001557983 */ /* 0x0015620000300800 */
[----:B------:R0:W-:Y:S06]  /*25690*/  MEMBAR.ALL.CTA ;  /* 0x0000000000007992 */ /* 0x0001ec0000008000 */
[----:B0-----:R-:W0:Y:S04]  /*256a0*/  FENCE.VIEW.ASYNC.S ;  /* 0x00000000000073c6 */ /* 0x001e280000000000 */
[----:B------:R2:W5:Y:S04]  /*256b0*/  LDL.LU R86, [R1+0x2510] ;  /* 0x0025100001567983 */ /* 0x0005680000300800 */
[----:B---3--:R2:W5:Y:S04]  /*256c0*/  LDL.LU R87, [R1+0x250c] ;  /* 0x00250c0001577983 */ /* 0x0085680000300800 */
[----:B----4-:R2:W5:Y:S04]  /*256d0*/  LDL.LU R88, [R1+0x2508] ;  /* 0x0025080001587983 */ /* 0x0105680000300800 */
[----:B------:R2:W5:Y:S04]  /*256e0*/  LDL.LU R89, [R1+0x2504] ;  /* 0x0025040001597983 */ /* 0x0005680000300800 */
[----:B-1----:R2:W5:Y:S04]  /*256f0*/  LDL.LU R90, [R1+0x2500] ;  /* 0x00250000015a7983 */ /* 0x0025680000300800 */
[----:B------:R2:W5:Y:S04]  /*25700*/  LDL.LU R92, [R1+0x24fc] ;  /* 0x0024fc00015c7983 */ /* 0x0005680000300800 */
[----:B------:R2:W-:Y:S01]  /*25710*/  STL [R1+0x24f4], R3 ;  /* 0x0024f40301007387 */ /* 0x0005e20000100800 */
[----:B0-----:R-:W-:Y:S01]  /*25720*/  BAR.SYNC.DEFER_BLOCKING 0x0 ;  /* 0x0000000000007b1d */ /* 0x001fe20000010000 */
[----:B------:R-:W-:-:S05]  /*25730*/  ISETP.NE.U32.AND P2, PT, R3, RZ, PT ;  /* 0x000000ff0300720c */ /* 0x000fca0003f45070 */
[----:B------:R-:W-:Y:S08]  /*25740*/  @P3 BRA `(.L_x_6) ;  /* 0x0000000800943947 */ /* 0x000ff00003800000 */
[----:B--2---:R-:W-:Y:S01]  /*25750*/  IMAD.U32 R3, RZ, RZ, UR76 ;  /* 0x0000004cff037e24 */ /* 0x004fe2000f8e00ff */
[----:B------:R0:W-:Y:S04]  /*25760*/  STL.64 [R1+0x2500], R4 ;  /* 0x0025000401007387 */ /* 0x0001e80000100a00 */
[----:B------:R-:W-:-:S04]  /*25770*/  SHF.R.U32.HI R3, RZ, 0x4, R3 ;  /* 0x00000004ff037819 */ /* 0x000fc80000011603 */
[----:B------:R-:W-:-:S04]  /*25780*/  SGXT.U32 R3, R3, 0xe ;  /* 0x0000000e0303781a */ /* 0x000fc80000000000 */
[----:B------:R-:W-:-:S04]  /*25790*/  LOP3.LUT R91, R3, 0x8000000, RZ, 0xfc, !PT ;  /* 0x08000000035b7812 */ /* 0x000fc800078efcff */
[----:B------:R-:W-:Y:S02]  /*257a0*/  R2UR UR12, R91 ;  /* 0x000000005b0c72ca */ /* 0x000fe400000e0000 */
[----:B------:R-:W2:Y:S01]  /*257b0*/  LDL.LU R91, [R1+0x195c] ;  /* 0x00195c00015b7983 */ /* 0x000ea20000300800 */
[----:B------:R-:W-:-:S10]  /*257c0*/  ELECT P3, URZ, PT ;  /* 0x0000000000ff782f */ /* 0x000fd40003860000 */
[----:B0-----:R-:W-:-:S03]  /*257d0*/  IMAD.U32 R4, RZ, RZ, UR12 ;  /* 0x0000000cff047e24 */ /* 0x001fc6000f8e00ff */
[----:B------:R-:W-:Y:S02]  /*257e0*/  @P3 IMAD.MOV.U32 R5, RZ, RZ, 0x40004040 ;  /* 0x40004040ff053424 */ /* 0x000fe400078e00ff */
[----:B------:R-:W-:-:S03]  /*257f0*/  @P3 R2UR UR52, R4 ;  /* 0x00000000043432ca */ /* 0x000fc600000e0000 */
[----:B------:R-:W-:Y:S02]  /*25800*/  @P3 R2UR UR53, R5 ;  /* 0x00000000053532ca */ /* 0x000fe400000e0000 */
[----:B------:R0:W5:Y:S02]  /*25810*/  LDL.LU.64 R4, [R1+0x2500] ;  /* 0x0025000001047983 */ /* 0x0001640000300a00 */
[----:B-----5:R-:W-:Y:S01]  /*25820*/  IMAD.MOV.U32 R93, RZ, RZ, RZ ;  /* 0x000000ffff5d7224 */ /* 0x020fe200078e00ff */
[----:B------:R-:W-:Y:S01]  /*25830*/  UMOV UR32, 0x0 ;  /* 0x0000000000207882 */ /* 0x000fe20000000000 */
[----:B------:R-:W-:Y:S01]  /*25840*/  UMOV UR33, 0x8208010 ;  /* 0x0820801000217882 */ /* 0x000fe20000000000 */
[----:B------:R-:W-:Y:S01]  /*25850*/  UMOV UR15, 0x40004040 ;  /* 0x40004040000f7882 */ /* 0x000fe20000000000 */
[----:B------:R-:W-:Y:S01]  /*25860*/  UMOV UR34, 0x0 ;  /* 0x0000000000227882 */ /* 0x000fe20000000000 */
[----:B------:R-:W-:Y:S01]  /*25870*/  @P3 MOV R92, R92 ;  /* 0x0000005c005c3202 */ /* 0x000fe20000000f00 */
[----:B------:R-:W-:Y:S01]  /*25880*/  UMOV UR35, 0x8208010 ;  /* 0x0820801000237882 */ /* 0x000fe20000000000 */
[----:B------:R-:W-:Y:S01]  /*25890*/  UMOV UR48, 0x0 ;  /* 0x0000000000307882 */ /* 0x000fe20000000000 */
[----:B------:R-:W-:Y:S01]  /*258a0*/  UMOV UR49, 0x8208010 ;  /* 0x0820801000317882 */ /* 0x000fe20000000000 */
[----:B------:R-:W-:Y:S01]  /*258b0*/  @P3 R2UR UR12, R92 ;  /* 0x000000005c0c32ca */ /* 0x000fe200000e0000 */
[----:B------:R-:W-:Y:S01]  /*258c0*/  UMOV UR44, 0x0 ;  /* 0x00000000002c7882 */ /* 0x000fe20000000000 */
[----:B------:R-:W-:Y:S01]  /*258d0*/  IADD3 R3, P3, PT, R3, 0x8000080, RZ ;  /* 0x0800008003037810 */ /* 0x000fe20007f7e0ff */
[----:B------:R-:W-:Y:S01]  /*258e0*/  UMOV UR45, 0x8208010 ;  /* 0x08208010002d7882 */ /* 0x000fe20000000000 */
[----:B------:R-:W-:Y:S01]  /*258f0*/  UMOV UR40, 0x0 ;  /* 0x0000000000287882 */ /* 0x000fe20000000000 */
[----:B------:R-:W-:Y:S01]  /*25900*/  UMOV UR41, 0x8208010 ;  /* 0x0820801000297882 */ /* 0x000fe20000000000 */
[----:B------:R-:W-:Y:S01]  /*25910*/  R2UR UR58, R3 ;  /* 0x00000000033a72ca */ /* 0x000fe200000e0000 */
[----:B------:R-:W-:Y:S01]  /*25920*/  IMAD.MOV.U32 R3, RZ, RZ, RZ ;  /* 0x000000ffff037224 */ /* 0x000fe200078e00ff */
[----:B------:R-:W-:Y:S01]  /*25930*/  UMOV UR36, 0x0 ;  /* 0x0000000000247882 */ /* 0x000fe20000000000 */
        /* <DEDUP_REMOVED lines=11> */
[----:B------:R-:W-:Y:S01]  /*259f0*/  UIADD3 UR61, UPT, UPT, UR5, 0x80, URZ ;  /* 0x00000080053d7890 */ /* 0x000fe2000fffe0ff */
[----:B------:R-:W-:Y:S01]  /*25a00*/  UMOV UR50, 0x0 ;  /* 0x0000000000327882 */ /* 0x000fe20000000000 */
[----:B------:R-:W-:Y:S01]  /*25a10*/  UMOV UR51, 0x8208010 ;  /* 0x0820801000337882 */ /* 0x000fe20000000000 */
[----:B------:R-:W-:Y:S01]  /*25a20*/  UMOV UR18, 0x0 ;  /* 0x0000000000127882 */ /* 0x000fe20000000000 */
[----:B------:R-:W-:Y:S01]  /*25a30*/  UMOV UR19, 0x8208010 ;  /* 0x0820801000137882 */ /* 0x000fe20000000000 */
[----:B------:R-:W-:Y:S01]  /*25a40*/  UMOV UR46, 0x0 ;  /* 0x00000000002e7882 */ /* 0x000fe20000000000 */
[----:B------:R-:W-:Y:S01]  /*25a50*/  UMOV UR47, 0x8208010 ;  /* 0x08208010002f7882 */ /* 0x000fe20000000000 */
[----:B------:R-:W-:-:S02]  /*25a60*/  UIADD3 UR60, UPT, UPT, UR5, 0x80, URZ ;  /* 0x00000080053c7890 */ /* 0x000fc4000fffe0ff */
[----:B------:R-:W-:Y:S02]  /*25a70*/  UIADD3 UR55, UPT, UPT, UR5, 0x80, URZ ;  /* 0x0000008005377890 */ /* 0x000fe4000fffe0ff */
[----:B------:R-:W-:Y:S02]  /*25a80*/  UIADD3 UR54, UPT, UPT, UR5, 0x80, URZ ;  /* 0x0000008005367890 */ /* 0x000fe4000fffe0ff */
[----:B------:R-:W-:Y:S02]  /*25a90*/  UIADD3 UR43, UPT, UPT, UR5, 0x80, URZ ;  /* 0x00000080052b7890 */ /* 0x000fe4000fffe0ff */
[----:B------:R-:W-:Y:S02]  /*25aa0*/  UIADD3 UR42, UPT, UPT, UR5, 0x80, URZ ;  /* 0x00000080052a7890 */ /* 0x000fe4000fffe0ff */
[----:B------:R-:W-:Y:S02]  /*25ab0*/  UIADD3 UR77, UPT, UPT, UR5, 0x80, URZ ;  /* 0x00000080054d7890 */ /* 0x000fe4000fffe0ff */
[----:B------:R-:W-:Y:S01]  /*25ac0*/  UIADD3 UR13, UPT, UPT, UR5, 0x80, URZ ;  /* 0x00000080050d7890 */ /* 0x000fe2000fffe0ff */
[----:B--2---:R-:W-:-:S05]  /*25ad0*/  VIADD R91, R91, 0x40000 ;  /* 0x000400005b5b7836 */ /* 0x004fca0000000000 */
[----:B------:R-:W-:-:S04]  /*25ae0*/  SHF.R.U32.HI R91, RZ, 0x4, R91 ;  /* 0x00000004ff5b7819 */ /* 0x000fc8000001165b */
[----:B------:R-:W-:-:S04]  /*25af0*/  SGXT.U32 R91, R91, 0xe ;  /* 0x0000000e5b5b781a */ /* 0x000fc80000000000 */
[C---:B------:R-:W-:Y:S02]  /*25b00*/  R2UR UR14, R91.reuse ;  /* 0x000000005b0e72ca */ /* 0x040fe400000e0000 */
[----:B------:R-:W-:-:S04]  /*25b10*/  IADD3 R91, P5, PT, R91, 0x2, RZ ;  /* 0x000000025b5b7810 */ /* 0x000fc80007fbe0ff */
[----:B------:R-:W-:Y:S01]  /*25b20*/  R2UR UR28, R91 ;  /* 0x000000005b1c72ca */ /* 0x000fe200000e0000 */
[----:B------:R-:W-:Y:S01]  /*25b30*/  HFMA2 R91, -RZ, RZ, 0, 0 ;  /* 0x00000000ff5b7431 */ /* 0x000fe200000001ff */
[----:B------:R-:W-:-:S04]  /*25b40*/  IADD3.X R3, PT, PT, R3, 0x40004040, RZ, P5, !PT ;  /* 0x4000404003037810 */ /* 0x000fc80002ffe4ff */
[----:B------:R-:W-:Y:S01]  /*25b50*/  R2UR UR29, R3 ;  /* 0x00000000031d72ca */ /* 0x000fe200000e0000 */
[----:B------:R1:W-:Y:S01]  /*25b60*/  UTCHMMA gdesc[UR52], gdesc[UR14], tmem[UR5], tmem[UR32], idesc[UR33], !UPT ;  /* 0x00ff200e340075ea */ /* 0x0003e2000f800005 */
[----:B------:R-:W-:-:S04]  /*25b70*/  IADD3.X R91, PT, PT, R91, 0x40004040, RZ, P3, !PT ;  /* 0x400040405b5b7810 */ /* 0x000fc80001ffe4ff */
[----:B------:R-:W-:-:S07]  /*25b80*/  R2UR UR59, R91 ;  /* 0x000000005b3b72ca */ /* 0x000fce00000e0000 */
[----:B------:R-:W-:Y:S02]  /*25b90*/  UIADD3.64 UR22, UPT, UPT, UR28, 0x2, URZ ;  /* 0x000000021c167897 */ /* 0x000fe4000fffe0ff */
[----:B------:R-:W-:Y:S02]  /*25ba0*/  UIADD3.64 UR38, UPT, UPT, UR28, 0x4, URZ ;  /* 0x000000041c267897 */ /* 0x000fe4000fffe0ff */
[----:B------:R-:W-:Y:S02]  /*25bb0*/  UIADD3.64 UR30, UPT, UPT, UR28, 0x3fe, URZ ;  /* 0x000003fe1c1e7897 */ /* 0x000fe4000fffe0ff */
[----:B------:R-:W-:Y:S02]  /*25bc0*/  UIADD3.64 UR72, UPT, UPT, UR28, 0x400, URZ ;  /* 0x000004001c487897 */ /* 0x000fe4000fffe0ff */
[----:B------:R-:W-:Y:S02]  /*25bd0*/  UIADD3.64 UR62, UPT, UPT, UR28, 0x402, URZ ;  /* 0x000004021c3e7897 */ /* 0x000fe4000fffe0ff */
[----:B------:R2:W-:Y:S01]  /*25be0*/  UTCHMMA gdesc[UR58], gdesc[UR28], tmem[UR5], tmem[UR34], idesc[UR35], UPT ;  /* 0x00ff221c3a0075ea */ /* 0x0005e2000b800005 */
[----:B------:R-:W-:-:S02]  /*25bf0*/  UIADD3.64 UR16, UPT, UPT, UR58, 0x80, URZ ;  /* 0x000000803a107897 */ /* 0x000fc4000fffe0ff */
[----:B------:R-:W-:Y:S02]  /*25c00*/  UIADD3.64 UR74, UPT, UPT, UR58, 0x100, URZ ;  /* 0x000001003a4a7897 */ /* 0x000fe4000fffe0ff */
[----:B------:R-:W-:Y:S02]  /*25c10*/  UIADD3.64 UR64, UPT, UPT, UR58, 0x180, URZ ;  /* 0x000001803a407897 */ /* 0x000fe4000fffe0ff */
[----:B------:R-:W-:Y:S02]  /*25c20*/  UIADD3.64 UR70, UPT, UPT, UR58, 0x200, URZ ;  /* 0x000002003a467897 */ /* 0x000fe4000fffe0ff */
[----:B------:R-:W-:Y:S01]  /*25c30*/  UIADD3.64 UR56, UPT, UPT, UR28, 0x404, URZ ;  /* 0x000004041c387897 */ /* 0x000fe2000fffe0ff */
[----:B------:R3:W-:Y:S01]  /*25c40*/  UTCHMMA gdesc[UR16], gdesc[UR22], tmem[UR5], tmem[UR48], idesc[UR49], UPT ;  /* 0x00ff3016100075ea */ /* 0x0007e2000b800005 */
[----:B-1----:R-:W-:Y:S01]  /*25c50*/  UIADD3.64 UR32, UPT, UPT, UR58, 0x300, URZ ;  /* 0x000003003a207897 */ /* 0x002fe2000fffe0ff */
[----:B------:R1:W-:Y:S01]  /*25c60*/  UTCHMMA gdesc[UR74], gdesc[UR38], tmem[UR5], tmem[UR44], idesc[UR45], UPT ;  /* 0x00ff2c264a0075ea */ /* 0x0003e2000b800005 */
[----:B------:R-:W-:Y:S01]  /*25c70*/  UIADD3.64 UR52, UPT, UPT, UR28, 0x7fe, URZ ;  /* 0x000007fe1c347897 */ /* 0x000fe2000fffe0ff */
[----:B------:R4:W-:Y:S01]  /*25c80*/  UTCHMMA gdesc[UR64], gdesc[UR30], tmem[UR5], tmem[UR40], idesc[UR41], UPT ;  /* 0x00ff281e400075ea */ /* 0x0009e2000b800005 */
[----:B--2---:R-:W-:Y:S01]  /*25c90*/  UIADD3.64 UR34, UPT, UPT, UR58, 0x380, URZ ;  /* 0x000003803a227897 */ /* 0x004fe2000fffe0ff */
[----:B------:R2:W-:Y:S01]  /*25ca0*/  UTCHMMA gdesc[UR70], gdesc[UR72], tmem[UR5], tmem[UR36], idesc[UR37], UPT ;  /* 0x00ff2448460075ea */ /* 0x0005e2000b800005 */
[----:B---3--:R-:W-:-:S02]  /*25cb0*/  UIADD3.64 UR16, UPT, UPT, UR58, 0x280, URZ ;  /* 0x000002803a107897 */ /* 0x008fc4000fffe0ff */
[----:B------:R-:W-:Y:S02]  /*25cc0*/  UIADD3.64 UR48, UPT, UPT, UR28, 0x800, URZ ;  /* 0x000008001c307897 */ /* 0x000fe4000fffe0ff */
[----:B-1----:R-:W-:Y:S02]  /*25cd0*/  UIADD3.64 UR44, UPT, UPT, UR28, 0x802, URZ ;  /* 0x000008021c2c7897 */ /* 0x002fe4000fffe0ff */
[----:B------:R-:W-:Y:S02]  /*25ce0*/  UIADD3.64 UR74, UPT, UPT, UR58, 0x480, URZ ;  /* 0x000004803a4a7897 */ /* 0x000fe4000fffe0ff */
[----:B----4-:R-:W-:Y:S01]  /*25cf0*/  UIADD3.64 UR40, UPT, UPT, UR28, 0x804, URZ ;  /* 0x000008041c287897 */ /* 0x010fe2000fffe0ff */
[----:B------:R1:W-:Y:S01]  /*25d00*/  UTCHMMA gdesc[UR16], gdesc[UR62], tmem[UR5], tmem[UR66], idesc[UR67], UPT ;  /* 0x00ff423e100075ea */ /* 0x0003e2000b800005 */
[----:B------:R3:W-:Y:S01]  /*25d10*/  UTCHMMA gdesc[UR32], gdesc[UR56], tmem[UR5], tmem[UR26], idesc[UR27], UPT ;  /* 0x00ff1a38200075ea */ /* 0x0007e2000b800005 */
[----:B------:R-:W-:Y:S01]  /*25d20*/  UIADD3.64 UR64, UPT, UPT, UR58, 0x500, URZ ;  /* 0x000005003a407897 */ /* 0x000fe2000fffe0ff */
[----:B------:R4:W-:Y:S01]  /*25d30*/  UTCHMMA gdesc[UR34], gdesc[UR52], tmem[UR5], tmem[UR20], idesc[UR21], UPT ;  /* 0x00ff1434220075ea */ /* 0x0009e2000b800005 */
[----:B--2---:R-:W-:-:S02]  /*25d40*/  UIADD3.64 UR36, UPT, UPT, UR28, 0xbfe, URZ ;  /* 0x00000bfe1c247897 */ /* 0x004fc4000fffe0ff */
[----:B------:R-:W-:Y:S02]  /*25d50*/  UIADD3.64 UR70, UPT, UPT, UR58, 0x580, URZ ;  /* 0x000005803a467897 */ /* 0x000fe4000fffe0ff */
[----:B-1----:R-:W-:Y:S02]  /*25d60*/  UIADD3.64 UR16, UPT, UPT, UR58, 0x400, URZ ;  /* 0x000004003a107897 */ /* 0x002fe4000fffe0ff */
[----:B---3--:R-:W-:Y:S02]  /*25d70*/  UIADD3.64 UR32, UPT, UPT, UR28, 0xc00, URZ ;  /* 0x00000c001c207897 */ /* 0x008fe4000fffe0ff */
[----:B------:R-:W-:Y:S02]  /*25d80*/  UIADD3.64 UR66, UPT, UPT, UR58, 0x600, URZ ;  /* 0x000006003a427897 */ /* 0x000fe4000fffe0ff */
[----:B------:R-:W-:Y:S02]  /*25d90*/  UIADD3.64 UR26, UPT, UPT, UR28, 0xc02, URZ ;  /* 0x00000c021c1a7897 */ /* 0x000fe4000fffe0ff */
[----:B----4-:R-:W-:Y:S01]  /*25da0*/  UIADD3.64 UR20, UPT, UPT, UR28, 0xc04, URZ ;  /* 0x00000c041c147897 */ /* 0x010fe2000fffe0ff */
[----:B------:R1:W-:Y:S01]  /*25db0*/  UTCHMMA gdesc[UR16], gdesc[UR48], tmem[UR5], tmem[UR68], idesc[UR69], UPT ;  /* 0x00ff4430100075ea */ /* 0x0003e2000b800005 */
[----:B------:R2:W-:Y:S01]  /*25dc0*/  UTCHMMA gdesc[UR74], gdesc[UR44], tmem[UR5], tmem[UR24], idesc[UR25], UPT ;  /* 0x00ff182c4a0075ea */ /* 0x0005e2000b800005 */
[----:B------:R-:W-:Y:S01]  /*25dd0*/  UIADD3.64 UR34, UPT, UPT, UR58, 0x700, URZ ;  /* 0x000007003a227897 */ /* 0x000fe2000fffe0ff */
[----:B------:R-:W-:Y:S01]  /*25de0*/  UTCHMMA gdesc[UR64], gdesc[UR40], tmem[UR5], tmem[UR50], idesc[UR51], UPT ;  /* 0x00ff3228400075ea */ /* 0x000fe2000b800005 */
[----:B------:R-:W-:Y:S01]  /*25df0*/  UTCHMMA gdesc[UR70], gdesc[UR36], tmem[UR5], tmem[UR18], idesc[UR19], UPT ;  /* 0x00ff1224460075ea */ /* 0x000fe2000b800005 */
[----:B------:R3:W-:Y:S01]  /*25e00*/  UTCHMMA gdesc[UR66], gdesc[UR32], tmem[UR5], tmem[UR46], idesc[UR47], UPT ;  /* 0x00ff2e20420075ea */ /* 0x0007e2000b800005 */
[----:B-1----:R-:W-:-:S02]  /*25e10*/  UIADD3.64 UR16, UPT, UPT, UR58, 0x680, URZ ;  /* 0x000006803a107897 */ /* 0x002fc4000fffe0ff */
[----:B--2---:R-:W-:Y:S01]  /*25e20*/  UIADD3.64 UR24, UPT, UPT, UR58, 0xf80, URZ ;  /* 0x00000f803a187897 */ /* 0x004fe2000fffe0ff */
[----:B------:R-:W-:Y:S01]  /*25e30*/  UMOV UR74, 0x0 ;  /* 0x00000000004a7882 */ /* 0x000fe20000000000 */
[----:B------:R-:W-:Y:S01]  /*25e40*/  UMOV UR75, 0x8208010 ;  /* 0x08208010004b7882 */ /* 0x000fe20000000000 */
[----:B---3--:R-:W-:Y:S02]  /*25e50*/  UIADD3.64 UR46, UPT, UPT, UR58, 0x1080, URZ ;  /* 0x000010803a2e7897 */ /* 0x008fe4000fffe0ff */
[----:B------:R-:W-:Y:S02]  /*25e60*/  UIADD3.64 UR70, UPT, UPT, UR58, 0x1200, URZ ;  /* 0x000012003a467897 */ /* 0x000fe4000fffe0ff */
[----:B------:R1:W-:Y:S01]  /*25e70*/  UTCHMMA gdesc[UR16], gdesc[UR26], tmem[UR5], tmem[UR50], idesc[UR51], UPT ;  /* 0x00ff321a100075ea */ /* 0x0003e2000b800005 */
[----:B------:R2:W-:Y:S01]  /*25e80*/  UTCHMMA gdesc[UR34], gdesc[UR20], tmem[UR5], tmem[UR74], idesc[UR75], UPT ;  /* 0x00ff4a14220075ea */ /* 0x0005e2000b800005 */
[----:B------:R3:W-:Y:S01]  /*25e90*/  UTCHMMA gdesc[UR24], gdesc[UR14], tmem[UR61], tmem[UR74], idesc[UR75], !UPT ;  /* 0x00ff4a0e180075ea */ /* 0x0007e2000f80003d */
[----:B------:R-:W-:Y:S01]  /*25ea0*/  UMOV UR66, 0x0 ;  /* 0x0000000000427882 */ /* 0x000fe20000000000 */
[----:B------:R-:W-:Y:S01]  /*25eb0*/  UMOV UR67, 0x8208010 ;  /* 0x0820801000437882 */ /* 0x000fe20000000000 */
[----:B------:R-:W-:-:S02]  /*25ec0*/  UIADD3 UR19, UPT, UPT, UR5, 0x80, URZ ;  /* 0x0000008005137890 */ /* 0x000fc4000fffe0ff */
[----:B------:R-:W-:Y:S01]  /*25ed0*/  UIADD3 UR18, UPT, UPT, UR5, 0x80, URZ ;  /* 0x0000008005127890 */ /* 0x000fe2000fffe0ff */
[----:B------:R-:W-:Y:S01]  /*25ee0*/  UMOV UR64, 0x0 ;  /* 0x0000000000407882 */ /* 0x000fe20000000000 */
[----:B-1----:R-:W-:Y:S02]  /*25ef0*/  UIADD3.64 UR50, UPT, UPT, UR58, 0x1000, URZ ;  /* 0x000010003a327897 */ /* 0x002fe4000fffe0ff */
[----:B--2---:R-:W-:Y:S02]  /*25f00*/  UIADD3.64 UR34, UPT, UPT, UR58, 0x1100, URZ ;  /* 0x000011003a227897 */ /* 0x004fe4000fffe0ff */
[----:B---3--:R-:W-:Y:S02]  /*25f10*/  UIADD3.64 UR24, UPT, UPT, UR58, 0x1180, URZ ;  /* 0x000011803a187897 */ /* 0x008fe4000fffe0ff */
[----:B------:R-:W-:Y:S02]  /*25f20*/  UIADD3 UR17, UPT, UPT, UR5, 0x80, URZ ;  /* 0x0000008005117890 */ /* 0x000fe4000fffe0ff */
[----:B------:R-:W-:Y:S01]  /*25f30*/  UIADD3 UR16, UPT, UPT, UR5, 0x80, URZ ;  /* 0x0000008005107890 */ /* 0x000fe2000fffe0ff */
[----:B------:R1:W-:Y:S01]  /*25f40*/  UTCHMMA gdesc[UR50], gdesc[UR28], tmem[UR60], tmem[UR74], idesc[UR75], UPT ;  /* 0x00ff4a1c320075ea */ /* 0x0003e2000b80003c */
[----:B------:R-:W-:Y:S01]  /*25f50*/  UTCHMMA gdesc[UR46], gdesc[UR22], tmem[UR55], tmem[UR74], idesc[UR75], UPT ;  /* 0x00ff4a162e0075ea */ /* 0x000fe2000b800037 */
[----:B------:R2:W-:Y:S01]  /*25f60*/  UTCHMMA gdesc[UR34], gdesc[UR38], tmem[UR54], tmem[UR74], idesc[UR75], UPT ;  /* 0x00ff4a26220075ea */ /* 0x0005e2000b800036 */
[----:B------:R-:W-:Y:S01]  /*25f70*/  UIADD3 UR15, UPT, UPT, UR5, 0x80, URZ ;  /* 0x00000080050f7890 */ /* 0x000fe2000fffe0ff */
[----:B------:R3:W-:Y:S01]  /*25f80*/  UTCHMMA gdesc[UR24], gdesc[UR30], tmem[UR43], tmem[UR66], idesc[UR67], UPT ;  /* 0x00ff421e180075ea */ /* 0x0007e2000b80002b */
[----:B------:R4:W-:Y:S01]  /*25f90*/  UTCHMMA gdesc[UR70], gdesc[UR72], tmem[UR42], tmem[UR68], idesc[UR69], UPT ;  /* 0x00ff4448460075ea */ /* 0x0009e2000b80002a */
[----:B------:R-:W-:Y:S01]  /*25fa0*/  UMOV UR65, 0x8208010 ;  /* 0x0820801000417882 */ /* 0x000fe20000000000 */
[----:B------:R-:W-:-:S02]  /*25fb0*/  UIADD3 UR14, UPT, UPT, UR5, 0x80, URZ ;  /* 0x00000080050e7890 */ /* 0x000fc4000fffe0ff */
[----:B-1----:R-:W-:Y:S02]  /*25fc0*/  UIADD3.64 UR50, UPT, UPT, UR58, 0x1380, URZ ;  /* 0x000013803a327897 */ /* 0x002fe4000fffe0ff */
[----:B--2---:R-:W-:Y:S02]  /*25fd0*/  UIADD3.64 UR54, UPT, UPT, UR58, 0x1300, URZ ;  /* 0x000013003a367897 */ /* 0x004fe4000fffe0ff */
[----:B---3--:R-:W-:Y:S02]  /*25fe0*/  UIADD3.64 UR66, UPT, UPT, UR58, 0x1280, URZ ;  /* 0x000012803a427897 */ /* 0x008fe4000fffe0ff */
[----:B------:R-:W-:Y:S02]  /*25ff0*/  UIADD3.64 UR46, UPT, UPT, UR58, 0x1400, URZ ;  /* 0x000014003a2e7897 */ /* 0x000fe4000fffe0ff */
[----:B----4-:R-:W-:Y:S02]  /*26000*/  UIADD3.64 UR42, UPT, UPT, UR58, 0x1480, URZ ;  /* 0x000014803a2a7897 */ /* 0x010fe4000fffe0ff */
[----:B------:R-:W-:-:S02]  /*26010*/  UIADD3.64 UR38, UPT, UPT, UR58, 0x1500, URZ ;  /* 0x000015003a267897 */ /* 0x000fc4000fffe0ff */
[----:B------:R-:W-:Y:S01]  /*26020*/  UIADD3.64 UR34, UPT, UPT, UR58, 0x1580, URZ ;  /* 0x000015803a227897 */ /* 0x000fe2000fffe0ff */
[----:B------:R0:W-:Y:S01]  /*26030*/  UTCHMMA gdesc[UR66], gdesc[UR62], tmem[UR77], tmem[UR64], idesc[UR65], UPT ;  /* 0x00ff403e420075ea */ /* 0x0001e2000b80004d */
[----:B------:R-:W-:Y:S01]  /*26040*/  UIADD3.64 UR30, UPT, UPT, UR58, 0x1600, URZ ;  /* 0x000016003a1e7897 */ /* 0x000fe2000fffe0ff */
[----:B------:R-:W-:Y:S01]  /*26050*/  UMOV UR72, 0x0 ;  /* 0x0000000000487882 */ /* 0x000fe20000000000 */
[----:B------:R-:W-:Y:S01]  /*26060*/  UMOV UR73, 0x8208010 ;  /* 0x0820801000497882 */ /* 0x000fe20000000000 */
[----:B------:R-:W-:Y:S01]  /*26070*/  UIADD3.64 UR24, UPT, UPT, UR58, 0x1680, URZ ;  /* 0x000016803a187897 */ /* 0x000fe2000fffe0ff */
[----:B------:R0:W-:Y:S01]  /*26080*/  UTCHMMA gdesc[UR54], gdesc[UR56], tmem[UR13], tmem[UR72], idesc[UR73], UPT ;  /* 0x00ff4838360075ea */ /* 0x0001e2000b80000d */
[----:B------:R-:W-:Y:S01]  /*26090*/  UIADD3.64 UR58, UPT, UPT, UR58, 0x1700, URZ ;  /* 0x000017003a3a7897 */ /* 0x000fe2000fffe0ff */
[----:B------:R0:W-:Y:S01]  /*260a0*/  UTCHMMA gdesc[UR50], gdesc[UR52], tmem[UR19], tmem[UR68], idesc[UR69], UPT ;  /* 0x00ff4434320075ea */ /* 0x0001e2000b800013 */
[----:B------:R-:W-:Y:S01]  /*260b0*/  UMOV UR70, 0x0 ;  /* 0x0000000000467882 */ /* 0x000fe20000000000 */
[----:B------:R-:W-:Y:S01]  /*260c0*/  UMOV UR71, 0x8208010 ;  /* 0x0820801000477882 */ /* 0x000fe20000000000 */
[----:B------:R0:W-:Y:S01]  /*260d0*/  UTCHMMA gdesc[UR46], gdesc[UR48], tmem[UR18], tmem[UR64], idesc[UR65], UPT ;  /* 0x00ff40302e0075ea */ /* 0x0001e2000b800012 */
[----:B------:R0:W-:Y:S01]  /*260e0*/  UTCHMMA gdesc[UR42], gdesc[UR44], tmem[UR17], tmem[UR70], idesc[UR71], UPT ;  /* 0x00ff462c2a0075ea */ /* 0x0001e2000b800011 */
[----:B------:R0:W-:Y:S01]  /*260f0*/  UTCHMMA gdesc[UR38], gdesc[UR40], tmem[UR16], tmem[UR72], idesc[UR73], UPT ;  /* 0x00ff4828260075ea */ /* 0x0001e2000b800010 */
[----:B------:R-:W-:Y:S01]  /*26100*/  UMOV UR28, 0x0 ;  /* 0x00000000001c7882 */ /* 0x000fe20000000000 */
[----:B------:R-:W-:Y:S01]  /*26110*/  UMOV UR29, 0x8208010 ;  /* 0x08208010001d7882 */ /* 0x000fe20000000000 */
[----:B------:R0:W-:Y:S01]  /*26120*/  UTCHMMA gdesc[UR34], gdesc[UR36], tmem[UR15], tmem[UR68], idesc[UR69], UPT ;  /* 0x00ff4424220075ea */ /* 0x0001e2000b80000f */
[----:B------:R-:W-:Y:S01]  /*26130*/  UMOV UR22, 0x0 ;  /* 0x0000000000167882 */ /* 0x000fe20000000000 */
[----:B------:R-:W-:Y:S01]  /*26140*/  UMOV UR23, 0x8208010 ;  /* 0x0820801000177882 */ /* 0x000fe20000000000 */
[----:B------:R0:W-:Y:S01]  /*26150*/  UTCHMMA gdesc[UR30], gdesc[UR32], tmem[UR14], tmem[UR74], idesc[UR75], UPT ;  /* 0x00ff4a201e0075ea */ /* 0x0001e2000b80000e */
[----:B------:R0:W-:Y:S01]  /*26160*/  UTCHMMA gdesc[UR24], gdesc[UR26], tmem[UR60], tmem[UR28], idesc[UR29], UPT ;  /* 0x00ff1c1a180075ea */ /* 0x0001e2000b80003c */
[----:B------:R0:W-:Y:S01]  /*26170*/  UTCHMMA gdesc[UR58], gdesc[UR20], tmem[UR61], tmem[UR22], idesc[UR23], UPT ;  /* 0x00ff16143a0075ea */ /* 0x0001e2000b80003d */
[----:B------:R0:W-:Y:S01]  /*26180*/  UTCBAR [UR12], URZ ;  /* 0x000000ff0c0073e9 */ /* 0x0001e200080000ff */
[----:B------:R-:W-:Y:S01]  /*26190*/  NOP ;  /* 0x0000000000007918 */ /* 0x000fe20000000000 */
.L_x_6:
[----:B--2---:R-:W1:Y:S01]  /*261a0*/  LDC R3, c[0x0][0x3ac] ;  /* 0x0000eb00ff037b82 */ /* 0x004e620000000800 */
[----:B------:R2:W-:Y:S01]  /*261b0*/  STL [R1+0x16bc], RZ ;  /* 0x0016bcff01007387 */ /* 0x0005e20000100800 */
[----:B-----5:R-:W-:-:S03]  /*261c0*/  IMAD.SHL.U32 R92, R90, 0x100, RZ ;  /* 0x000001005a5c7824 */ /* 0x020fc600078e00ff */
[----:B------:R2:W-:Y:S01]  /*261d0*/  STL [R1+0x16b0], RZ ;  /* 0x0016b0ff01007387 */ /* 0x0005e20000100800 */
[----:B-1----:R-:W-:Y:S01]  /*261e0*/  IMAD.SHL.U32 R93, R3, 0x100, RZ ;  /* 0x00000100035d7824 */ /* 0x002fe200078e00ff */
[----:B--2---:R-:W-:Y:S06]  /*261f0*/  @!P2 BRA `(.L_x_7) ;  /* 0x000003a0007ca947 */ /* 0x004fec0003800000 */
[----:B------:R-:W2:Y:S02]  /*26200*/  LDL.LU R3, [R1+0x1944] ;  /* 0x0019440001037983 */ /* 0x000ea40000300800 */
[----:B0-2---:R-:W-:Y:S02]  /*26210*/  R2UR UR12, R3 ;  /* 0x00000000030c72ca */ /* 0x005fe400000e0000 */
[----:B------:R-:W2:Y:S01]  /*26220*/  LDL.LU R3, [R1+0x1948] ;  /* 0x0019480001037983 */ /* 0x000ea20000300800 */
[----:B------:R-:W-:Y:S01]  /*26230*/  SHF.R.S32.HI R91, RZ, 0x1f, R92 ;  /* 0x0000001fff5b7819 */ /* 0x000fe2000001145c */
[----:B------:R-:W-:Y:S02]  /*26240*/  UIADD3.64 UR16, UPT, UPT, UR8, 0x80, URZ ;  /* 0x0000008008107897 */ /* 0x000fe4000fffe0ff */
[----:B------:R-:W-:Y:S01]  /*26250*/  UIADD3.64 UR18, UPT, UPT, UR8, 0x100, URZ ;  /* 0x0000010008127897 */ /* 0x000fe2000fffe0ff */
[C---:B------:R-:W-:Y:S01]  /*26260*/  SHF.L.U64.HI R91, R92.reuse, 0x1, R91 ;  /* 0x000000015c5b7819 */ /* 0x040fe2000001025b */
[----:B------:R-:W-:Y:S01]  /*26270*/  IMAD.SHL.U32 R92, R92, 0x2, RZ ;  /* 0x000000025c5c7824 */ /* 0x000fe200078e00ff */
[----:B------:R-:W-:-:S02]  /*26280*/  UIADD3.64 UR20, UPT, UPT, UR8, 0x180, URZ ;  /* 0x0000018008147897 */ /* 0x000fc4000fffe0ff */
[----:B------:R-:W-:Y:S02]  /*26290*/  UIADD3.64 UR22, UPT, UPT, UR8, 0x200, URZ ;  /* 0x0000020008167897 */ /* 0x000fe4000fffe0ff */
[----:B------:R-:W-:Y:S02]  /*262a0*/  UIADD3.64 UR24, UPT, UPT, UR8, 0x280, URZ ;  /* 0x0000028008187897 */ /* 0x000fe4000fffe0ff */
[----:B------:R-:W-:Y:S02]  /*262b0*/  UIADD3.64 UR26, UPT, UPT, UR8, 0x300, URZ ;  /* 0x00000300081a7897 */ /* 0x000fe4000fffe0ff */
[----:B------:R-:W-:Y:S02]  /*262c0*/  UIADD3.64 UR28, UPT, UPT, UR8, 0x380, URZ ;  /* 0x00000380081c7897 */ /* 0x000fe4000fffe0ff */
[----:B------:R-:W-:Y:S02]  /*262d0*/  UIADD3.64 UR30, UPT, UPT, UR8, 0x400, URZ ;  /* 0x00000400081e7897 */ /* 0x000fe4000fffe0ff */
        /* <DEDUP_REMOVED lines=22> */
[----:B------:R-:W-:Y:S01]  /*26440*/  UIADD3.64 UR46, UPT, UPT, UR8, 0x1080, URZ ;  /* 0x00001080082e7897 */ /* 0x000fe2000fffe0ff */
[----:B------:R-:W-:Y:S01]  /*26450*/  UMOV UR13, 0x40004040 ;  /* 0x40004040000d7882 */ /* 0x000fe20000000000 */
        /* <DEDUP_REMOVED lines=12> */
[----:B------:R-:W-:Y:S01]  /*26520*/  UIADD3.64 UR72, UPT, UPT, UR8, 0x1700, URZ ;  /* 0x0000170008487897 */ /* 0x000fe2000fffe0ff */
[----:B--2---:R-:W-:Y:S02]  /*26530*/  LOP3.LUT R90, R3, 0x8000000, RZ, 0xfc, !PT ;  /* 0x08000000035a7812 */ /* 0x004fe400078efcff */
[----:B------:R-:W-:-:S03]  /*26540*/  SHF.R.S32.HI R3, RZ, 0x1f, R93 ;  /* 0x0000001fff037819 */ /* 0x000fc6000001145d */
[----:B------:R0:W-:Y:S01]  /*26550*/  STL [R1+0x24d4], R90 ;  /* 0x0024d45a01007387 */ /* 0x0001e20000100800 */
[----:B------:R-:W-:-:S03]  /*26560*/  SHF.L.U64.HI R3, R93, 0x1, R3 ;  /* 0x000000015d037819 */ /* 0x000fc60000010203 */
[----:B------:R1:W-:Y:S01]  /*26570*/  STL [R1+0x1ebc], RZ ;  /* 0x001ebcff01007387 */ /* 0x0003e20000100800 */
[----:B0-----:R-:W-:Y:S02]  /*26580*/  IMAD.SHL.U32 R90, R93, 0x2, RZ ;  /* 0x000000025d5a7824 */ /* 0x001fe400078e00ff */
[----:B------:R-:W-:-:S05]  /*26590*/  IMAD.MOV.U32 R93, RZ, RZ, 0x1 ;  /* 0x00000001ff5d7424 */ /* 0x000fca00078e00ff */
[----:B------:R1:W-:Y:S02]  /*265a0*/  STL [R1+0x1eb8], R93 ;  /* 0x001eb85d01007387 */ /* 0x0003e40000100800 */
.L_x_10:
[----:B-1----:R-:W2:Y:S02]  /*265b0*/  LDL.LU R93, [R1+0x16b0] ;  /* 0x0016b000015d7983 */ /* 0x002ea40000300800 */
[----:B--2---:R-:W-:-:S04]  /*265c0*/  IMAD.U32 R93, R93, -0x80000000, RZ ;  /* 0x800000005d5d7824 */ /* 0x004fc800078e00ff */
[----:B0-----:R-:W0:Y:S02]  /*265d0*/  SYNCS.PHASECHK.TRANS64.TRYWAIT P2, [UR4], R93 ;  /* 0x0000005dff0075a7 */ /* 0x001e240008041104 */
[----:B0----5:R-:W-:Y:S05]  /*265e0*/  @!P2 BRA `(.L_x_8) ;  /* 0x00000448002ca947 */ /* 0x021fea0003800000 */
.L_x_16:
[----:B------:R0:W-:Y:S04]  /*265f0*/  STL.64 [R1+0x4170], R86 ;  /* 0x0041705601007387 */ /* 0x0001e80000100a00 */
[----:B0-----:R-:W2:Y:S04]  /*26600*/  LDL.LU.64 R86, [R1+0x6f8] ;  /* 0x0006f80001567983 */ /* 0x001ea80000300a00 */
[----:B------:R0:W-:Y:S04]  /*26610*/  STL.64 [R1+0x4168], R88 ;  /* 0x0041685801007387 */ /* 0x0001e80000100a00 */
[----:B0-----:R-:W3:Y:S04]  /*26620*/  LDL.LU.64 R88, [R1+0x6f0] ;  /* 0x0006f00001587983 */ /* 0x001ee80000300a00 */
        /* <DEDUP_REMOVED lines=277> */
[----:B0-----:R-:W4:Y:S04]  /*27780*/  LDL.LU.64 R4, [R1+0x6e8] ;  /* 0x0006e80001047983 */ /* 0x001f280000300a00 */
[----:B------:R-:W-:Y:S04]  /*27790*/  STL [R1+0x3138], R6 ;  /* 0x0031380601007387 */ /* 0x000fe80000100800 */
[----:B------:R-:W-:Y:S04]  /*277a0*/  STL [R1+0x3134], R7 ;  /* 0x0031340701007387 */ /* 0x000fe80000100800 */
[----:B------:R0:W-:Y:S04]  /*277b0*/  STL.64 [R1+0x4158], R6 ;  /* 0x0041580601007387 */ /* 0x0001e80000100a00 */
[----:B0-----:R-:W2:Y:S04]  /*277c0*/  LDL.LU.64 R6, [R1+0x18] ;  /* 0x0000180001067983 */ /* 0x001ea80000300a00 */
[----:B------:R-:W-:Y:S04]  /*277d0*/  STL [R1+0x3130], R3 ;  /* 0x0031300301007387 */ /* 0x000fe80000100800 */
[----:B------:R-:W-:Y:S04]  /*277e0*/  STL [R1+0x312c], R8 ;  /* 0x00312c0801007387 */ /* 0x000fe80000100800 */
[----:B------:R-:W-:Y:S04]  /*277f0*/  STL [R1+0x3128], R9 ;  /* 0x0031280901007387 */ /* 0x000fe80000100800 */
[----:B------:R0:W-:Y:S04]  /*27800*/  STL.64 [R1+0x4160], R8 ;  /* 0x0041600801007387 */ /* 0x0001e80000100a00 */
[----:B0-----:R-:W2:Y:S04]  /*27810*/  LDL.LU.64 R8, [R1+0x10] ;  /* 0x0000100001087983 */ /* 0x001ea80000300a00 */
[----:B------:R-:W-:Y:S04]  /*27820*/  STL [R1+0x3124], R10 ;  /* 0x0031240a01007387 */ /* 0x000fe80000100800 */
[----:B------:R-:W-:Y:S04]  /*27830*/  STL [R1+0x3120], R11 ;  /* 0x0031200b01007387 */ /* 0x000fe80000100800 */
[----:B------:R0:W-:Y:S04]  /*27840*/  STL.64 [R1+0x4180], R10 ;  /* 0x0041800a01007387 */ /* 0x0001e80000100a00 */
[----:B0-----:R-:W3:Y:S04]  /*27850*/  LDL.LU.64 R10, [R1+0x8] ;  /* 0x00000800010a7983 */ /* 0x001ee80000300a00 */
[----:B------:R-:W-:Y:S04]  /*27860*/  STL [R1+0x311c], R12 ;  /* 0x00311c0c01007387 */ /* 0x000fe80000100800 */
[----:B------:R-:W-:Y:S04]  /*27870*/  STL [R1+0x3118], R13 ;  /* 0x0031180d01007387 */ /* 0x000fe80000100800 */
[----:B------:R0:W-:Y:S04]  /*27880*/  STL.64 [R1+0x4188], R12 ;  /* 0x0041880c01007387 */ /* 0x0001e80000100a00 */
[----:B0-----:R-:W3:Y:S04]  /*27890*/  LDL.LU.64 R12, [R1+0x6e0] ;  /* 0x0006e000010c7983 */ /* 0x001ee80000300a00 */
[----:B------:R-:W-:Y:S04]  /*278a0*/  STL [R1+0x3114], R14 ;  /* 0x0031140e01007387 */ /* 0x000fe80000100800 */
[----:B------:R-:W-:Y:S04]  /*278b0*/  STL [R1+0x3110], R15 ;  /* 0x0031100f01007387 */ /* 0x000fe80000100800 */
[----:B------:R0:W-:Y:S04]  /*278c0*/  STL.64 [R1+0x4190], R14 ;  /* 0x0041900e01007387 */ /* 0x0001e80000100a00 */
[----:B0-----:R-:W3:Y:S04]  /*278d0*/  LDL.LU.64 R14, [R1] ;  /* 0x00000000010e7983 */ /* 0x001ee80000300a00 */
        /* <DEDUP_REMOVED lines=9> */
[----:B------:R3:W-:Y:S04]  /*27970*/  STL.64 [R1+0x3518], R16 ;  /* 0x0035181001007387 */ /* 0x0007e80000100a00 */
[----:B------:R-:W-:Y:S04]  /*27980*/  STL [R1+0x3104], R18 ;  /* 0x0031041201007387 */ /* 0x000fe80000100800 */
[----:B------:R-:W-:Y:S04]  /*27990*/  STL [R1+0x3100], R19 ;  /* 0x0031001301007387 */ /* 0x000fe80000100800 */
[----:B------:R-:W-:Y:S04]  /*279a0*/  STL.64 [R1+0x33e0], R18 ;  /* 0x0033e01201007387 */ /* 0x000fe80000100a00 */
        /* <DEDUP_REMOVED lines=44> */
[----:B--2---:R-:W-:-:S03]  /*27c70*/  IADD3 R2, P5, PT, R8, R92, RZ ;  /* 0x0000005c08027210 */ /* 0x004fc60007fbe0ff */
        /* <DEDUP_REMOVED lines=18> */
[----:B---3--:R-:W-:-:S03]  /*27da0*/  IADD3 R16, P2, PT, R14, R92, RZ ;  /* 0x0000005c0e107210 */ /* 0x008fc60007f5e0ff */
[----:B------:R-:W-:Y:S02]  /*27db0*/  STL [R1+0x3020], R59 ;  /* 0x0030203b01007387 */ /* 0x000fe40000100800 */
[----:B------:R-:W-:Y:S02]  /*27dc0*/  IMAD.X R14, R15, 0x1, R91, P2 ;  /* 0x000000010f0e7824 */ /* 0x000fe400010e065b */
        /* <DEDUP_REMOVED lines=14> */
[----:B------:R0:W-:Y:S04]  /*27eb0*/  STL [R1+0x31fc], R0 ;  /* 0x0031fc0001007387 */ /* 0x0001e80000100800 */
[----:B------:R-:W-:Y:S04]  /*27ec0*/  STL [R1+0x24a8], R16 ;  /* 0x0024a81001007387 */ /* 0x000fe80000100800 */
[----:B------:R-:W-:Y:S01]  /*27ed0*/  STL [R1+0x3218], R2 ;  /* 0x0032180201007387 */ /* 0x000fe20000100800 */
[----:B0-----:R-:W-:-:S05]  /*27ee0*/  IADD3 R0, P3, PT, R10, R92, RZ ;  /* 0x0000005c0a007210 */ /* 0x001fca0007f7e0ff */
[----:B------:R0:W-:Y:S04]  /*27ef0*/  STL [R1+0x24ac], R0 ;  /* 0x0024ac0001007387 */ /* 0x0001e80000100800 */
[----:B------:R1:W-:Y:S01]  /*27f00*/  STL [R1+0x3230], R2 ;  /* 0x0032300201007387 */ /* 0x0003e20000100800 */
[----:B0-----:R-:W-:Y:S01]  /*27f10*/  IADD3 R0, P6, PT, R6, R92, RZ ;  /* 0x0000005c06007210 */ /* 0x001fe20007fde0ff */
[----:B-1----:R-:W-:-:S04]  /*27f20*/  IMAD.X R2, R11, 0x1, R91, P3 ;  /* 0x000000010b027824 */ /* 0x002fc800018e065b */
[----:B------:R0:W-:Y:S04]  /*27f30*/  STL [R1+0x24b4], R0 ;  /* 0x0024b40001007387 */ /* 0x0001e80000100800 */
[----:B------:R-:W-:Y:S01]  /*27f40*/  STL [R1+0x2498], R14 ;  /* 0x0024980e01007387 */ /* 0x000fe20000100800 */
[----:B0-----:R-:W-:-:S05]  /*27f50*/  IMAD.X R0, R9, 0x1, R91, P5 ;  /* 0x0000000109007824 */ /* 0x001fca00028e065b */
[----:B------:R0:W-:Y:S04]  /*27f60*/  STL [R1+0x3234], R0 ;  /* 0x0032340001007387 */ /* 0x0001e80000100800 */
[----:B------:R1:W-:Y:S04]  /*27f70*/  STL [R1+0x249c], R2 ;  /* 0x00249c0201007387 */ /* 0x0003e80000100800 */
[----:B------:R-:W2:Y:S01]  /*27f80*/  LDL.LU.64 R16, [R1+0x700] ;  /* 0x0007000001107983 */ /* 0x000ea20000300a00 */
[----:B0-----:R-:W-:-:S03]  /*27f90*/  IMAD.X R0, R7, 0x1, R91, P6 ;  /* 0x0000000107007824 */ /* 0x001fc600030e065b */
[----:B------:R-:W3:Y:S04]  /*27fa0*/  LDL.LU.64 R10, [R1+0x708] ;  /* 0x00070800010a7983 */ /* 0x000ee80000300a00 */
[----:B------:R4:W-:Y:S04]  /*27fb0*/  STL [R1+0x24a4], R0 ;  /* 0x0024a40001007387 */ /* 0x0009e80000100800 */
[----:B------:R-:W3:Y:S04]  /*27fc0*/  LDL.LU.64 R8, [R1+0x710] ;  /* 0x0007100001087983 */ /* 0x000ee80000300a00 */
[----:B------:R-:W3:Y:S01]  /*27fd0*/  LDL.LU.64 R6, [R1+0x718] ;  /* 0x0007180001067983 */ /* 0x000ee20000300a00 */
[----:B-1----:R-:W-:-:S02]  /*27fe0*/  IADD3 R2, P2, PT, R12, R92, RZ ;  /* 0x0000005c0c027210 */ /* 0x002fc40007f5e0ff */
[-C--:B----4-:R-:W-:Y:S02]  /*27ff0*/  IADD3 R0, P3, PT, R4, R92.reuse, RZ ;  /* 0x0000005c04007210 */ /* 0x090fe40007f7e0ff */
[-C--:B------:R-:W-:Y:S01]  /*28000*/  IADD3 R14, P5, PT, R88, R92.reuse, RZ ;  /* 0x0000005c580e7210 */ /* 0x080fe20007fbe0ff */
[----:B------:R0:W-:Y:S02]  /*28010*/  STL [R1+0x23c4], R2 ;  /* 0x0023c40201007387 */ /* 0x0001e40000100800 */
[----:B------:R-:W-:Y:S02]  /*28020*/  IMAD.X R4, R5, 0x1, R91, P3 ;  /* 0x0000000105047824 */ /* 0x000fe400018e065b */
[----:B------:R1:W-:Y:S01]  /*28030*/  STL [R1+0x23c8], R0 ;  /* 0x0023c80001007387 */ /* 0x0003e20000100800 */
[----:B0-----:R-:W-:-:S03]  /*28040*/  IADD3 R2, P6, PT, R86, R92, RZ ;  /* 0x0000005c56027210 */ /* 0x001fc60007fde0ff */
[----:B------:R-:W-:Y:S01]  /*28050*/  STL [R1+0x23cc], R14 ;  /* 0x0023cc0e01007387 */ /* 0x000fe20000100800 */
[----:B-1----:R-:W-:-:S03]  /*28060*/  IMAD.X R0, R13, 0x1, R91, P2 ;  /* 0x000000010d007824 */ /* 0x002fc600010e065b */
[----:B------:R0:W-:Y:S04]  /*28070*/  STL [R1+0x23d0], R2 ;  /* 0x0023d00201007387 */ /* 0x0001e80000100800 */
[----:B------:R1:W-:Y:S04]  /*28080*/  STL [R1+0x6e0], R0 ;  /* 0x0006e00001007387 */ /* 0x0003e80000100800 */
[----:B------:R4:W-:Y:S01]  /*28090*/  STL [R1+0x6e8], R4 ;  /* 0x0006e80401007387 */ /* 0x0009e20000100800 */
[----:B0-----:R-:W-:-:S03]  /*280a0*/  IMAD.X R2, R89, 0x1, R91, P5 ;  /* 0x0000000159027824 */ /* 0x001fc600028e065b */
[----:B------:R-:W3:Y:S01]  /*280b0*/  LDL.LU.64 R18, [R1+0x720] ;  /* 0x0007200001127983 */ /* 0x000ee20000300a00 */
[----:B-1----:R-:W-:-:S03]  /*280c0*/  IMAD.X R0, R87, 0x1, R91, P6 ;  /* 0x0000000157007824 */ /* 0x002fc600030e065b */
[----:B------:R2:W-:Y:S04]  /*280d0*/  STL [R1+0x6f0], R2 ;  /* 0x0006f00201007387 */ /* 0x0005e80000100800 */
[----:B------:R-:W3:Y:S04]  /*280e0*/  LDL.LU.64 R14, [R1+0x728] ;  /* 0x00072800010e7983 */ /* 0x000ee80000300a00 */
[----:B------:R3:W-:Y:S04]  /*280f0*/  STL [R1+0x6f8], R0 ;  /* 0x0006f80001007387 */ /* 0x0007e80000100800 */
[----:B------:R-:W3:Y:S04]  /*28100*/  LDL.LU.64 R12, [R1+0x730] ;  /* 0x00073000010c7983 */ /* 0x000ee80000300a00 */
[----:B----4-:R-:W4:Y:S01]  /*28110*/  LDL.LU.64 R4, [R1+0x738] ;  /* 0x0007380001047983 */ /* 0x010f220000300a00 */
[----:B--2---:R-:W-:-:S02]  /*28120*/  IADD3 R2, P2, PT, R16, R92, RZ ;  /* 0x0000005c10027210 */ /* 0x004fc40007f5e0ff */
[----:B---3--:R-:W-:-:S03]  /*28130*/  IADD3 R0, P3, PT, R10, R92, RZ ;  /* 0x0000005c0a007210 */ /* 0x008fc60007f7e0ff */
[----:B------:R0:W-:Y:S04]  /*28140*/  STL [R1+0x23d4], R2 ;  /* 0x0023d40201007387 */ /* 0x0001e80000100800 */
[----:B------:R1:W-:Y:S01]  /*28150*/  STL [R1+0x23d8], R0 ;  /* 0x0023d80001007387 */ /* 0x0003e20000100800 */
[-C--:B------:R-:W-:Y:S01]  /*28160*/  IADD3 R20, P5, PT, R8, R92.reuse, RZ ;  /* 0x0000005c08147210 */ /* 0x080fe20007fbe0ff */
[----:B------:R-:W-:Y:S01]  /*28170*/  IMAD.X R10, R11, 0x1, R91, P3 ;  /* 0x000000010b0a7824 */ /* 0x000fe200018e065b */
        /* <DEDUP_REMOVED lines=10> */
[----:B--2---:R-:W2:Y:S04]  /*28220*/  LDL.LU.64 R10, [R1+0x748] ;  /* 0x00074800010a7983 */ /* 0x004ea80000300a00 */
[----:B------:R1:W-:Y:S04]  /*28230*/  STL [R1+0x718], R0 ;  /* 0x0007180001007387 */ /* 0x0003e80000100800 */
[----:B------:R-:W2:Y:S04]  /*28240*/  LDL.LU.64 R8, [R1+0x750] ;  /* 0x0007500001087983 */ /* 0x000ea80000300a00 */
[----:B------:R-:W2:Y:S01]  /*28250*/  LDL.LU.64 R6, [R1+0x758] ;  /* 0x0007580001067983 */ /* 0x000ea20000300a00 */
[----:B0-----:R-:W-:-:S02]  /*28260*/  IADD3 R2, P2, PT, R18, R92, RZ ;  /* 0x0000005c12027210 */ /* 0x001fc40007f5e0ff */
[----:B-1----:R-:W-:-:S03]  /*28270*/  IADD3 R0, P3, PT, R14, R92, RZ ;  /* 0x0000005c0e007210 */ /* 0x002fc60007f7e0ff */
[----:B------:R4:W-:Y:S01]  /*28280*/  STL [R1+0x23e4], R2 ;  /* 0x0023e40201007387 */ /* 0x0009e20000100800 */
[----:B------:R-:W-:-:S03]  /*28290*/  IADD3 R20, P5, PT, R12, R92, RZ ;  /* 0x0000005c0c147210 */ /* 0x000fc60007fbe0ff */
[----:B------:R0:W-:Y:S01]  /*282a0*/  STL [R1+0x23e8], R0 ;  /* 0x0023e80001007387 */ /* 0x0001e20000100800 */
[----:B----4-:R-:W-:-:S03]  /*282b0*/  IADD3 R2, P6, PT, R4, R92, RZ ;  /* 0x0000005c04027210 */ /* 0x010fc60007fde0ff */
[----:B------:R-:W-:Y:S01]  /*282c0*/  STL [R1+0x23ec], R20 ;  /* 0x0023ec1401007387 */ /* 0x000fe20000100800 */
[----:B------:R-:W-:-:S03]  /*282d0*/  IMAD.X R14, R15, 0x1, R91, P3 ;  /* 0x000000010f0e7824 */ /* 0x000fc600018e065b */
[----:B------:R1:W-:Y:S01]  /*282e0*/  STL [R1+0x23f0], R2 ;  /* 0x0023f00201007387 */ /* 0x0003e20000100800 */
[----:B0-----:R-:W-:-:S05]  /*282f0*/  IMAD.X R0, R19, 0x1, R91, P2 ;  /* 0x0000000113007824 */ /* 0x001fca00010e065b */
[----:B------:R0:W-:Y:S01]  /*28300*/  STL [R1+0x720], R0 ;  /* 0x0007200001007387 */ /* 0x0001e20000100800 */
[----:B-1----:R-:W-:-:S03]  /*28310*/  IMAD.X R2, R13, 0x1, R91, P5 ;  /* 0x000000010d027824 */ /* 0x002fc600028e065b */
[----:B------:R1:W-:Y:S04]  /*28320*/  STL [R1+0x728], R14 ;  /* 0x0007280e01007387 */ /* 0x0003e80000100800 */
[----:B------:R-:W4:Y:S01]  /*28330*/  LDL.LU.64 R18, [R1+0x760] ;  /* 0x0007600001127983 */ /* 0x000f220000300a00 */
[----:B0-----:R-:W-:-:S03]  /*28340*/  IMAD.X R0, R5, 0x1, R91, P6 ;  /* 0x0000000105007824 */ /* 0x001fc600030e065b */
[----:B------:R3:W-:Y:S04]  /*28350*/  STL [R1+0x730], R2 ;  /* 0x0007300201007387 */ /* 0x0007e80000100800 */
[----:B-1----:R-:W4:Y:S04]  /*28360*/  LDL.LU.64 R14, [R1+0x768] ;  /* 0x00076800010e7983 */ /* 0x002f280000300a00 */
[----:B------:R0:W-:Y:S04]  /*28370*/  STL [R1+0x738], R0 ;  /* 0x0007380001007387 */ /* 0x0001e80000100800 */
[----:B------:R-:W4:Y:S04]  /*28380*/  LDL.LU.64 R12, [R1+0x770] ;  /* 0x00077000010c7983 */ /* 0x000f280000300a00 */
[----:B------:R-:W4:Y:S01]  /*28390*/  LDL.LU.64 R4, [R1+0x778] ;  /* 0x0007780001047983 */ /* 0x000f220000300a00 */
[----:B---3--:R-:W-:-:S05]  /*283a0*/  IADD3 R2, P2, PT, R16, R92, RZ ;  /* 0x0000005c10027210 */ /* 0x008fca0007f5e0ff */
[----:B------:R1:W-:Y:S01]  /*283b0*/  STL [R1+0x23f4], R2 ;  /* 0x0023f40201007387 */ /* 0x0003e20000100800 */
[-C--:B--2---:R-:W-:Y:S01]  /*283c0*/  IADD3 R20, P3, PT, R10, R92.reuse, RZ ;  /* 0x0000005c0a147210 */ /* 0x084fe20007f7e0ff */
[----:B------:R-:W-:Y:S01]  /*283d0*/  IMAD.X R16, R17, 0x1, R91, P2 ;  /* 0x0000000111107824 */ /* 0x000fe200010e065b */
[----:B0-----:R-:W-:-:S03]  /*283e0*/  IADD3 R0, P5, PT, R8, R92, RZ ;  /* 0x0000005c08007210 */ /* 0x001fc60007fbe0ff */
[----:B------:R-:W-:Y:S01]  /*283f0*/  STL [R1+0x23f8], R20 ;  /* 0x0023f81401007387 */ /* 0x000fe20000100800 */
[----:B-1----:R-:W-:-:S03]  /*28400*/  IADD3 R2, P6, PT, R6, R92, RZ ;  /* 0x0000005c06027210 */ /* 0x002fc60007fde0ff */
[----:B------:R0:W-:Y:S04]  /*28410*/  STL [R1+0x23fc], R0 ;  /* 0x0023fc0001007387 */ /* 0x0001e80000100800 */
[----:B------:R1:W-:Y:S04]  /*28420*/  STL [R1+0x2400], R2 ;  /* 0x0024000201007387 */ /* 0x0003e80000100800 */
[----:B------:R2:W-:Y:S01]  /*28430*/  STL [R1+0x740], R16 ;  /* 0x0007401001007387 */ /* 0x0005e20000100800 */
[--C-:B0-----:R-:W-:Y:S02]  /*28440*/  IMAD.X R0, R11, 0x1, R91.reuse, P3 ;  /* 0x000000010b007824 */ /* 0x101fe400018e065b */
[----:B-1----:R-:W-:Y:S01]  /*28450*/  IMAD.X R2, R9, 0x1, R91, P5 ;  /* 0x0000000109027824 */ /* 0x002fe200028e065b */
[----:B--2---:R-:W2:Y:S04]  /*28460*/  LDL.LU.64 R16, [R1+0x780] ;  /* 0x0007800001107983 */ /* 0x004ea80000300a00 */
[----:B------:R0:W-:Y:S04]  /*28470*/  STL [R1+0x748], R0 ;  /* 0x0007480001007387 */ /* 0x0001e80000100800 */
[----:B------:R4:W-:Y:S04]  /*28480*/  STL [R1+0x750], R2 ;  /* 0x0007500201007387 */ /* 0x0009e80000100800 */
[----:B------:R-:W3:Y:S01]  /*28490*/  LDL.LU.64 R10, [R1+0x788] ;  /* 0x00078800010a7983 */ /* 0x000ee20000300a00 */
[----:B0-----:R-:W-:-:S03]  /*284a0*/  IADD3.X R0, PT, PT, R7, R91, RZ, P6, !PT ;  /* 0x0000005b07007210 */ /* 0x001fc600037fe4ff */
[----:B------:R-:W3:Y:S04]  /*284b0*/  LDL.LU.64 R8, [R1+0x790] ;  /* 0x0007900001087983 */ /* 0x000ee80000300a00 */
[----:B------:R0:W-:Y:S04]  /*284c0*/  STL [R1+0x758], R0 ;  /* 0x0007580001007387 */ /* 0x0001e80000100800 */
[----:B------:R-:W3:Y:S01]  /*284d0*/  LDL.LU.64 R6, [R1+0x798] ;  /* 0x0007980001067983 */ /* 0x000ee20000300a00 */
[-C--:B----4-:R-:W-:Y:S02]  /*284e0*/  IADD3 R2, P2, PT, R18, R92.reuse, RZ ;  /* 0x0000005c12027210 */ /* 0x090fe40007f5e0ff */
[----:B0-----:R-:W-:-:S03]  /*284f0*/  IADD3 R0, P3, PT, R14, R92, RZ ;  /* 0x0000005c0e007210 */ /* 0x001fc60007f7e0ff */
[----:B------:R0:W-:Y:S01]  /*28500*/  STL [R1+0x2404], R2 ;  /* 0x0024040201007387 */ /* 0x0001e20000100800 */
[----:B------:R-:W-:-:S03]  /*28510*/  IADD3 R20, P5, PT, R12, R92, RZ ;  /* 0x0000005c0c147210 */ /* 0x000fc60007fbe0ff */
[----:B------:R1:W-:Y:S01]  /*28520*/  STL [R1+0x2408], R0 ;  /* 0x0024080001007387 */ /* 0x0003e20000100800 */
[--C-:B------:R-:W-:Y:S01]  /*28530*/  IMAD.X R14, R15, 0x1, R91.reuse, P3 ;  /* 0x000000010f0e7824 */ /* 0x100fe200018e065b */
[----:B0-----:R-:W-:Y:S02]  /*28540*/  IADD3 R2, P6, PT, R4, R92, RZ ;  /* 0x0000005c04027210 */ /* 0x001fe40007fde0ff */
[----:B------:R-:W-:Y:S01]  /*28550*/  STL [R1+0x240c], R20 ;  /* 0x00240c1401007387 */ /* 0x000fe20000100800 */
[----:B-1----:R-:W-:-:S03]  /*28560*/  IMAD.X R0, R19, 0x1, R91, P2 ;  /* 0x0000000113007824 */ /* 0x002fc600010e065b */
[----:B------:R0:W-:Y:S04]  /*28570*/  STL [R1+0x2410], R2 ;  /* 0x0024100201007387 */ /* 0x0001e80000100800 */
[----:B------:R1:W-:Y:S01]  /*28580*/  STL [R1+0x760], R0 ;  /* 0x0007600001007387 */ /* 0x0003e20000100800 */
[----:B0-----:R-:W-:-:S03]  /*28590*/  IMAD.X R2, R13, 0x1, R91, P5 ;  /* 0x000000010d027824 */ /* 0x001fc600028e065b */
[----:B------:R0:W-:Y:S01]  /*285a0*/  STL [R1+0x768], R14 ;  /* 0x0007680e01007387 */ /* 0x0001e20000100800 */
[----:B-1----:R-:W-:-:S03]  /*285b0*/  IMAD.X R0, R5, 0x1, R91, P6 ;  /* 0x0000000105007824 */ /* 0x002fc600030e065b */
[----:B0-----:R-:W4:Y:S04]  /*285c0*/  LDL.LU.64 R14, [R1+0x7a0] ;  /* 0x0007a000010e7983 */ /* 0x001f280000300a00 */
[----:B------:R-:W-:Y:S04]  /*285d0*/  STL [R1+0x770], R2 ;  /* 0x0007700201007387 */ /* 0x000fe80000100800 */
[----:B------:R-:W4:Y:S04]  /*285e0*/  LDL.LU.64 R12, [R1+0x7a8] ;  /* 0x0007a800010c7983 */ /* 0x000f280000300a00 */
[----:B------:R2:W-:Y:S04]  /*285f0*/  STL [R1+0x778], R0 ;  /* 0x0007780001007387 */ /* 0x0005e80000100800 */
[----:B------:R-:W4:Y:S04]  /*28600*/  LDL.LU.64 R4, [R1+0x7b0] ;  /* 0x0007b00001047983 */ /* 0x000f280000300a00 */
[----:B------:R-:W4:Y:S01]  /*28610*/  LDL.LU.64 R20, [R1+0x7b8] ;  /* 0x0007b80001147983 */ /* 0x000f220000300a00 */
[----:B--2---:R-:W-:-:S05]  /*28620*/  IADD3 R0, P2, PT, R16, R92, RZ ;  /* 0x0000005c10007210 */ /* 0x004fca0007f5e0ff */
[----:B------:R0:W-:Y:S01]  /*28630*/  STL [R1+0x2414], R0 ;  /* 0x0024140001007387 */ /* 0x0001e20000100800 */
[-C--:B---3--:R-:W-:Y:S02]  /*28640*/  IADD3 R2, P3, PT, R10, R92.reuse, RZ ;  /* 0x0000005c0a027210 */ /* 0x088fe40007f7e0ff */
[----:B0-----:R-:W-:-:S03]  /*28650*/  IADD3 R0, P5, PT, R8, R92, RZ ;  /* 0x0000005c08007210 */ /* 0x001fc60007fbe0ff */
[----:B------:R-:W-:Y:S04]  /*28660*/  STL [R1+0x3240], R2 ;  /* 0x0032400201007387 */ /* 0x000fe80000100800 */
[----:B------:R0:W-:Y:S01]  /*28670*/  STL [R1+0x325c], R2 ;  /* 0x00325c0201007387 */ /* 0x0001e20000100800 */
[----:B------:R-:W-:-:S03]  /*28680*/  IADD3 R18, P6, PT, R6, R92, RZ ;  /* 0x0000005c06127210 */ /* 0x000fc60007fde0ff */
[----:B------:R1:W-:Y:S01]  /*28690*/  STL [R1+0x2418], R0 ;  /* 0x0024180001007387 */ /* 0x0003e20000100800 */
[--C-:B0-----:R-:W-:Y:S02]  /*286a0*/  IMAD.X R2, R17, 0x1, R91.reuse, P2 ;  /* 0x0000000111027824 */ /* 0x101fe400010e065b */
[--C-:B-1----:R-:W-:Y:S01]  /*286b0*/  IMAD.X R0, R11, 0x1, R91.reuse, P3 ;  /* 0x000000010b007824 */ /* 0x102fe200018e065b */
[----:B------:R-:W-:Y:S04]  /*286c0*/  STL [R1+0x241c], R18 ;  /* 0x00241c1201007387 */ /* 0x000fe80000100800 */
[----:B------:R0:W-:Y:S04]  /*286d0*/  STL [R1+0x3258], R0 ;  /* 0x0032580001007387 */ /* 0x0001e80000100800 */
[----:B------:R1:W-:Y:S04]  /*286e0*/  STL [R1+0x780], R2 ;  /* 0x0007800201007387 */ /* 0x0003e80000100800 */
[----:B------:R-:W2:Y:S01]  /*286f0*/  LDL.LU.64 R10, [R1+0x7c0] ;  /* 0x0007c000010a7983 */ /* 0x000ea20000300a00 */
[----:B0-----:R-:W-:-:S02]  /*28700*/  IMAD.X R0, R7, 0x1, R91, P6 ;  /* 0x0000000107007824 */ /* 0x001fc400030e065b */
[----:B-1----:R-:W-:-:S05]  /*28710*/  IMAD.X R2, R9, 0x1, R91, P5 ;  /* 0x0000000109027824 */ /* 0x002fca00028e065b */
[----:B------:R0:W-:Y:S04]  /*28720*/  STL [R1+0x790], R2 ;  /* 0x0007900201007387 */ /* 0x0001e80000100800 */
[----:B------:R-:W3:Y:S04]  /*28730*/  LDL.LU.64 R8, [R1+0x7c8] ;  /* 0x0007c80001087983 */ /* 0x000ee80000300a00 */
[----:B------:R1:W-:Y:S04]  /*28740*/  STL [R1+0x798], R0 ;  /* 0x0007980001007387 */ /* 0x0003e80000100800 */
[----:B------:R-:W3:Y:S04]  /*28750*/  LDL.LU.64 R6, [R1+0x7d0] ;  /* 0x0007d00001067983 */ /* 0x000ee80000300a00 */
[----:B------:R-:W3:Y:S01]  /*28760*/  LDL.LU.64 R16, [R1+0x7d8] ;  /* 0x0007d80001107983 */ /* 0x000ee20000300a00 */
[----:B----4-:R-:W-:-:S02]  /*28770*/  IADD3 R18, P2, PT, R14, R92, RZ ;  /* 0x0000005c0e127210 */ /* 0x010fc40007f5e0ff */
[----:B0-----:R-:W-:-:S03]  /*28780*/  IADD3 R2, P3, PT, R12, R92, RZ ;  /* 0x0000005c0c027210 */ /* 0x001fc60007f7e0ff */
[--C-:B------:R-:W-:Y:S01]  /*28790*/  IMAD.X R14, R15, 0x1, R91.reuse, P2 ;  /* 0x000000010f0e7824 */ /* 0x100fe200010e065b */
[----:B-1----:R-:W-:Y:S01]  /*287a0*/  IADD3 R0, P5, PT, R4, R92, RZ ;  /* 0x0000005c04007210 */ /* 0x002fe20007fbe0ff */
[----:B------:R-:W-:Y:S04]  /*287b0*/  STL [R1+0x23a8], R18 ;  /* 0x0023a81201007387 */ /* 0x000fe80000100800 */
[----:B------:R0:W-:Y:S04]  /*287c0*/  STL [R1+0x23ac], R2 ;  /* 0x0023ac0201007387 */ /* 0x0001e80000100800 */
[----:B------:R1:W-:Y:S04]  /*287d0*/  STL [R1+0x23b0], R0 ;  /* 0x0023b00001007387 */ /* 0x0003e80000100800 */
[----:B------:R4:W-:Y:S01]  /*287e0*/  STL [R1+0x7a0], R14 ;  /* 0x0007a00e01007387 */ /* 0x0009e20000100800 */
[----:B0-----:R-:W-:-:S03]  /*287f0*/  IMAD.X R2, R13, 0x1, R91, P3 ;  /* 0x000000010d027824 */ /* 0x001fc600018e065b */
[----:B------:R-:W3:Y:S01]  /*28800*/  LDL.LU.64 R18, [R1+0x7e0] ;  /* 0x0007e00001127983 */ /* 0x000ee20000300a00 */
[----:B-1----:R-:W-:-:S03]  /*28810*/  IMAD.X R0, R5, 0x1, R91, P5 ;  /* 0x0000000105007824 */ /* 0x002fc600028e065b */
[----:B------:R-:W-:Y:S04]  /*28820*/  STL [R1+0x7a8], R2 ;  /* 0x0007a80201007387 */ /* 0x000fe80000100800 */
[----:B----4-:R-:W4:Y:S04]  /*28830*/  LDL.LU.64 R14, [R1+0x7e8] ;  /* 0x0007e800010e7983 */ /* 0x010f280000300a00 */
[----:B------:R2:W-:Y:S04]  /*28840*/  STL [R1+0x7b0], R0 ;  /* 0x0007b00001007387 */ /* 0x0005e80000100800 */
[----:B------:R-:W4:Y:S04]  /*28850*/  LDL.LU.64 R12, [R1+0x7f0] ;  /* 0x0007f000010c7983 */ /* 0x000f280000300a00 */
[----:B------:R-:W4:Y:S01]  /*28860*/  LDL.LU.64 R4, [R1+0x7f8] ;  /* 0x0007f80001047983 */ /* 0x000f220000300a00 */
[----:B------:R-:W-:-:S05]  /*28870*/  IADD3 R70, P6, PT, R20, R92, RZ ;  /* 0x0000005c14467210 */ /* 0x000fca0007fde0ff */
[----:B------:R-:W-:Y:S01]  /*28880*/  IMAD.X R71, R21, 0x1, R91, P6 ;  /* 0x0000000115477824 */ /* 0x000fe200030e065b */
[----:B--2---:R-:W-:-:S05]  /*28890*/  IADD3 R0, P2, PT, R10, R92, RZ ;  /* 0x0000005c0a007210 */ /* 0x004fca0007f5e0ff */
[----:B------:R0:W-:Y:S01]  /*288a0*/  STL [R1+0x23b8], R0 ;  /* 0x0023b80001007387 */ /* 0x0001e20000100800 */
[----:B------:R-:W-:Y:S01]  /*288b0*/  IMAD.X R10, R11, 0x1, R91, P2 ;  /* 0x000000010b0a7824 */ /* 0x000fe200010e065b */
[----:B---3--:R-:W-:-:S05]  /*288c0*/  IADD3 R20, P3, PT, R8, R92, RZ ;  /* 0x0000005c08147210 */ /* 0x008fca0007f7e0ff */
[----:B------:R-:W-:Y:S01]  /*288d0*/  STL [R1+0x23bc], R20 ;  /* 0x0023bc1401007387 */ /* 0x000fe20000100800 */
[-C--:B------:R-:W-:Y:S02]  /*288e0*/  IADD3 R2, P5, PT, R6, R92.reuse, RZ ;  /* 0x0000005c06027210 */ /* 0x080fe40007fbe0ff */
[----:B0-----:R-:W-:-:S05]  /*288f0*/  IADD3 R0, P6, PT, R16, R92, RZ ;  /* 0x0000005c10007210 */ /* 0x001fca0007fde0ff */
[----:B------:R-:W-:Y:S04]  /*28900*/  STL [R1+0x3260], R0 ;  /* 0x0032600001007387 */ /* 0x000fe80000100800 */
[----:B------:R0:W-:Y:S04]  /*28910*/  STL [R1+0x23c0], R2 ;  /* 0x0023c00201007387 */ /* 0x0001e80000100800 */
[----:B------:R1:W-:Y:S04]  /*28920*/  STL [R1+0x3290], R0 ;  /* 0x0032900001007387 */ /* 0x0003e80000100800 */
[----:B------:R2:W-:Y:S01]  /*28930*/  STL [R1+0x7c0], R10 ;  /* 0x0007c00a01007387 */ /* 0x0005e20000100800 */
[----:B0-----:R-:W-:-:S02]  /*28940*/  IMAD.X R2, R9, 0x1, R91, P3 ;  /* 0x0000000109027824 */ /* 0x001fc400018e065b */
[--C-:B-1----:R-:W-:Y:S01]  /*28950*/  IMAD.X R0, R7, 0x1, R91.reuse, P5 ;  /* 0x0000000107007824 */ /* 0x102fe200028e065b */
[----:B--2---:R-:W2:Y:S04]  /*28960*/  LDL.LU.64 R10, [R1+0x800] ;  /* 0x00080000010a7983 */ /* 0x004ea80000300a00 */
[----:B------:R0:W-:Y:S04]  /*28970*/  STL [R1+0x7c8], R2 ;  /* 0x0007c80201007387 */ /* 0x0001e80000100800 */
[----:B------:R-:W3:Y:S04]  /*28980*/  LDL.LU.64 R8, [R1+0x808] ;  /* 0x0008080001087983 */ /* 0x000ee80000300a00 */
[----:B------:R4:W-:Y:S01]  /*28990*/  STL [R1+0x7d0], R0 ;  /* 0x0007d00001007387 */ /* 0x0009e20000100800 */
[----:B0-----:R-:W-:-:S03]  /*289a0*/  IMAD.X R2, R17, 0x1, R91, P6 ;  /* 0x0000000111027824 */ /* 0x001fc600030e065b */
[----:B------:R-:W3:Y:S04]  /*289b0*/  LDL.LU.64 R6, [R1+0x810] ;  /* 0x0008100001067983 */ /* 0x000ee80000300a00 */
[----:B------:R-:W3:Y:S04]  /*289c0*/  LDL.LU.64 R16, [R1+0x818] ;  /* 0x0008180001107983 */ /* 0x000ee80000300a00 */
[----:B------:R-:W-:Y:S04]  /*289d0*/  STL [R1+0x3270], R2 ;  /* 0x0032700201007387 */ /* 0x000fe80000100800 */
[----:B------:R0:W-:Y:S01]  /*289e0*/  STL [R1+0x3294], R2 ;  /* 0x0032940201007387 */ /* 0x0001e20000100800 */
[----:B----4-:R-:W-:-:S02]  /*289f0*/  IADD3 R0, P3, PT, R14, R92, RZ ;  /* 0x0000005c0e007210 */ /* 0x010fc40007f7e0ff */
[-C--:B------:R-:W-:Y:S02]  /*28a00*/  IADD3 R20, P5, PT, R12, R92.reuse, RZ ;  /* 0x0000005c0c147210 */ /* 0x080fe40007fbe0ff */
[----:B0-----:R-:W-:-:S05]  /*28a10*/  IADD3 R2, P2, PT, R18, R92, RZ ;  /* 0x0000005c12027210 */ /* 0x001fca0007f5e0ff */
[----:B------:R0:W-:Y:S01]  /*28a20*/  STL [R1+0x238c], R2 ;  /* 0x00238c0201007387 */ /* 0x0001e20000100800 */
[----:B------:R-:W-:-:S03]  /*28a30*/  IMAD.X R14, R15, 0x1, R91, P3 ;  /* 0x000000010f0e7824 */ /* 0x000fc600018e065b */
[----:B------:R1:W-:Y:S01]  /*28a40*/  STL [R1+0x2390], R0 ;  /* 0x0023900001007387 */ /* 0x0003e20000100800 */
[----:B0-----:R-:W-:-:S03]  /*28a50*/  IADD3 R2, P6, PT, R4, R92, RZ ;  /* 0x0000005c04027210 */ /* 0x001fc60007fde0ff */
[----:B------:R-:W-:Y:S01]  /*28a60*/  STL [R1+0x2394], R20 ;  /* 0x0023941401007387 */ /* 0x000fe20000100800 */
[----:B-1----:R-:W-:-:S03]  /*28a70*/  IMAD.X R0, R19, 0x1, R91, P2 ;  /* 0x0000000113007824 */ /* 0x002fc600010e065b */
[----:B------:R0:W-:Y:S04]  /*28a80*/  STL [R1+0x2398], R2 ;  /* 0x0023980201007387 */ /* 0x0001e80000100800 */
[----:B------:R1:W-:Y:S01]  /*28a90*/  STL [R1+0x7e0], R0 ;  /* 0x0007e00001007387 */ /* 0x0003e20000100800 */
[----:B0-----:R-:W-:-:S03]  /*28aa0*/  IMAD.X R2, R13, 0x1, R91, P5 ;  /* 0x000000010d027824 */ /* 0x001fc600028e065b */
[----:B------:R0:W-:Y:S01]  /*28ab0*/  STL [R1+0x7e8], R14 ;  /* 0x0007e80e01007387 */ /* 0x0001e20000100800 */
[----:B-1----:R-:W-:-:S03]  /*28ac0*/  IMAD.X R0, R5, 0x1, R91, P6 ;  /* 0x0000000105007824 */ /* 0x002fc600030e065b */
[----:B------:R-:W4:Y:S04]  /*28ad0*/  LDL.LU.64 R18, [R1+0x820] ;  /* 0x0008200001127983 */ /* 0x000f280000300a00 */
[----:B------:R-:W-:Y:S04]  /*28ae0*/  STL [R1+0x7f0], R2 ;  /* 0x0007f00201007387 */ /* 0x000fe80000100800 */
[----:B0-----:R-:W4:Y:S04]  /*28af0*/  LDL.LU.64 R14, [R1+0x828] ;  /* 0x00082800010e7983 */ /* 0x001f280000300a00 */
[----:B------:R2:W-:Y:S04]  /*28b00*/  STL [R1+0x7f8], R0 ;  /* 0x0007f80001007387 */ /* 0x0005e80000100800 */
[----:B------:R-:W4:Y:S04]  /*28b10*/  LDL.LU.64 R12, [R1+0x830] ;  /* 0x00083000010c7983 */ /* 0x000f280000300a00 */
[----:B------:R-:W4:Y:S01]  /*28b20*/  LDL.LU.64 R4, [R1+0x838] ;  /* 0x0008380001047983 */ /* 0x000f220000300a00 */
[----:B--2---:R-:W-:-:S05]  /*28b30*/  IADD3 R0, P2, PT, R10, R92, RZ ;  /* 0x0000005c0a007210 */ /* 0x004fca0007f5e0ff */
[----:B------:R0:W-:Y:S01]  /*28b40*/  STL [R1+0x239c], R0 ;  /* 0x00239c0001007387 */ /* 0x0001e20000100800 */
[----:B---3--:R-:W-:Y:S01]  /*28b50*/  IADD3 R20, P3, PT, R8, R92, RZ ;  /* 0x0000005c08147210 */ /* 0x008fe20007f7e0ff */
[----:B------:R-:W-:-:S04]  /*28b60*/  IMAD.X R10, R11, 0x1, R91, P2 ;  /* 0x000000010b0a7824 */ /* 0x000fc800010e065b */
[----:B------:R-:W-:Y:S01]  /*28b70*/  STL [R1+0x23a0], R20 ;  /* 0x0023a01401007387 */ /* 0x000fe20000100800 */
[-C--:B------:R-:W-:Y:S02]  /*28b80*/  IADD3 R2, P5, PT, R6, R92.reuse, RZ ;  /* 0x0000005c06027210 */ /* 0x080fe40007fbe0ff */
[----:B0-----:R-:W-:-:S05]  /*28b90*/  IADD3 R0, P6, PT, R16, R92, RZ ;  /* 0x0000005c10007210 */ /* 0x001fca0007fde0ff */
[----:B------:R-:W-:Y:S04]  /*28ba0*/  STL [R1+0x32ac], R0 ;  /* 0x0032ac0001007387 */ /* 0x000fe80000100800 */
[----:B------:R0:W-:Y:S04]  /*28bb0*/  STL [R1+0x23a4], R2 ;  /* 0x0023a40201007387 */ /* 0x0001e80000100800 */
[----:B------:R1:W-:Y:S01]  /*28bc0*/  STL [R1+0x800], R10 ;  /* 0x0008000a01007387 */ /* 0x0003e20000100800 */
[--C-:B0-----:R-:W-:Y:S02]  /*28bd0*/  IMAD.X R2, R9, 0x1, R91.reuse, P3 ;  /* 0x0000000109027824 */ /* 0x101fe400018e065b */
[--C-:B------:R-:W-:Y:S01]  /*28be0*/  IMAD.X R0, R7, 0x1, R91.reuse, P5 ;  /* 0x0000000107007824 */ /* 0x100fe200028e065b */
[----:B-1----:R-:W2:Y:S04]  /*28bf0*/  LDL.LU.64 R10, [R1+0x840] ;  /* 0x00084000010a7983 */ /* 0x002ea80000300a00 */
[----:B------:R0:W-:Y:S04]  /*28c00*/  STL [R1+0x808], R2 ;  /* 0x0008080201007387 */ /* 0x0001e80000100800 */
[----:B------:R-:W3:Y:S04]  /*28c10*/  LDL.LU.64 R8, [R1+0x848] ;  /* 0x0008480001087983 */ /* 0x000ee80000300a00 */
[----:B------:R-:W-:Y:S01]  /*28c20*/  STL [R1+0x810], R0 ;  /* 0x0008100001007387 */ /* 0x000fe20000100800 */
[----:B0-----:R-:W-:-:S03]  /*28c30*/  IMAD.X R2, R17, 0x1, R91, P6 ;  /* 0x0000000111027824 */ /* 0x001fc600030e065b */
[----:B------:R-:W3:Y:S04]  /*28c40*/  LDL.LU.64 R6, [R1+0x850] ;  /* 0x0008500001067983 */ /* 0x000ee80000300a00 */
[----:B------:R-:W3:Y:S04]  /*28c50*/  LDL.LU.64 R16, [R1+0x858] ;  /* 0x0008580001107983 */ /* 0x000ee80000300a00 */
[----:B------:R4:W-:Y:S02]  /*28c60*/  STL [R1+0x32b0], R2 ;  /* 0x0032b00201007387 */ /* 0x0009e40000100800 */
[----:B----4-:R-:W-:-:S02]  /*28c70*/  IADD3 R2, P2, PT, R18, R92, RZ ;  /* 0x0000005c12027210 */ /* 0x010fc40007f5e0ff */
[----:B------:R-:W-:-:S03]  /*28c80*/  IADD3 R0, P3, PT, R14, R92, RZ ;  /* 0x0000005c0e007210 */ /* 0x000fc60007f7e0ff */
[----:B------:R0:W-:Y:S04]  /*28c90*/  STL [R1+0x2374], R2 ;  /* 0x0023740201007387 */ /* 0x0001e80000100800 */
[----:B------:R1:W-:Y:S01]  /*28ca0*/  STL [R1+0x2378], R0 ;  /* 0x0023780001007387 */ /* 0x0003e20000100800 */
[-C--:B------:R-:W-:Y:S02]  /*28cb0*/  IADD3 R68, P5, PT, R12, R92.reuse, RZ ;  /* 0x0000005c0c447210 */ /* 0x080fe40007fbe0ff */
[----:B------:R-:W-:Y:S01]  /*28cc0*/  IADD3 R20, P6, PT, R4, R92, RZ ;  /* 0x0000005c04147210 */ /* 0x000fe20007fde0ff */
[--C-:B0-----:R-:W-:Y:S02]  /*28cd0*/  IMAD.X R2, R15, 0x1, R91.reuse, P3 ;  /* 0x000000010f027824 */ /* 0x101fe400018e065b */
[----:B-1----:R-:W-:-:S02]  /*28ce0*/  IMAD.X R0, R19, 0x1, R91, P2 ;  /* 0x0000000113007824 */ /* 0x002fc400010e065b */
[----:B------:R-:W-:Y:S01]  /*28cf0*/  STL [R1+0x2380], R20 ;  /* 0x0023801401007387 */ /* 0x000fe20000100800 */
[----:B------:R-:W-:-:S03]  /*28d00*/  IADD3.X R69, PT, PT, R13, R91, RZ, P5, !PT ;  /* 0x0000005b0d457210 */ /* 0x000fc60002ffe4ff */
[----:B------:R0:W-:Y:S04]  /*28d10*/  STL [R1+0x820], R0 ;  /* 0x0008200001007387 */ /* 0x0001e80000100800 */
[----:B------:R2:W-:Y:S04]  /*28d20*/  STL [R1+0x828], R2 ;  /* 0x0008280201007387 */ /* 0x0005e80000100800 */
[----:B------:R-:W4:Y:S01]  /*28d30*/  LDL.LU.64 R14, [R1+0x860] ;  /* 0x00086000010e7983 */ /* 0x000f220000300a00 */
[----:B0-----:R-:W-:-:S03]  /*28d40*/  IMAD.X R0, R5, 0x1, R91, P6 ;  /* 0x0000000105007824 */ /* 0x001fc600030e065b */
[----:B------:R-:W4:Y:S04]  /*28d50*/  LDL.LU.64 R12, [R1+0x868] ;  /* 0x00086800010c7983 */ /* 0x000f280000300a00 */
[----:B------:R3:W-:Y:S04]  /*28d60*/  STL [R1+0x838], R0 ;  /* 0x0008380001007387 */ /* 0x0007e80000100800 */
[----:B------:R-:W4:Y:S04]  /*28d70*/  LDL.LU.64 R4, [R1+0x870] ;  /* 0x0008700001047983 */ /* 0x000f280000300a00 */
[----:B------:R-:W4:Y:S01]  /*28d80*/  LDL.LU.64 R20, [R1+0x878] ;  /* 0x0008780001147983 */ /* 0x000f220000300a00 */
[----:B--2---:R-:W-:-:S02]  /*28d90*/  IADD3 R2, P2, PT, R10, R92, RZ ;  /* 0x0000005c0a027210 */ /* 0x004fc40007f5e0ff */
[----:B---3--:R-:W-:-:S03]  /*28da0*/  IADD3 R0, P3, PT, R8, R92, RZ ;  /* 0x0000005c08007210 */ /* 0x008fc60007f7e0ff */
[----:B------:R0:W-:Y:S04]  /*28db0*/  STL [R1+0x2384], R2 ;  /* 0x0023840201007387 */ /* 0x0001e80000100800 */
[----:B------:R1:W-:Y:S01]  /*28dc0*/  STL [R1+0x2388], R0 ;  /* 0x0023880001007387 */ /* 0x0003e20000100800 */
[----:B------:R-:W-:Y:S01]  /*28dd0*/  IMAD.X R10, R11, 0x1, R91, P2 ;  /* 0x000000010b0a7824 */ /* 0x000fe200010e065b */
[-C--:B0-----:R-:W-:Y:S02]  /*28de0*/  IADD3 R2, P5, PT, R6, R92.reuse, RZ ;  /* 0x0000005c06027210 */ /* 0x081fe40007fbe0ff */
[----:B-1----:R-:W-:-:S05]  /*28df0*/  IADD3 R0, P6, PT, R16, R92, RZ ;  /* 0x0000005c10007210 */ /* 0x002fca0007fde0ff */
[----:B------:R0:W-:Y:S04]  /*28e00*/  STL [R1+0x32b4], R0 ;  /* 0x0032b40001007387 */ /* 0x0001e80000100800 */
[----:B------:R1:W-:Y:S04]  /*28e10*/  STL [R1+0x2478], R2 ;  /* 0x0024780201007387 */ /* 0x0003e80000100800 */
[----:B------:R2:W-:Y:S01]  /*28e20*/  STL [R1+0x840], R10 ;  /* 0x0008400a01007387 */ /* 0x0005e20000100800 */
[----:B0-----:R-:W-:-:S03]  /*28e30*/  IMAD.X R0, R7, 0x1, R91, P5 ;  /* 0x0000000107007824 */ /* 0x001fc600028e065b */
[----:B------:R-:W3:Y:S01]  /*28e40*/  LDL.LU.64 R18, [R1+0x880] ;  /* 0x0008800001127983 */ /* 0x000ee20000300a00 */
[----:B-1----:R-:W-:-:S05]  /*28e50*/  IMAD.X R2, R9, 0x1, R91, P3 ;  /* 0x0000000109027824 */ /* 0x002fca00018e065b */
[----:B------:R0:W-:Y:S04]  /*28e60*/  STL [R1+0x848], R2 ;  /* 0x0008480201007387 */ /* 0x0001e80000100800 */
[----:B--2---:R-:W2:Y:S04]  /*28e70*/  LDL.LU.64 R10, [R1+0x888] ;  /* 0x00088800010a7983 */ /* 0x004ea80000300a00 */
[----:B------:R4:W-:Y:S01]  /*28e80*/  STL [R1+0x2470], R0 ;  /* 0x0024700001007387 */ /* 0x0009e20000100800 */
[----:B0-----:R-:W-:-:S03]  /*28e90*/  IMAD.X R2, R17, 0x1, R91, P6 ;  /* 0x0000000111027824 */ /* 0x001fc600030e065b */
[----:B------:R-:W2:Y:S04]  /*28ea0*/  LDL.LU.64 R8, [R1+0x890] ;  /* 0x0008900001087983 */ /* 0x000ea80000300a00 */
[----:B------:R-:W2:Y:S04]  /*28eb0*/  LDL.LU.64 R6, [R1+0x898] ;  /* 0x0008980001067983 */ /* 0x000ea80000300a00 */
[----:B------:R0:W-:Y:S01]  /*28ec0*/  STL [R1+0x32b8], R2 ;  /* 0x0032b80201007387 */ /* 0x0001e20000100800 */
[-C--:B----4-:R-:W-:Y:S02]  /*28ed0*/  IADD3 R0, P3, PT, R12, R92.reuse, RZ ;  /* 0x0000005c0c007210 */ /* 0x090fe40007f7e0ff */
[----:B0-----:R-:W-:-:S03]  /*28ee0*/  IADD3 R2, P2, PT, R14, R92, RZ ;  /* 0x0000005c0e027210 */ /* 0x001fc60007f5e0ff */
[----:B------:R0:W-:Y:S04]  /*28ef0*/  STL [R1+0x32bc], R0 ;  /* 0x0032bc0001007387 */ /* 0x0001e80000100800 */
[----:B------:R1:W-:Y:S01]  /*28f00*/  STL [R1+0x2468], R2 ;  /* 0x0024680201007387 */ /* 0x0003e20000100800 */
[-C--:B0-----:R-:W-:Y:S02]  /*28f10*/  IADD3 R0, P6, PT, R20, R92.reuse, RZ ;  /* 0x0000005c14007210 */ /* 0x081fe40007fde0ff */
[----:B-1----:R-:W-:-:S03]  /*28f20*/  IADD3 R2, P5, PT, R4, R92, RZ ;  /* 0x0000005c04027210 */ /* 0x002fc60007fbe0ff */
[----:B------:R0:W-:Y:S04]  /*28f30*/  STL [R1+0x32c4], R0 ;  /* 0x0032c40001007387 */ /* 0x0001e80000100800 */
[----:B------:R1:W-:Y:S01]  /*28f40*/  STL [R1+0x2460], R2 ;  /* 0x0024600201007387 */ /* 0x0003e20000100800 */
[--C-:B0-----:R-:W-:Y:S02]  /*28f50*/  IMAD.X R0, R15, 0x1, R91.reuse, P2 ;  /* 0x000000010f007824 */ /* 0x101fe400010e065b */
[----:B-1----:R-:W-:-:S05]  /*28f60*/  IMAD.X R2, R13, 0x1, R91, P3 ;  /* 0x000000010d027824 */ /* 0x002fca00018e065b */
[----:B------:R-:W-:Y:S04]  /*28f70*/  STL [R1+0x32c0], R2 ;  /* 0x0032c00201007387 */ /* 0x000fe80000100800 */
[----:B------:R0:W-:Y:S02]  /*28f80*/  STL [R1+0x2458], R0 ;  /* 0x0024580001007387 */ /* 0x0001e40000100800 */
[--C-:B0-----:R-:W-:Y:S02]  /*28f90*/  IMAD.X R0, R5, 0x1, R91.reuse, P5 ;  /* 0x0000000105007824 */ /* 0x101fe400028e065b */
[----:B------:R-:W4:Y:S04]  /*28fa0*/  LDL.LU.64 R4, [R1+0x8a0] ;  /* 0x0008a00001047983 */ /* 0x000f280000300a00 */
[----:B------:R-:W4:Y:S04]  /*28fb0*/  LDL.LU.64 R16, [R1+0x8a8] ;  /* 0x0008a80001107983 */ /* 0x000f280000300a00 */
[----:B------:R-:W-:Y:S04]  /*28fc0*/  STL [R1+0x2450], R0 ;  /* 0x0024500001007387 */ /* 0x000fe80000100800 */
[----:B------:R-:W4:Y:S04]  /*28fd0*/  LDL.LU.64 R14, [R1+0x8b0] ;  /* 0x0008b000010e7983 */ /* 0x000f280000300a00 */
[----:B------:R-:W4:Y:S01]  /*28fe0*/  LDL.LU.64 R12, [R1+0x8b8] ;  /* 0x0008b800010c7983 */ /* 0x000f220000300a00 */
[----:B------:R-:W-:-:S05]  /*28ff0*/  IMAD.X R2, R21, 0x1, R91, P6 ;  /* 0x0000000115027824 */ /* 0x000fca00030e065b */
[----:B------:R3:W-:Y:S02]  /*29000*/  STL [R1+0x32c8], R2 ;  /* 0x0032c80201007387 */ /* 0x0007e40000100800 */
[-C--:B---3--:R-:W-:Y:S02]  /*29010*/  IADD3 R2, P2, PT, R18, R92.reuse, RZ ;  /* 0x0000005c12027210 */ /* 0x088fe40007f5e0ff */
[----:B--2---:R-:W-:-:S05]  /*29020*/  IADD3 R0, P3, PT, R10, R92, RZ ;  /* 0x0000005c0a007210 */ /* 0x004fca0007f7e0ff */
        /* <DEDUP_REMOVED lines=8> */
[----:B------:R0:W-:Y:S04]  /*290b0*/  STL [R1+0x32e4], R2 ;  /* 0x0032e40201007387 */ /* 0x0001e80000100800 */
[----:B------:R1:W-:Y:S01]  /*290c0*/  STL [R1+0x243c], R0 ;  /* 0x00243c0001007387 */ /* 0x0003e20000100800 */
[--C-:B0-----:R-:W-:Y:S02]  /*290d0*/  IMAD.X R2, R7, 0x1, R91.reuse, P6 ;  /* 0x0000000107027824 */ /* 0x101fe400030e065b */
[----:B-1----:R-:W-:-:S03]  /*290e0*/  IMAD.X R0, R9, 0x1, R91, P5 ;  /* 0x0000000109007824 */ /* 0x002fc600028e065b */
[----:B------:R4:W-:Y:S04]  /*290f0*/  STL [R1+0x32ec], R2 ;  /* 0x0032ec0201007387 */ /* 0x0009e80000100800 */
[----:B------:R0:W-:Y:S01]  /*29100*/  STL [R1+0x890], R0 ;  /* 0x0008900001007387 */ /* 0x0001e20000100800 */
[-C--:B----4-:R-:W-:Y:S02]  /*29110*/  IADD3 R2, P2, PT, R4, R92.reuse, RZ ;  /* 0x0000005c04027210 */ /* 0x090fe40007f5e0ff */
[----:B0-----:R-:W-:-:S05]  /*29120*/  IADD3 R0, P3, PT, R16, R92, RZ ;  /* 0x0000005c10007210 */ /* 0x001fca0007f7e0ff */
[----:B------:R0:W-:Y:S01]  /*29130*/  STL [R1+0x3324], R0 ;  /* 0x0033240001007387 */ /* 0x0001e20000100800 */
[----:B------:R-:W-:-:S03]  /*29140*/  IADD3 R6, P5, PT, R14, R92, RZ ;  /* 0x0000005c0e067210 */ /* 0x000fc60007fbe0ff */
[----:B------:R1:W-:Y:S04]  /*29150*/  STL [R1+0x2430], R2 ;  /* 0x0024300201007387 */ /* 0x0003e80000100800 */
[----:B------:R2:W-:Y:S01]  /*29160*/  STL [R1+0x2368], R6 ;  /* 0x0023680601007387 */ /* 0x0005e20000100800 */
[----:B0-----:R-:W-:-:S03]  /*29170*/  IMAD.X R0, R5, 0x1, R91, P2 ;  /* 0x0000000105007824 */ /* 0x001fc600010e065b */
[----:B------:R-:W3:Y:S01]  /*29180*/  LDL.LU.64 R10, [R1+0x8c0] ;  /* 0x0008c000010a7983 */ /* 0x000ee20000300a00 */
[----:B-1----:R-:W-:-:S05]  /*29190*/  IADD3 R2, P6, PT, R12, R92, RZ ;  /* 0x0000005c0c027210 */ /* 0x002fca0007fde0ff */
[----:B------:R0:W-:Y:S04]  /*291a0*/  STL [R1+0x236c], R2 ;  /* 0x00236c0201007387 */ /* 0x0001e80000100800 */
[----:B------:R-:W4:Y:S04]  /*291b0*/  LDL.LU.64 R8, [R1+0x8c8] ;  /* 0x0008c80001087983 */ /* 0x000f280000300a00 */
[----:B------:R1:W-:Y:S04]  /*291c0*/  STL [R1+0x2428], R0 ;  /* 0x0024280001007387 */ /* 0x0003e80000100800 */
[----:B--2---:R-:W2:Y:S04]  /*291d0*/  LDL.LU.64 R6, [R1+0x8d0] ;  /* 0x0008d00001067983 */ /* 0x004ea80000300a00 */
[----:B------:R-:W2:Y:S01]  /*291e0*/  LDL.LU.64 R4, [R1+0x8d8] ;  /* 0x0008d80001047983 */ /* 0x000ea20000300a00 */
[----:B0-----:R-:W-:-:S02]  /*291f0*/  IMAD.X R2, R17, 0x1, R91, P3 ;  /* 0x0000000111027824 */ /* 0x001fc400018e065b */
[----:B------:R-:W-:-:S03]  /*29200*/  IMAD.X R14, R15, 0x1, R91, P5 ;  /* 0x000000010f0e7824 */ /* 0x000fc600028e065b */
[----:B------:R-:W-:Y:S04]  /*29210*/  STL [R1+0x3330], R2 ;  /* 0x0033300201007387 */ /* 0x000fe80000100800 */
[----:B------:R-:W-:Y:S01]  /*29220*/  STL [R1+0x33f0], R2 ;  /* 0x0033f00201007387 */ /* 0x000fe20000100800 */
[----:B-1----:R-:W-:-:S03]  /*29230*/  IMAD.X R0, R13, 0x1, R91, P6 ;  /* 0x000000010d007824 */ /* 0x002fc600030e065b */
[----:B------:R-:W-:Y:S04]  /*29240*/  STL [R1+0x3400], R2 ;  /* 0x0034000201007387 */ /* 0x000fe80000100800 */
[----:B------:R-:W-:Y:S04]  /*29250*/  STL [R1+0x3428], R2 ;  /* 0x0034280201007387 */ /* 0x000fe80000100800 */
[----:B------:R-:W-:Y:S04]  /*29260*/  STL [R1+0x3490], R2 ;  /* 0x0034900201007387 */ /* 0x000fe80000100800 */
[----:B------:R-:W-:Y:S04]  /*29270*/  STL [R1+0x3508], R2 ;  /* 0x0035080201007387 */ /* 0x000fe80000100800 */
[----:B------:R-:W-:Y:S04]  /*29280*/  STL [R1+0x3538], R2 ;  /* 0x0035380201007387 */ /* 0x000fe80000100800 */
[----:B------:R-:W2:Y:S04]  /*29290*/  LDL.LU.64 R18, [R1+0x8e0] ;  /* 0x0008e00001127983 */ /* 0x000ea80000300a00 */
[----:B------:R0:W-:Y:S04]  /*292a0*/  STL [R1+0x8b0], R14 ;  /* 0x0008b00e01007387 */ /* 0x0001e80000100800 */
[----:B------:R-:W2:Y:S04]  /*292b0*/  LDL.LU.64 R16, [R1+0x8e8] ;  /* 0x0008e80001107983 */ /* 0x000ea80000300a00 */
[----:B------:R4:W-:Y:S04]  /*292c0*/  STL [R1+0x8b8], R0 ;  /* 0x0008b80001007387 */ /* 0x0009e80000100800 */
[----:B0-----:R-:W2:Y:S04]  /*292d0*/  LDL.LU.64 R14, [R1+0x8f0] ;  /* 0x0008f000010e7983 */ /* 0x001ea80000300a00 */
[----:B------:R-:W2:Y:S01]  /*292e0*/  LDL.LU.64 R12, [R1+0x8f8] ;  /* 0x0008f800010c7983 */ /* 0x000ea20000300a00 */
[----:B---3--:R-:W-:-:S05]  /*292f0*/  IADD3 R20, P2, PT, R10, R92, RZ ;  /* 0x0000005c0a147210 */ /* 0x008fca0007f5e0ff */
[----:B------:R0:W-:Y:S01]  /*29300*/  STL [R1+0x234c], R20 ;  /* 0x00234c1401007387 */ /* 0x0001e20000100800 */
[----:B----4-:R-:W-:-:S05]  /*29310*/  IADD3 R0, P3, PT, R8, R92, RZ ;  /* 0x0000005c08007210 */ /* 0x010fca0007f7e0ff */
[----:B------:R1:W-:Y:S01]  /*29320*/  STL [R1+0x2350], R0 ;  /* 0x0023500001007387 */ /* 0x0003e20000100800 */
[-C--:B--2---:R-:W-:Y:S01]  /*29330*/  IADD3 R21, P5, PT, R6, R92.reuse, RZ ;  /* 0x0000005c06157210 */ /* 0x084fe20007fbe0ff */
[--C-:B------:R-:W-:Y:S01]  /*29340*/  IMAD.X R8, R9, 0x1, R91.reuse, P3 ;  /* 0x0000000109087824 */ /* 0x100fe200018e065b */
[----:B0-----:R-:W-:Y:S01]  /*29350*/  IADD3 R20, P6, PT, R4, R92, RZ ;  /* 0x0000005c04147210 */ /* 0x001fe20007fde0ff */
[--C-:B-1----:R-:W-:Y:S02]  /*29360*/  IMAD.X R0, R11, 0x1, R91.reuse, P2 ;  /* 0x000000010b007824 */ /* 0x102fe400010e065b */
[----:B------:R-:W-:Y:S01]  /*29370*/  STL [R1+0x2354], R21 ;  /* 0x0023541501007387 */ /* 0x000fe20000100800 */
[----:B------:R-:W-:-:S03]  /*29380*/  IMAD.X R6, R7, 0x1, R91, P5 ;  /* 0x0000000107067824 */ /* 0x000fc600028e065b */
[----:B------:R-:W-:Y:S04]  /*29390*/  STL [R1+0x2358], R20 ;  /* 0x0023581401007387 */ /* 0x000fe80000100800 */
[----:B------:R0:W-:Y:S04]  /*293a0*/  STL [R1+0x8c0], R0 ;  /* 0x0008c00001007387 */ /* 0x0001e80000100800 */
[----:B------:R1:W-:Y:S04]  /*293b0*/  STL [R1+0x8c8], R8 ;  /* 0x0008c80801007387 */ /* 0x0003e80000100800 */
[----:B------:R-:W2:Y:S01]  /*293c0*/  LDL.LU.64 R10, [R1+0x900] ;  /* 0x00090000010a7983 */ /* 0x000ea20000300a00 */
[----:B0-----:R-:W-:-:S03]  /*293d0*/  IMAD.X R0, R5, 0x1, R91, P6 ;  /* 0x0000000105007824 */ /* 0x001fc600030e065b */
[----:B------:R0:W-:Y:S04]  /*293e0*/  STL [R1+0x8d0], R6 ;  /* 0x0008d00601007387 */ /* 0x0001e80000100800 */
[----:B-1----:R-:W3:Y:S04]  /*293f0*/  LDL.LU.64 R8, [R1+0x908] ;  /* 0x0009080001087983 */ /* 0x002ee80000300a00 */
[----:B------:R1:W-:Y:S04]  /*29400*/  STL [R1+0x8d8], R0 ;  /* 0x0008d80001007387 */ /* 0x0003e80000100800 */
[----:B0-----:R-:W4:Y:S04]  /*29410*/  LDL.LU.64 R6, [R1+0x910] ;  /* 0x0009100001067983 */ /* 0x001f280000300a00 */
[----:B------:R-:W4:Y:S01]  /*29420*/  LDL.LU.64 R4, [R1+0x918] ;  /* 0x0009180001047983 */ /* 0x000f220000300a00 */
[----:B------:R-:W-:-:S02]  /*29430*/  IADD3 R21, P2, PT, R18, R92, RZ ;  /* 0x0000005c12157210 */ /* 0x000fc40007f5e0ff */
[----:B------:R-:W-:-:S03]  /*29440*/  IADD3 R20, P3, PT, R16, R92, RZ ;  /* 0x0000005c10147210 */ /* 0x000fc60007f7e0ff */
[--C-:B------:R-:W-:Y:S01]  /*29450*/  IMAD.X R18, R19, 0x1, R91.reuse, P2 ;  /* 0x0000000113127824 */ /* 0x100fe200010e065b */
[----:B------:R-:W-:Y:S01]  /*29460*/  STL [R1+0x235c], R21 ;  /* 0x00235c1501007387 */ /* 0x000fe20000100800 */
[-C--:B-1----:R-:W-:Y:S02]  /*29470*/  IADD3 R0, P5, PT, R14, R92.reuse, RZ ;  /* 0x0000005c0e007210 */ /* 0x082fe40007fbe0ff */
[----:B------:R-:W-:Y:S01]  /*29480*/  IADD3 R90, P6, PT, R12, R92, RZ ;  /* 0x0000005c0c5a7210 */ /* 0x000fe20007fde0ff */
[----:B------:R-:W-:Y:S01]  /*29490*/  STL [R1+0x2360], R20 ;  /* 0x0023601401007387 */ /* 0x000fe20000100800 */
[----:B------:R-:W-:-:S03]  /*294a0*/  IMAD.X R16, R17, 0x1, R91, P3 ;  /* 0x0000000111107824 */ /* 0x000fc600018e065b */
[----:B------:R-:W-:Y:S04]  /*294b0*/  STL [R1+0x3548], R90 ;  /* 0x0035485a01007387 */ /* 0x000fe80000100800 */
[----:B------:R0:W-:Y:S04]  /*294c0*/  STL [R1+0x2364], R0 ;  /* 0x0023640001007387 */ /* 0x0001e80000100800 */
[----:B------:R1:W-:Y:S01]  /*294d0*/  STL [R1+0x8e0], R18 ;  /* 0x0008e01201007387 */ /* 0x0003e20000100800 */
[----:B0-----:R-:W-:-:S03]  /*294e0*/  IMAD.X R0, R15, 0x1, R91, P5 ;  /* 0x000000010f007824 */ /* 0x001fc600028e065b */
[----:B-1----:R-:W4:Y:S04]  /*294f0*/  LDL.LU.64 R18, [R1+0x920] ;  /* 0x0009200001127983 */ /* 0x002f280000300a00 */
[----:B------:R0:W-:Y:S04]  /*29500*/  STL [R1+0x8e8], R16 ;  /* 0x0008e81001007387 */ /* 0x0001e80000100800 */
[----:B0-----:R-:W4:Y:S04]  /*29510*/  LDL.LU.64 R16, [R1+0x928] ;  /* 0x0009280001107983 */ /* 0x001f280000300a00 */
[----:B------:R0:W-:Y:S04]  /*29520*/  STL [R1+0x8f0], R0 ;  /* 0x0008f00001007387 */ /* 0x0001e80000100800 */
[----:B------:R-:W4:Y:S01]  /*29530*/  LDL.LU.64 R14, [R1+0x930] ;  /* 0x00093000010e7983 */ /* 0x000f220000300a00 */
[----:B0-----:R-:W-:-:S03]  /*29540*/  IMAD.X R0, R13, 0x1, R91, P6 ;  /* 0x000000010d007824 */ /* 0x001fc600030e065b */
[----:B------:R-:W4:Y:S04]  /*29550*/  LDL.LU.64 R12, [R1+0x938] ;  /* 0x00093800010c7983 */ /* 0x000f280000300a00 */
[----:B------:R-:W-:Y:S01]  /*29560*/  STL [R1+0x3558], R0 ;  /* 0x0035580001007387 */ /* 0x000fe20000100800 */
[----:B--2---:R-:W-:-:S05]  /*29570*/  IADD3 R20, P2, PT, R10, R92, RZ ;  /* 0x0000005c0a147210 */ /* 0x004fca0007f5e0ff */
[----:B------:R0:W-:Y:S01]  /*29580*/  STL [R1+0x225c], R20 ;  /* 0x00225c1401007387 */ /* 0x0001e20000100800 */
[----:B---3--:R-:W-:Y:S01]  /*29590*/  IADD3 R22, P3, PT, R8, R92, RZ ;  /* 0x0000005c08167210 */ /* 0x008fe20007f7e0ff */
[----:B------:R-:W-:-:S03]  /*295a0*/  IMAD.X R10, R11, 0x1, R91, P2 ;  /* 0x000000010b0a7824 */ /* 0x000fc600010e065b */
[----:B------:R-:W-:Y:S02]  /*295b0*/  IADD3.X R8, PT, PT, R9, R91, RZ, P3, !PT ;  /* 0x0000005b09087210 */ /* 0x000fe40001ffe4ff */
[-C--:B----4-:R-:W-:Y:S01]  /*295c0*/  IADD3 R21, P5, PT, R6, R92.reuse, RZ ;  /* 0x0000005c06157210 */ /* 0x090fe20007fbe0ff */
[----:B------:R-:W-:Y:S01]  /*295d0*/  STL [R1+0x2260], R22 ;  /* 0x0022601601007387 */ /* 0x000fe20000100800 */
[----:B0-----:R-:W-:-:S03]  /*295e0*/  IADD3 R20, P6, PT, R4, R92, RZ ;  /* 0x0000005c04147210 */ /* 0x001fc60007fde0ff */
[----:B------:R-:W-:Y:S01]  /*295f0*/  STL [R1+0x2264], R21 ;  /* 0x0022641501007387 */ /* 0x000fe20000100800 */
[----:B------:R-:W-:-:S03]  /*29600*/  IMAD.X R6, R7, 0x1, R91, P5 ;  /* 0x0000000107067824 */ /* 0x000fc600028e065b */
[----:B------:R-:W-:Y:S01]  /*29610*/  STL [R1+0x2268], R20 ;  /* 0x0022681401007387 */ /* 0x000fe20000100800 */
[----:B------:R-:W-:-:S03]  /*29620*/  IMAD.X R4, R5, 0x1, R91, P6 ;  /* 0x0000000105047824 */ /* 0x000fc600030e065b */
[----:B------:R0:W-:Y:S04]  /*29630*/  STL [R1+0x900], R10 ;  /* 0x0009000a01007387 */ /* 0x0001e80000100800 */
[----:B------:R1:W-:Y:S04]  /*29640*/  STL [R1+0x908], R8 ;  /* 0x0009080801007387 */ /* 0x0003e80000100800 */
[----:B0-----:R-:W2:Y:S04]  /*29650*/  LDL.LU.64 R10, [R1+0x940] ;  /* 0x00094000010a7983 */ /* 0x001ea80000300a00 */
[----:B------:R0:W-:Y:S04]  /*29660*/  STL [R1+0x910], R6 ;  /* 0x0009100601007387 */ /* 0x0001e80000100800 */
[----:B-1----:R-:W3:Y:S04]  /*29670*/  LDL.LU.64 R8, [R1+0x948] ;  /* 0x0009480001087983 */ /* 0x002ee80000300a00 */
[----:B------:R1:W-:Y:S04]  /*29680*/  STL [R1+0x918], R4 ;  /* 0x0009180401007387 */ /* 0x0003e80000100800 */
[----:B0-----:R-:W4:Y:S04]  /*29690*/  LDL.LU.64 R6, [R1+0x950] ;  /* 0x0009500001067983 */ /* 0x001f280000300a00 */
[----:B-1----:R-:W4:Y:S01]  /*296a0*/  LDL.LU.64 R4, [R1+0x958] ;  /* 0x0009580001047983 */ /* 0x002f220000300a00 */
[----:B------:R-:W-:-:S05]  /*296b0*/  IADD3 R21, P2, PT, R18, R92, RZ ;  /* 0x0000005c12157210 */ /* 0x000fca0007f5e0ff */
[--C-:B------:R-:W-:Y:S01]  /*296c0*/  IMAD.X R18, R19, 0x1, R91.reuse, P2 ;  /* 0x0000000113127824 */ /* 0x100fe200010e065b */
[-C--:B------:R-:W-:Y:S01]  /*296d0*/  IADD3 R20, P3, PT, R16, R92.reuse, RZ ;  /* 0x0000005c10147210 */ /* 0x080fe20007f7e0ff */
[----:B------:R-:W-:Y:S04]  /*296e0*/  STL [R1+0x226c], R21 ;  /* 0x00226c1501007387 */ /* 0x000fe80000100800 */
[----:B------:R-:W-:Y:S01]  /*296f0*/  IMAD.X R16, R17, 0x1, R91, P3 ;  /* 0x0000000111107824 */ /* 0x000fe200018e065b */
[----:B------:R-:W-:Y:S01]  /*29700*/  STL [R1+0x2270], R20 ;  /* 0x0022701401007387 */ /* 0x000fe20000100800 */
[----:B------:R-:W-:-:S03]  /*29710*/  IADD3 R26, P5, PT, R14, R92, RZ ;  /* 0x0000005c0e1a7210 */ /* 0x000fc60007fbe0ff */
[----:B------:R0:W-:Y:S04]  /*29720*/  STL [R1+0x920], R18 ;  /* 0x0009201201007387 */ /* 0x0001e80000100800 */
[----:B------:R1:W-:Y:S01]  /*29730*/  STL [R1+0x928], R16 ;  /* 0x0009281001007387 */ /* 0x0003e20000100800 */
[----:B------:R-:W-:-:S03]  /*29740*/  IADD3 R24, P6, PT, R12, R92, RZ ;  /* 0x0000005c0c187210 */ /* 0x000fc60007fde0ff */
[----:B0-----:R-:W4:Y:S01]  /*29750*/  LDL.LU.64 R18, [R1+0x960] ;  /* 0x0009600001127983 */ /* 0x001f220000300a00 */
[--C-:B------:R-:W-:Y:S02]  /*29760*/  IMAD.X R27, R15, 0x1, R91.reuse, P5 ;  /* 0x000000010f1b7824 */ /* 0x100fe400028e065b */
[----:B------:R-:W-:Y:S01]  /*29770*/  IMAD.X R25, R13, 0x1, R91, P6 ;  /* 0x000000010d197824 */ /* 0x000fe200030e065b */
[----:B-1----:R-:W4:Y:S04]  /*29780*/  LDL.LU.64 R16, [R1+0x968] ;  /* 0x0009680001107983 */ /* 0x002f280000300a00 */
[----:B------:R-:W4:Y:S04]  /*29790*/  LDL.LU.64 R14, [R1+0x970] ;  /* 0x00097000010e7983 */ /* 0x000f280000300a00 */
[----:B------:R-:W4:Y:S01]  /*297a0*/  LDL.LU.64 R12, [R1+0x978] ;  /* 0x00097800010c7983 */ /* 0x000f220000300a00 */
[----:B--2---:R-:W-:-:S05]  /*297b0*/  IADD3 R20, P2, PT, R10, R92, RZ ;  /* 0x0000005c0a147210 */ /* 0x004fca0007f5e0ff */
[----:B------:R0:W-:Y:S01]  /*297c0*/  STL [R1+0x227c], R20 ;  /* 0x00227c1401007387 */ /* 0x0001e20000100800 */
[----:B------:R-:W-:Y:S01]  /*297d0*/  IMAD.X R10, R11, 0x1, R91, P2 ;  /* 0x000000010b0a7824 */ /* 0x000fe200010e065b */
[-C--:B---3--:R-:W-:Y:S02]  /*297e0*/  IADD3 R22, P3, PT, R8, R92.reuse, RZ ;  /* 0x0000005c08167210 */ /* 0x088fe40007f7e0ff */
[-C--:B----4-:R-:W-:Y:S02]  /*297f0*/  IADD3 R21, P5, PT, R6, R92.reuse, RZ ;  /* 0x0000005c06157210 */ /* 0x090fe40007fbe0ff */
[----:B0-----:R-:W-:-:S03]  /*29800*/  IADD3 R20, P6, PT, R4, R92, RZ ;  /* 0x0000005c04147210 */ /* 0x001fc60007fde0ff */
[----:B------:R-:W-:Y:S01]  /*29810*/  STL [R1+0x2284], R21 ;  /* 0x0022841501007387 */ /* 0x000fe20000100800 */
[----:B------:R-:W-:-:S03]  /*29820*/  IMAD.X R6, R7, 0x1, R91, P5 ;  /* 0x0000000107067824 */ /* 0x000fc600028e065b */
[----:B------:R-:W-:Y:S01]  /*29830*/  STL [R1+0x2288], R20 ;  /* 0x0022881401007387 */ /* 0x000fe20000100800 */
[----:B------:R-:W-:-:S03]  /*29840*/  IMAD.X R4, R5, 0x1, R91, P6 ;  /* 0x0000000105047824 */ /* 0x000fc600030e065b */
[----:B------:R0:W-:Y:S01]  /*29850*/  STL [R1+0x940], R10 ;  /* 0x0009400a01007387 */ /* 0x0001e20000100800 */
[----:B------:R-:W-:-:S03]  /*29860*/  IMAD.X R23, R9, 0x1, R91, P3 ;  /* 0x0000000109177824 */ /* 0x000fc600018e065b */
[----:B0-----:R-:W2:Y:S04]  /*29870*/  LDL.LU.64 R10, [R1+0x980] ;  /* 0x00098000010a7983 */ /* 0x001ea80000300a00 */
[----:B------:R0:W-:Y:S04]  /*29880*/  STL [R1+0x950], R6 ;  /* 0x0009500601007387 */ /* 0x0001e80000100800 */
[----:B------:R-:W3:Y:S04]  /*29890*/  LDL.LU.64 R8, [R1+0x988] ;  /* 0x0009880001087983 */ /* 0x000ee80000300a00 */
[----:B------:R1:W-:Y:S04]  /*298a0*/  STL [R1+0x958], R4 ;  /* 0x0009580401007387 */ /* 0x0003e80000100800 */
[----:B0-----:R-:W4:Y:S04]  /*298b0*/  LDL.LU.64 R6, [R1+0x990] ;  /* 0x0009900001067983 */ /* 0x001f280000300a00 */
[----:B-1----:R-:W4:Y:S01]  /*298c0*/  LDL.LU.64 R4, [R1+0x998] ;  /* 0x0009980001047983 */ /* 0x002f220000300a00 */
[----:B------:R-:W-:-:S02]  /*298d0*/  IADD3 R64, P2, PT, R18, R92, RZ ;  /* 0x0000005c12407210 */ /* 0x000fc40007f5e0ff */
[----:B------:R-:W-:-:S03]  /*298e0*/  IADD3 R21, P5, PT, R14, R92, RZ ;  /* 0x0000005c0e157210 */ /* 0x000fc60007fbe0ff */
[----:B------:R0:W-:Y:S01]  /*298f0*/  STL [R1+0x228c], R64 ;  /* 0x00228c4001007387 */ /* 0x0001e20000100800 */
[--C-:B------:R-:W-:Y:S01]  /*29900*/  IMAD.X R18, R19, 0x1, R91.reuse, P2 ;  /* 0x0000000113127824 */ /* 0x100fe200010e065b */
[-C--:B------:R-:W-:Y:S01]  /*29910*/  IADD3 R20, P3, PT, R16, R92.reuse, RZ ;  /* 0x0000005c10147210 */ /* 0x080fe20007f7e0ff */
[----:B------:R-:W-:Y:S01]  /*29920*/  IMAD.X R14, R15, 0x1, R91, P5 ;  /* 0x000000010f0e7824 */ /* 0x000fe200028e065b */
[----:B------:R1:W-:Y:S01]  /*29930*/  STL [R1+0x2294], R21 ;  /* 0x0022941501007387 */ /* 0x0003e20000100800 */
[----:B0-----:R-:W-:-:S05]  /*29940*/  IADD3 R64, P6, PT, R12, R92, RZ ;  /* 0x0000005c0c407210 */ /* 0x001fca0007fde0ff */
[----:B------:R-:W-:Y:S01]  /*29950*/  STL [R1+0x2298], R64 ;  /* 0x0022984001007387 */ /* 0x000fe20000100800 */
[----:B------:R-:W-:-:S03]  /*29960*/  IMAD.X R12, R13, 0x1, R91, P6 ;  /* 0x000000010d0c7824 */ /* 0x000fc600030e065b */
[----:B------:R0:W-:Y:S01]  /*29970*/  STL [R1+0x960], R18 ;  /* 0x0009601201007387 */ /* 0x0001e20000100800 */
[----:B-1----:R-:W-:-:S03]  /*29980*/  IMAD.X R21, R17, 0x1, R91, P3 ;  /* 0x0000000111157824 */ /* 0x002fc600018e065b */
[----:B0-----:R-:W4:Y:S04]  /*29990*/  LDL.LU.64 R18, [R1+0x9a0] ;  /* 0x0009a00001127983 */ /* 0x001f280000300a00 */
[----:B------:R0:W-:Y:S04]  /*299a0*/  STL [R1+0x970], R14 ;  /* 0x0009700e01007387 */ /* 0x0001e80000100800 */
[----:B------:R-:W4:Y:S04]  /*299b0*/  LDL.LU.64 R16, [R1+0x9a8] ;  /* 0x0009a80001107983 */ /* 0x000f280000300a00 */
[----:B------:R1:W-:Y:S04]  /*299c0*/  STL [R1+0x978], R12 ;  /* 0x0009780c01007387 */ /* 0x0003e80000100800 */
[----:B0-----:R-:W4:Y:S04]  /*299d0*/  LDL.LU.64 R14, [R1+0x9b0] ;  /* 0x0009b000010e7983 */ /* 0x001f280000300a00 */
[----:B-1----:R-:W4:Y:S01]  /*299e0*/  LDL.LU.64 R12, [R1+0x9b8] ;  /* 0x0009b800010c7983 */ /* 0x002f220000300a00 */
[----:B--2---:R-:W-:-:S05]  /*299f0*/  IADD3 R64, P2, PT, R10, R92, RZ ;  /* 0x0000005c0a407210 */ /* 0x004fca0007f5e0ff */
[----:B------:R0:W-:Y:S01]  /*29a00*/  STL [R1+0x229c], R64 ;  /* 0x00229c4001007387 */ /* 0x0001e20000100800 */
[----:B---3--:R-:W-:Y:S01]  /*29a10*/  IADD3 R66, P3, PT, R8, R92, RZ ;  /* 0x0000005c08427210 */ /* 0x008fe20007f7e0ff */
[----:B------:R-:W-:-:S04]  /*29a20*/  IMAD.X R10, R11, 0x1, R91, P2 ;  /* 0x000000010b0a7824 */ /* 0x000fc800010e065b */
[----:B------:R-:W-:Y:S01]  /*29a30*/  IMAD.X R8, R9, 0x1, R91, P3 ;  /* 0x0000000109087824 */ /* 0x000fe200018e065b */
        /* <DEDUP_REMOVED lines=21> */
[----:B------:R-:W-:Y:S01]  /*29b90*/  STL [R1+0x22b0], R66 ;  /* 0x0022b04201007387 */ /* 0x000fe20000100800 */
[----:B0-----:R-:W-:-:S03]  /*29ba0*/  IADD3 R64, P6, PT, R12, R92, RZ ;  /* 0x0000005c0c407210 */ /* 0x001fc60007fde0ff */
[----:B------:R-:W-:Y:S01]  /*29bb0*/  STL [R1+0x22b4], R65 ;  /* 0x0022b44101007387 */ /* 0x000fe20000100800 */
[----:B------:R-:W-:-:S03]  /*29bc0*/  IMAD.X R14, R15, 0x1, R91, P5 ;  /* 0x000000010f0e7824 */ /* 0x000fc600028e065b */
[----:B------:R0:W-:Y:S01]  /*29bd0*/  STL [R1+0x22b8], R64 ;  /* 0x0022b84001007387 */ /* 0x0001e20000100800 */
[----:B------:R-:W-:-:S03]  /*29be0*/  IMAD.X R12, R13, 0x1, R91, P6 ;  /* 0x000000010d0c7824 */ /* 0x000fc600030e065b */
[----:B------:R-:W-:Y:S04]  /*29bf0*/  STL [R1+0x9a0], R18 ;  /* 0x0009a01201007387 */ /* 0x000fe80000100800 */
[----:B------:R1:W-:Y:S04]  /*29c00*/  STL [R1+0x9a8], R16 ;  /* 0x0009a81001007387 */ /* 0x0003e80000100800 */
[----:B0-----:R-:W4:Y:S04]  /*29c10*/  LDL.LU.64 R64, [R1+0x9e0] ;  /* 0x0009e00001407983 */ /* 0x001f280000300a00 */
[----:B------:R0:W-:Y:S04]  /*29c20*/  STL [R1+0x9b0], R14 ;  /* 0x0009b00e01007387 */ /* 0x0001e80000100800 */
[----:B-1----:R-:W4:Y:S04]  /*29c30*/  LDL.LU.64 R16, [R1+0x9e8] ;  /* 0x0009e80001107983 */ /* 0x002f280000300a00 */
[----:B------:R1:W-:Y:S04]  /*29c40*/  STL [R1+0x9b8], R12 ;  /* 0x0009b80c01007387 */ /* 0x0003e80000100800 */
[----:B0-----:R-:W4:Y:S04]  /*29c50*/  LDL.LU.64 R14, [R1+0x9f0] ;  /* 0x0009f000010e7983 */ /* 0x001f280000300a00 */
[----:B-1----:R-:W4:Y:S01]  /*29c60*/  LDL.LU.64 R12, [R1+0x9f8] ;  /* 0x0009f800010c7983 */ /* 0x002f220000300a00 */
[----:B--2---:R-:W-:-:S05]  /*29c70*/  IADD3 R19, P2, PT, R10, R92, RZ ;  /* 0x0000005c0a137210 */ /* 0x004fca0007f5e0ff */
[--C-:B------:R-:W-:Y:S01]  /*29c80*/  IMAD.X R10, R11, 0x1, R91.reuse, P2 ;  /* 0x000000010b0a7824 */ /* 0x100fe200010e065b */
[----:B------:R0:W-:Y:S01]  /*29c90*/  STL [R1+0x22bc], R19 ;  /* 0x0022bc1301007387 */ /* 0x0001e20000100800 */
[-C--:B---3--:R-:W-:Y:S02]  /*29ca0*/  IADD3 R18, P3, PT, R8, R92.reuse, RZ ;  /* 0x0000005c08127210 */ /* 0x088fe40007f7e0ff */
[-C--:B----4-:R-:W-:Y:S02]  /*29cb0*/  IADD3 R66, P5, PT, R6, R92.reuse, RZ ;  /* 0x0000005c06427210 */ /* 0x090fe40007fbe0ff */
[----:B------:R-:W-:Y:S01]  /*29cc0*/  IADD3 R67, P6, PT, R4, R92, RZ ;  /* 0x0000005c04437210 */ /* 0x000fe20007fde0ff */
[----:B0-----:R-:W-:-:S04]  /*29cd0*/  IMAD.X R19, R9, 0x1, R91, P3 ;  /* 0x0000000109137824 */ /* 0x001fc800018e065b */
[----:B------:R0:W-:Y:S01]  /*29ce0*/  STL [R1+0x22c8], R67 ;  /* 0x0022c84301007387 */ /* 0x0001e20000100800 */
[----:B------:R-:W-:-:S03]  /*29cf0*/  IMAD.X R4, R5, 0x1, R91, P6 ;  /* 0x0000000105047824 */ /* 0x000fc600030e065b */
[----:B------:R1:W-:Y:S01]  /*29d00*/  STL [R1+0x9c0], R10 ;  /* 0x0009c00a01007387 */ /* 0x0003e20000100800 */
[----:B0-----:R-:W-:-:S03]  /*29d10*/  IMAD.X R67, R7, 0x1, R91, P5 ;  /* 0x0000000107437824 */ /* 0x001fc600028e065b */
[----:B-1----:R-:W2:Y:S04]  /*29d20*/  LDL.LU.64 R10, [R1+0xa00] ;  /* 0x000a0000010a7983 */ /* 0x002ea80000300a00 */
[----:B------:R-:W3:Y:S04]  /*29d30*/  LDL.LU.64 R8, [R1+0xa08] ;  /* 0x000a080001087983 */ /* 0x000ee80000300a00 */
[----:B------:R0:W-:Y:S04]  /*29d40*/  STL [R1+0x9d8], R4 ;  /* 0x0009d80401007387 */ /* 0x0001e80000100800 */
[----:B------:R-:W4:Y:S04]  /*29d50*/  LDL.LU.64 R6, [R1+0xa10] ;  /* 0x000a100001067983 */ /* 0x000f280000300a00 */
[----:B0-----:R-:W4:Y:S01]  /*29d60*/  LDL.LU.64 R4, [R1+0xa18] ;  /* 0x000a180001047983 */ /* 0x001f220000300a00 */
[----:B------:R-:W-:-:S02]  /*29d70*/  IADD3 R72, P2, PT, R64, R92, RZ ;  /* 0x0000005c40487210 */ /* 0x000fc40007f5e0ff */
[----:B------:R-:W-:-:S03]  /*29d80*/  IADD3 R74, P3, PT, R16, R92, RZ ;  /* 0x0000005c104a7210 */ /* 0x000fc60007f7e0ff */
[----:B------:R0:W-:Y:S01]  /*29d90*/  STL [R1+0x22cc], R72 ;  /* 0x0022cc4801007387 */ /* 0x0001e20000100800 */
[----:B------:R-:W-:Y:S01]  /*29da0*/  IADD3.X R64, PT, PT, R65, R91, RZ, P2, !PT ;  /* 0x0000005b41407210 */ /* 0x000fe200017fe4ff */
[----:B------:R-:W-:Y:S01]  /*29db0*/  IMAD.X R16, R17, 0x1, R91, P3 ;  /* 0x0000000111107824 */ /* 0x000fe200018e065b */
[-C--:B------:R-:W-:Y:S01]  /*29dc0*/  IADD3 R73, P5, PT, R14, R92.reuse, RZ ;  /* 0x0000005c0e497210 */ /* 0x080fe20007fbe0ff */
        /* <DEDUP_REMOVED lines=8> */
[----:B0-----:R-:W4:Y:S04]  /*29e50*/  LDL.LU.64 R64, [R1+0xa20] ;  /* 0x000a200001407983 */ /* 0x001f280000300a00 */
[----:B------:R0:W-:Y:S04]  /*29e60*/  STL [R1+0x9f0], R14 ;  /* 0x0009f00e01007387 */ /* 0x0001e80000100800 */
[----:B-1----:R-:W4:Y:S04]  /*29e70*/  LDL.LU.64 R16, [R1+0xa28] ;  /* 0x000a280001107983 */ /* 0x002f280000300a00 */
[----:B------:R1:W-:Y:S04]  /*29e80*/  STL [R1+0x9f8], R12 ;  /* 0x0009f80c01007387 */ /* 0x0003e80000100800 */
[----:B0-----:R-:W4:Y:S04]  /*29e90*/  LDL.LU.64 R14, [R1+0xa30] ;  /* 0x000a3000010e7983 */ /* 0x001f280000300a00 */
[----:B-1----:R-:W4:Y:S01]  /*29ea0*/  LDL.LU.64 R12, [R1+0xa38] ;  /* 0x000a3800010c7983 */ /* 0x002f220000300a00 */
[----:B--2---:R-:W-:-:S02]  /*29eb0*/  IADD3 R72, P2, PT, R10, R92, RZ ;  /* 0x0000005c0a487210 */ /* 0x004fc40007f5e0ff */
[----:B---3--:R-:W-:-:S03]  /*29ec0*/  IADD3 R74, P3, PT, R8, R92, RZ ;  /* 0x0000005c084a7210 */ /* 0x008fc60007f7e0ff */
[----:B------:R0:W-:Y:S01]  /*29ed0*/  STL [R1+0x22dc], R72 ;  /* 0x0022dc4801007387 */ /* 0x0001e20000100800 */
[--C-:B------:R-:W-:Y:S02]  /*29ee0*/  IMAD.X R10, R11, 0x1, R91.reuse, P2 ;  /* 0x000000010b0a7824 */ /* 0x100fe400010e065b */
        /* <DEDUP_REMOVED lines=19> */
[--C-:B------:R-:W-:Y:S02]  /*2a020*/  IMAD.X R64, R65, 0x1, R91.reuse, P2 ;  /* 0x0000000141407824 */ /* 0x100fe400010e065b */
[----:B------:R-:W-:Y:S01]  /*2a030*/  IMAD.X R16, R17, 0x1, R91, P3 ;  /* 0x0000000111107824 */ /* 0x000fe200018e065b */
[-C--:B------:R-:W-:Y:S01]  /*2a040*/  IADD3 R73, P5, PT, R14, R92.reuse, RZ ;  /* 0x0000005c0e497210 */ /* 0x080fe20007fbe0ff */
        /* <DEDUP_REMOVED lines=15> */
[----:B---3--:R-:W-:-:S05]  /*2a140*/  IADD3 R65, P3, PT, R8, R92, RZ ;  /* 0x0000005c08417210 */ /* 0x008fca0007f7e0ff */
[----:B------:R-:W-:Y:S01]  /*2a150*/  IMAD.X R8, R9, 0x1, R91, P3 ;  /* 0x0000000109087824 */ /* 0x000fe200018e065b */
[-C--:B----4-:R-:W-:Y:S01]  /*2a160*/  IADD3 R75, P5, PT, R6, R92.reuse, RZ ;  /* 0x0000005c064b7210 */ /* 0x090fe20007fbe0ff */
[----:B------:R0:W-:Y:S01]  /*2a170*/  STL [R1+0x2300], R65 ;  /* 0x0023004101007387 */ /* 0x0001e20000100800 */
[----:B------:R-:W-:-:S03]  /*2a180*/  IADD3 R74, P6, PT, R4, R92, RZ ;  /* 0x0000005c044a7210 */ /* 0x000fc60007fde0ff */
[----:B------:R-:W-:Y:S01]  /*2a190*/  STL [R1+0x2304], R75 ;  /* 0x0023044b01007387 */ /* 0x000fe20000100800 */
[----:B------:R-:W-:-:S03]  /*2a1a0*/  IMAD.X R6, R7, 0x1, R91, P5 ;  /* 0x0000000107067824 */ /* 0x000fc600028e065b */
[----:B------:R-:W-:Y:S01]  /*2a1b0*/  STL [R1+0x2308], R74 ;  /* 0x0023084a01007387 */ /* 0x000fe20000100800 */
[--C-:B0-----:R-:W-:Y:S02]  /*2a1c0*/  IMAD.X R65, R11, 0x1, R91.reuse, P2 ;  /* 0x000000010b417824 */ /* 0x101fe400010e065b */
[----:B------:R-:W-:Y:S01]  /*2a1d0*/  IMAD.X R4, R5, 0x1, R91, P6 ;  /* 0x0000000105047824 */ /* 0x000fe200030e065b */
[----:B------:R0:W-:Y:S04]  /*2a1e0*/  STL [R1+0xa48], R8 ;  /* 0x000a480801007387 */ /* 0x0001e80000100800 */
[----:B------:R-:W2:Y:S04]  /*2a1f0*/  LDL.LU.64 R10, [R1+0xa80] ;  /* 0x000a8000010a7983 */ /* 0x000ea80000300a00 */
[----:B------:R1:W-:Y:S04]  /*2a200*/  STL [R1+0xa50], R6 ;  /* 0x000a500601007387 */ /* 0x0003e80000100800 */
[----:B0-----:R-:W3:Y:S04]  /*2a210*/  LDL.LU.64 R8, [R1+0xa88] ;  /* 0x000a880001087983 */ /* 0x001ee80000300a00 */
[----:B------:R0:W-:Y:S04]  /*2a220*/  STL [R1+0xa58], R4 ;  /* 0x000a580401007387 */ /* 0x0001e80000100800 */
[----:B-1----:R-:W4:Y:S04]  /*2a230*/  LDL.LU.64 R6, [R1+0xa90] ;  /* 0x000a900001067983 */ /* 0x002f280000300a00 */
[----:B0-----:R-:W4:Y:S01]  /*2a240*/  LDL.LU.64 R4, [R1+0xa98] ;  /* 0x000a980001047983 */ /* 0x001f220000300a00 */
[----:B------:R-:W-:-:S05]  /*2a250*/  IADD3 R74, P2, PT, R72, R92, RZ ;  /* 0x0000005c484a7210 */ /* 0x000fca0007f5e0ff */
[----:B------:R0:W-:Y:S01]  /*2a260*/  STL [R1+0x230c], R74 ;  /* 0x00230c4a01007387 */ /* 0x0001e20000100800 */
[----:B------:R-:W-:Y:S01]  /*2a270*/  IADD3 R86, P3, PT, R16, R92, RZ ;  /* 0x0000005c10567210 */ /* 0x000fe20007f7e0ff */
[----:B------:R-:W-:-:S04]  /*2a280*/  IMAD.X R72, R73, 0x1, R91, P2 ;  /* 0x0000000149487824 */ /* 0x000fc800010e065b */
        /* <DEDUP_REMOVED lines=8> */
[----:B------:R1:W-:Y:S04]  /*2a310*/  STL [R1+0xa60], R72 ;  /* 0x000a604801007387 */ /* 0x0003e80000100800 */
[----:B------:R-:W-:Y:S04]  /*2a320*/  STL [R1+0xa68], R16 ;  /* 0x000a681001007387 */ /* 0x000fe80000100800 */
[----:B0-----:R-:W4:Y:S04]  /*2a330*/  LDL.LU.64 R74, [R1+0xaa0] ;  /* 0x000aa000014a7983 */ /* 0x001f280000300a00 */
[----:B------:R0:W-:Y:S04]  /*2a340*/  STL [R1+0xa70], R14 ;  /* 0x000a700e01007387 */ /* 0x0001e80000100800 */
[----:B-1----:R-:W4:Y:S04]  /*2a350*/  LDL.LU.64 R72, [R1+0xaa8] ;  /* 0x000aa80001487983 */ /* 0x002f280000300a00 */
        /* <DEDUP_REMOVED lines=24> */
[----:B------:R-:W-:-:S05]  /*2a4e0*/  IADD3 R17, P3, PT, R72, R92, RZ ;  /* 0x0000005c48117210 */ /* 0x000fca0007f7e0ff */
[----:B------:R-:W-:Y:S01]  /*2a4f0*/  IMAD.X R72, R73, 0x1, R91, P3 ;  /* 0x0000000149487824 */ /* 0x000fe200018e065b */
[-C--:B------:R-:W-:Y:S01]  /*2a500*/  IADD3 R87, P5, PT, R14, R92.reuse, RZ ;  /* 0x0000005c0e577210 */ /* 0x080fe20007fbe0ff */
[----:B------:R0:W-:Y:S01]  /*2a510*/  STL [R1+0x2330], R17 ;  /* 0x0023301101007387 */ /* 0x0001e20000100800 */
[----:B------:R-:W-:-:S03]  /*2a520*/  IADD3 R86, P6, PT, R12, R92, RZ ;  /* 0x0000005c0c567210 */ /* 0x000fc60007fde0ff */
[----:B------:R-:W-:Y:S01]  /*2a530*/  STL [R1+0x2334], R87 ;  /* 0x0023345701007387 */ /* 0x000fe20000100800 */
[--C-:B------:R-:W-:Y:S01]  /*2a540*/  IMAD.X R14, R15, 0x1, R91.reuse, P5 ;  /* 0x000000010f0e7824 */ /* 0x100fe200028e065b */
[----:B------:R-:W-:Y:S02]  /*2a550*/  IADD3.X R12, PT, PT, R13, R91, RZ, P6, !PT ;  /* 0x0000005b0d0c7210 */ /* 0x000fe400037fe4ff */
[----:B------:R-:W-:Y:S01]  /*2a560*/  STL [R1+0x2338], R86 ;  /* 0x0023385601007387 */ /* 0x000fe20000100800 */
[----:B0-----:R-:W-:-:S03]  /*2a570*/  IMAD.X R17, R75, 0x1, R91, P2 ;  /* 0x000000014b117824 */ /* 0x001fc600010e065b */
[----:B------:R0:W-:Y:S04]  /*2a580*/  STL [R1+0xaa8], R72 ;  /* 0x000aa84801007387 */ /* 0x0001e80000100800 */
[----:B------:R-:W4:Y:S04]  /*2a590*/  LDL.LU.64 R74, [R1+0xae0] ;  /* 0x000ae000014a7983 */ /* 0x000f280000300a00 */
[----:B------:R1:W-:Y:S04]  /*2a5a0*/  STL [R1+0xab0], R14 ;  /* 0x000ab00e01007387 */ /* 0x0003e80000100800 */
[----:B0-----:R-:W4:Y:S04]  /*2a5b0*/  LDL.LU.64 R72, [R1+0xae8] ;  /* 0x000ae80001487983 */ /* 0x001f280000300a00 */
[----:B------:R0:W-:Y:S04]  /*2a5c0*/  STL [R1+0xab8], R12 ;  /* 0x000ab80c01007387 */ /* 0x0001e80000100800 */
[----:B-1----:R-:W4:Y:S04]  /*2a5d0*/  LDL.LU.64 R14, [R1+0xaf0] ;  /* 0x000af000010e7983 */ /* 0x002f280000300a00 */
[----:B0-----:R-:W4:Y:S01]  /*2a5e0*/  LDL.LU.64 R12, [R1+0xaf8] ;  /* 0x000af800010c7983 */ /* 0x001f220000300a00 */
        /* <DEDUP_REMOVED lines=23> */
[-C--:B------:R-:W-:Y:S01]  /*2a760*/  IADD3 R87, P5, PT, R14, R92.reuse, RZ ;  /* 0x0000005c0e577210 */ /* 0x080fe20007fbe0ff */
[--C-:B------:R-:W-:Y:S02]  /*2a770*/  IMAD.X R74, R75, 0x1, R91.reuse, P2 ;  /* 0x000000014b4a7824 */ /* 0x100fe400010e065b */
[----:B------:R-:W-:Y:S01]  /*2a780*/  STL [R1+0x2234], R88 ;  /* 0x0022345801007387 */ /* 0x000fe20000100800 */
[--C-:B------:R-:W-:Y:S01]  /*2a790*/  IMAD.X R72, R73, 0x1, R91.reuse, P3 ;  /* 0x0000000149487824 */ /* 0x100fe200018e065b */
[----:B0-----:R-:W-:Y:S02]  /*2a7a0*/  IADD3 R86, P6, PT, R12, R92, RZ ;  /* 0x0000005c0c567210 */ /* 0x001fe40007fde0ff */
        /* <DEDUP_REMOVED lines=101> */
[----:B------:R-:W-:-:S03]  /*2ae00*/  IADD3.X R6, PT, PT, R7, R91, RZ, P5, !PT ;  /* 0x0000005b07067210 */ /* 0x000fc60002ffe4ff */
        /* <DEDUP_REMOVED lines=134> */
[-C--:B------:R-:W-:Y:S02]  /*2b670*/  IADD3 R87, P5, PT, R14, R92.reuse, RZ ;  /* 0x0000005c0e577210 */ /* 0x080fe40007fbe0ff */
[----:B------:R-:W-:Y:S01]  /*2b680*/  STL [R1+0x212c], R88 ;  /* 0x00212c5801007387 */ /* 0x000fe20000100800 */
[----:B------:R-:W-:Y:S02]  /*2b690*/  IADD3.X R72, PT, PT, R73, R91, RZ, P3, !PT ;  /* 0x0000005b49487210 */ /* 0x000fe40001ffe4ff */
[----:B0-----:R-:W-:Y:S01]  /*2b6a0*/  IADD3 R86, P6, PT, R12, R92, RZ ;  /* 0x0000005c0c567210 */ /* 0x001fe20007fde0ff */
        /* <DEDUP_REMOVED lines=134> */
[----:B---3--:R-:W-:Y:S02]  /*2bf10*/  IADD3 R88, P3, PT, R8, R92, RZ ;  /* 0x0000005c08587210 */ /* 0x008fe40007f7e0ff */
[----:B------:R-:W-:-:S03]  /*2bf20*/  IADD3.X R10, PT, PT, R11, R91, RZ, P2, !PT ;  /* 0x0000005b0b0a7210 */ /* 0x000fc600017fe4ff */
        /* <DEDUP_REMOVED lines=127> */
[----:B------:R-:W-:-:S03]  /*2c720*/  IADD3.X R4, PT, PT, R5, R91, RZ, P6, !PT ;  /* 0x0000005b05047210 */ /* 0x000fc600037fe4ff */
        /* <DEDUP_REMOVED lines=411> */
[----:B------:R-:W-:Y:S02]  /*2e0e0*/  IADD3.X R74, PT, PT, R75, R91, RZ, P2, !PT ;  /* 0x0000005b4b4a7210 */ /* 0x000fe400017fe4ff */
        /* <DEDUP_REMOVED lines=831> */
[----:B------:R-:W-:Y:S04]  /*314e0*/  STL [R1+0xb90], R7 ;  /* 0x000b900701007387 */ /* 0x000fe80000100800 */
[----:B------:R-:W3:Y:S04]  /*314f0*/  LDL.LU.64 R4, [R1+0x1608] ;  /* 0x0016080001047983 */ /* 0x000ee80000300a00 */
[----:B------:R0:W-:Y:S04]  /*31500*/  STL [R1+0xb94], R6 ;  /* 0x000b940601007387 */ /* 0x0001e80000100800 */
[----:B-1----:R-:W4:Y:S04]  /*31510*/  LDL.LU.64 R8, [R1+0x1610] ;  /* 0x0016100001087983 */ /* 0x002f280000300a00 */
[----:B0-----:R-:W4:Y:S01]  /*31520*/  LDL.LU.64 R6, [R1+0x1618] ;  /* 0x0016180001067983 */ /* 0x001f220000300a00 */
        /* <DEDUP_REMOVED lines=22> */
[-C--:B---3--:R-:W-:Y:S02]  /*31690*/  IADD3 R87, P3, PT, R4, R92.reuse, RZ ;  /* 0x0000005c04577210 */ /* 0x088fe40007f7e0ff */
[----:B----4-:R-:W-:-:S03]  /*316a0*/  IADD3 R86, P5, PT, R8, R92, RZ ;  /* 0x0000005c08567210 */ /* 0x010fc60007fbe0ff */
[----:B------:R1:W-:Y:S01]  /*316b0*/  STL [R1+0xb1c], R87 ;  /* 0x000b1c5701007387 */ /* 0x0003e20000100800 */
[----:B0-----:R-:W-:-:S03]  /*316c0*/  IADD3 R88, P6, PT, R6, R92, RZ ;  /* 0x0000005c06587210 */ /* 0x001fc60007fde0ff */
[----:B------:R0:W-:Y:S01]  /*316d0*/  STL [R1+0xb48], R86 ;  /* 0x000b485601007387 */ /* 0x0001e20000100800 */
[----:B-1----:R-:W-:-:S03]  /*316e0*/  IMAD.X R87, R11, 0x1, R91, P2 ;  /* 0x000000010b577824 */ /* 0x002fc600010e065b */
[----:B------:R-:W-:Y:S04]  /*316f0*/  STL [R1+0xb4c], R88 ;  /* 0x000b4c5801007387 */ /* 0x000fe80000100800 */
[----:B------:R-:W2:Y:S01]  /*31700*/  LDL.LU.64 R10, [R1+0x1640] ;  /* 0x00164000010a7983 */ /* 0x000ea20000300a00 */
[----:B0-----:R-:W-:-:S03]  /*31710*/  IMAD.X R86, R5, 0x1, R91, P3 ;  /* 0x0000000105567824 */ /* 0x001fc600018e065b */
[----:B------:R0:W-:Y:S04]  /*31720*/  STL [R1+0xad0], R87 ;  /* 0x000ad05701007387 */ /* 0x0001e80000100800 */
[----:B------:R-:W3:Y:S01]  /*31730*/  LDL.LU.64 R4, [R1+0x1648] ;  /* 0x0016480001047983 */ /* 0x000ee20000300a00 */
[----:B0-----:R-:W-:-:S03]  /*31740*/  IMAD.X R87, R9, 0x1, R91, P5 ;  /* 0x0000000109577824 */ /* 0x001fc600028e065b */
[----:B------:R0:W-:Y:S04]  /*31750*/  STL [R1+0xad4], R86 ;  /* 0x000ad45601007387 */ /* 0x0001e80000100800 */
[----:B------:R-:W4:Y:S04]  /*31760*/  LDL.LU.64 R8, [R1+0x1650] ;  /* 0x0016500001087983 */ /* 0x000f280000300a00 */
[----:B------:R-:W-:Y:S01]  /*31770*/  STL [R1+0xad8], R87 ;  /* 0x000ad85701007387 */ /* 0x000fe20000100800 */
[----:B0-----:R-:W-:-:S03]  /*31780*/  IMAD.X R86, R7, 0x1, R91, P6 ;  /* 0x0000000107567824 */ /* 0x001fc600030e065b */
[----:B------:R-:W4:Y:S04]  /*31790*/  LDL.LU.64 R6, [R1+0x1658] ;  /* 0x0016580001067983 */ /* 0x000f280000300a00 */
[----:B------:R0:W-:Y:S01]  /*317a0*/  STL [R1+0xadc], R86 ;  /* 0x000adc5601007387 */ /* 0x0001e20000100800 */
[-C--:B------:R-:W-:Y:S02]  /*317b0*/  IADD3 R88, P3, PT, R72, R92.reuse, RZ ;  /* 0x0000005c48587210 */ /* 0x080fe40007f7e0ff */
[-C--:B0-----:R-:W-:Y:S02]  /*317c0*/  IADD3 R86, P2, PT, R74, R92.reuse, RZ ;  /* 0x0000005c4a567210 */ /* 0x081fe40007f5e0ff */
[----:B------:R-:W-:-:S03]  /*317d0*/  IADD3 R87, P5, PT, R14, R92, RZ ;  /* 0x0000005c0e577210 */ /* 0x000fc60007fbe0ff */
[----:B------:R0:W-:Y:S01]  /*317e0*/  STL [R1+0x888], R86 ;  /* 0x0008885601007387 */ /* 0x0001e20000100800 */
[--C-:B------:R-:W-:Y:S02]  /*317f0*/  IMAD.X R74, R75, 0x1, R91.reuse, P2 ;  /* 0x000000014b4a7824 */ /* 0x100fe400010e065b */
[--C-:B------:R-:W-:Y:S01]  /*31800*/  IMAD.X R72, R73, 0x1, R91.reuse, P3 ;  /* 0x0000000149487824 */ /* 0x100fe200018e065b */
[----:B------:R-:W-:Y:S01]  /*31810*/  STL [R1+0x88c], R88 ;  /* 0x00088c5801007387 */ /* 0x000fe20000100800 */
[--C-:B------:R-:W-:Y:S01]  /*31820*/  IMAD.X R14, R15, 0x1, R91.reuse, P5 ;  /* 0x000000010f0e7824 */ /* 0x100fe200028e065b */
[----:B0-----:R-:W-:Y:S02]  /*31830*/  IADD3 R86, P6, PT, R12, R92, RZ ;  /* 0x0000005c0c567210 */ /* 0x001fe40007fde0ff */
[----:B------:R-:W-:Y:S04]  /*31840*/  STL [R1+0x898], R87 ;  /* 0x0008985701007387 */ /* 0x000fe80000100800 */
[----:B------:R-:W-:Y:S04]  /*31850*/  STL [R1+0x89c], R86 ;  /* 0x00089c5601007387 */ /* 0x000fe80000100800 */
[----:B------:R0:W-:Y:S01]  /*31860*/  STL [R1+0x868], R74 ;  /* 0x0008684a01007387 */ /* 0x0001e20000100800 */
[----:B------:R-:W-:-:S03]  /*31870*/  IMAD.X R12, R13, 0x1, R91, P6 ;  /* 0x000000010d0c7824 */ /* 0x000fc600030e065b */
[----:B------:R1:W-:Y:S04]  /*31880*/  STL [R1+0x86c], R72 ;  /* 0x00086c4801007387 */ /* 0x0003e80000100800 */
[----:B0-----:R-:W4:Y:S04]  /*31890*/  LDL.LU.64 R74, [R1+0x1660] ;  /* 0x00166000014a7983 */ /* 0x001f280000300a00 */
[----:B------:R0:W-:Y:S04]  /*318a0*/  STL [R1+0x870], R14 ;  /* 0x0008700e01007387 */ /* 0x0001e80000100800 */
[----:B-1----:R-:W4:Y:S04]  /*318b0*/  LDL.LU.64 R72, [R1+0x1668] ;  /* 0x0016680001487983 */ /* 0x002f280000300a00 */
[----:B------:R2:W-:Y:S04]  /*318c0*/  STL [R1+0x874], R12 ;  /* 0x0008740c01007387 */ /* 0x0005e80000100800 */
[----:B0-----:R-:W4:Y:S01]  /*318d0*/  LDL.LU.64 R14, [R1+0x1670] ;  /* 0x00167000010e7983 */ /* 0x001f220000300a00 */
[----:B--2---:R-:W-:-:S05]  /*318e0*/  IADD3 R12, P2, PT, R10, R92, RZ ;  /* 0x0000005c0a0c7210 */ /* 0x004fca0007f5e0ff */
[----:B------:R0:W-:Y:S04]  /*318f0*/  STL [R1+0x8a0], R12 ;  /* 0x0008a00c01007387 */ /* 0x0001e80000100800 */
[----:B0-----:R-:W2:Y:S01]  /*31900*/  LDL.LU.64 R12, [R1+0x1678] ;  /* 0x00167800010c7983 */ /* 0x001ea20000300a00 */
[----:B---3--:R-:W-:-:S05]  /*31910*/  IADD3 R86, P3, PT, R4, R92, RZ ;  /* 0x0000005c04567210 */ /* 0x008fca0007f7e0ff */
[----:B------:R0:W-:Y:S01]  /*31920*/  STL [R1+0x8a4], R86 ;  /* 0x0008a45601007387 */ /* 0x0001e20000100800 */
[----:B------:R-:W-:Y:S01]  /*31930*/  IMAD.X R87, R11, 0x1, R91, P2 ;  /* 0x000000010b577824 */ /* 0x000fe200010e065b */
[-C--:B----4-:R-:W-:Y:S02]  /*31940*/  IADD3 R88, P6, PT, R6, R92.reuse, RZ ;  /* 0x0000005c06587210 */ /* 0x090fe40007fde0ff */
[----:B0-----:R-:W-:-:S05]  /*31950*/  IADD3 R86, P5, PT, R8, R92, RZ ;  /* 0x0000005c08567210 */ /* 0x001fca0007fbe0ff */
[----:B------:R0:W-:Y:S04]  /*31960*/  STL [R1+0x8a8], R86 ;  /* 0x0008a85601007387 */ /* 0x0001e80000100800 */
[----:B------:R-:W-:Y:S04]  /*31970*/  STL [R1+0x8ac], R88 ;  /* 0x0008ac5801007387 */ /* 0x000fe80000100800 */
[----:B------:R-:W3:Y:S01]  /*31980*/  LDL.LU.64 R10, [R1+0x1680] ;  /* 0x00168000010a7983 */ /* 0x000ee20000300a00 */
[----:B0-----:R-:W-:-:S03]  /*31990*/  IMAD.X R86, R5, 0x1, R91, P3 ;  /* 0x0000000105567824 */ /* 0x001fc600018e065b */
[----:B------:R-:W-:Y:S04]  /*319a0*/  STL [R1+0x878], R87 ;  /* 0x0008785701007387 */ /* 0x000fe80000100800 */
[----:B------:R-:W4:Y:S04]  /*319b0*/  LDL.LU.64 R4, [R1+0x1688] ;  /* 0x0016880001047983 */ /* 0x000f280000300a00 */
[----:B------:R0:W-:Y:S04]  /*319c0*/  STL [R1+0x87c], R86 ;  /* 0x00087c5601007387 */ /* 0x0001e80000100800 */
[----:B0-----:R-:W3:Y:S04]  /*319d0*/  LDL.LU.64 R86, [R1+0x1690] ;  /* 0x0016900001567983 */ /* 0x001ee80000300a00 */
[----:B------:R-:W3:Y:S01]  /*319e0*/  LDL.LU.64 R88, [R1+0x1698] ;  /* 0x0016980001587983 */ /* 0x000ee20000300a00 */
[----:B------:R-:W-:-:S02]  /*319f0*/  IMAD.X R8, R9, 0x1, R91, P5 ;  /* 0x0000000109087824 */ /* 0x000fc400028e065b */
[----:B------:R-:W-:Y:S01]  /*31a00*/  IMAD.X R7, R7, 0x1, R91, P6 ;  /* 0x0000000107077824 */ /* 0x000fe200030e065b */
[-C--:B------:R-:W-:Y:S02]  /*31a10*/  IADD3 R6, P2, PT, R74, R92.reuse, RZ ;  /* 0x0000005c4a067210 */ /* 0x080fe40007f5e0ff */
[----:B------:R0:W-:Y:S04]  /*31a20*/  STL [R1+0x880], R8 ;  /* 0x0008800801007387 */ /* 0x0001e80000100800 */
[----:B------:R-:W-:Y:S01]  /*31a30*/  STL [R1+0x884], R7 ;  /* 0x0008840701007387 */ /* 0x000fe20000100800 */
[----:B------:R-:W-:-:S03]  /*31a40*/  IADD3 R93, P3, PT, R72, R92, RZ ;  /* 0x0000005c485d7210 */ /* 0x000fc60007f7e0ff */
[----:B0-----:R-:W3:Y:S04]  /*31a50*/  LDL.LU.64 R8, [R1+0x16a0] ;  /* 0x0016a00001087983 */ /* 0x001ee80000300a00 */
[----:B------:R0:W-:Y:S04]  /*31a60*/  STL [R1+0x818], R6 ;  /* 0x0008180601007387 */ /* 0x0001e80000100800 */
[----:B0-----:R-:W4:Y:S04]  /*31a70*/  LDL.LU.64 R6, [R1+0x16a8] ;  /* 0x0016a80001067983 */ /* 0x001f280000300a00 */
[----:B------:R0:W-:Y:S02]  /*31a80*/  STL [R1+0x81c], R93 ;  /* 0x00081c5d01007387 */ /* 0x0001e40000100800 */
[----:B0-----:R-:W-:-:S05]  /*31a90*/  IADD3 R93, P5, PT, R14, R92, RZ ;  /* 0x0000005c0e5d7210 */ /* 0x001fca0007fbe0ff */
[----:B------:R2:W-:Y:S02]  /*31aa0*/  STL [R1+0x850], R93 ;  /* 0x0008505d01007387 */ /* 0x0005e40000100800 */
[----:B--2---:R-:W-:-:S05]  /*31ab0*/  IADD3 R93, P6, PT, R12, R92, RZ ;  /* 0x0000005c0c5d7210 */ /* 0x004fca0007fde0ff */
[----:B------:R0:W-:Y:S02]  /*31ac0*/  STL [R1+0x854], R93 ;  /* 0x0008545d01007387 */ /* 0x0001e40000100800 */
[--C-:B0-----:R-:W-:Y:S02]  /*31ad0*/  IMAD.X R93, R75, 0x1, R91.reuse, P2 ;  /* 0x000000014b5d7824 */ /* 0x101fe400010e065b */
[----:B------:R-:W2:Y:S04]  /*31ae0*/  LDL.LU.64 R74, [R1+0x41a0] ;  /* 0x0041a000014a7983 */ /* 0x000ea80000300a00 */
[----:B------:R0:W-:Y:S02]  /*31af0*/  STL [R1+0x10], R93 ;  /* 0x0000105d01007387 */ /* 0x0001e40000100800 */
[----:B0-----:R-:W-:-:S02]  /*31b00*/  IMAD.X R93, R73, 0x1, R91, P3 ;  /* 0x00000001495d7824 */ /* 0x001fc400018e065b */
[----:B------:R-:W2:Y:S04]  /*31b10*/  LDL.LU.64 R72, [R1+0x4198] ;  /* 0x0041980001487983 */ /* 0x000ea80000300a00 */
[----:B------:R0:W-:Y:S02]  /*31b20*/  STL [R1+0x14], R93 ;  /* 0x0000145d01007387 */ /* 0x0001e40000100800 */
[--C-:B0-----:R-:W-:Y:S02]  /*31b30*/  IMAD.X R93, R15, 0x1, R91.reuse, P5 ;  /* 0x000000010f5d7824 */ /* 0x101fe400028e065b */
[----:B------:R-:W2:Y:S04]  /*31b40*/  LDL.LU.64 R14, [R1+0x4190] ;  /* 0x00419000010e7983 */ /* 0x000ea80000300a00 */
[----:B------:R0:W-:Y:S02]  /*31b50*/  STL [R1+0x18], R93 ;  /* 0x0000185d01007387 */ /* 0x0001e40000100800 */
[----:B0-----:R-:W-:-:S02]  /*31b60*/  IMAD.X R93, R13, 0x1, R91, P6 ;  /* 0x000000010d5d7824 */ /* 0x001fc400030e065b */
[----:B------:R-:W2:Y:S04]  /*31b70*/  LDL.LU.64 R12, [R1+0x4188] ;  /* 0x00418800010c7983 */ /* 0x000ea80000300a00 */
[----:B------:R3:W-:Y:S02]  /*31b80*/  STL [R1+0x1c], R93 ;  /* 0x00001c5d01007387 */ /* 0x0007e40000100800 */
[----:B---3--:R-:W-:-:S05]  /*31b90*/  IADD3 R93, P2, PT, R10, R92, RZ ;  /* 0x0000005c0a5d7210 */ /* 0x008fca0007f5e0ff */
[----:B------:R4:W-:Y:S02]  /*31ba0*/  STL [R1+0x858], R93 ;  /* 0x0008585d01007387 */ /* 0x0009e40000100800 */
[----:B----4-:R-:W-:-:S05]  /*31bb0*/  IADD3 R93, P3, PT, R4, R92, RZ ;  /* 0x0000005c045d7210 */ /* 0x010fca0007f7e0ff */
[----:B------:R0:W-:Y:S02]  /*31bc0*/  STL [R1+0x85c], R93 ;  /* 0x00085c5d01007387 */ /* 0x0001e40000100800 */
[----:B0-----:R-:W-:-:S05]  /*31bd0*/  IADD3 R93, P5, PT, R86, R92, RZ ;  /* 0x0000005c565d7210 */ /* 0x001fca0007fbe0ff */
[----:B------:R0:W-:Y:S01]  /*31be0*/  STL [R1+0x860], R93 ;  /* 0x0008605d01007387 */ /* 0x0001e20000100800 */
[----:B------:R-:W-:Y:S02]  /*31bf0*/  IADD3.X R4, PT, PT, R5, R91, RZ, P3, !PT ;  /* 0x0000005b05047210 */ /* 0x000fe40001ffe4ff */
[----:B0-----:R-:W-:-:S05]  /*31c00*/  IADD3 R93, P6, PT, R88, R92, RZ ;  /* 0x0000005c585d7210 */ /* 0x001fca0007fde0ff */
[----:B------:R0:W-:Y:S02]  /*31c10*/  STL [R1+0x864], R93 ;  /* 0x0008645d01007387 */ /* 0x0001e40000100800 */
[--C-:B0-----:R-:W-:Y:S02]  /*31c20*/  IMAD.X R93, R11, 0x1, R91.reuse, P2 ;  /* 0x000000010b5d7824 */ /* 0x101fe400010e065b */
[----:B------:R-:W3:Y:S04]  /*31c30*/  LDL.LU.64 R10, [R1+0x4180] ;  /* 0x00418000010a7983 */ /* 0x000ee80000300a00 */
[----:B------:R0:W-:Y:S04]  /*31c40*/  STL [R1+0x788], R93 ;  /* 0x0007885d01007387 */ /* 0x0001e80000100800 */
[----:B0-----:R-:W4:Y:S04]  /*31c50*/  LDL.LU R93, [R1+0x417c] ;  /* 0x00417c00015d7983 */ /* 0x001f280000300800 */
[----:B------:R-:W2:Y:S04]  /*31c60*/  LDL.LU R5, [R1+0x4178] ;  /* 0x0041780001057983 */ /* 0x000ea80000300800 */
[----:B------:R0:W-:Y:S02]  /*31c70*/  STL [R1+0x78c], R4 ;  /* 0x00078c0401007387 */ /* 0x0001e40000100800 */
[----:B0-----:R-:W-:-:S02]  /*31c80*/  IMAD.X R4, R87, 0x1, R91, P5 ;  /* 0x0000000157047824 */ /* 0x001fc400028e065b */
[----:B------:R-:W2:Y:S04]  /*31c90*/  LDL.LU.64 R86, [R1+0x4170] ;  /* 0x0041700001567983 */ /* 0x000ea80000300a00 */
[----:B------:R0:W-:Y:S02]  /*31ca0*/  STL [R1+0x7d8], R4 ;  /* 0x0007d80401007387 */ /* 0x0001e40000100800 */
[----:B0-----:R-:W-:Y:S02]  /*31cb0*/  IMAD.X R4, R89, 0x1, R91, P6 ;  /* 0x0000000159047824 */ /* 0x001fe400030e065b */
[----:B------:R-:W3:Y:S04]  /*31cc0*/  LDL.LU.64 R88, [R1+0x4168] ;  /* 0x0041680001587983 */ /* 0x000ee80000300a00 */
[----:B------:R0:W-:Y:S02]  /*31cd0*/  STL [R1+0x7dc], R4 ;  /* 0x0007dc0401007387 */ /* 0x0001e40000100800 */
[----:B0-----:R-:W-:-:S05]  /*31ce0*/  IADD3 R4, P2, PT, R8, R92, RZ ;  /* 0x0000005c08047210 */ /* 0x001fca0007f5e0ff */
[----:B------:R0:W-:Y:S02]  /*31cf0*/  STL [R1], R4 ;  /* 0x0000000401007387 */ /* 0x0001e40000100800 */
[----:B0-----:R-:W-:-:S05]  /*31d00*/  IADD3 R4, P3, PT, R6, R92, RZ ;  /* 0x0000005c06047210 */ /* 0x001fca0007f7e0ff */
[----:B------:R2:W-:Y:S02]  /*31d10*/  STL [R1+0x4], R4 ;  /* 0x0000040401007387 */ /* 0x0005e40000100800 */
[----:B--2---:R-:W-:-:S05]  /*31d20*/  IADD3 R4, P5, PT, R86, R92, RZ ;  /* 0x0000005c56047210 */ /* 0x004fca0007fbe0ff */
[----:B------:R0:W-:Y:S04]  /*31d30*/  STL [R1+0x8], R4 ;  /* 0x0000080401007387 */ /* 0x0001e80000100800 */
[----:B0-----:R-:W2:Y:S01]  /*31d40*/  LDL.LU R4, [R1+0x16bc] ;  /* 0x0016bc0001047983 */ /* 0x001ea20000300800 */
[----:B---3--:R-:W-:-:S03]  /*31d50*/  IADD3 R86, P6, PT, R88, R92, RZ ;  /* 0x0000005c58567210 */ /* 0x008fc60007fde0ff */
[----:B------:R-:W-:Y:S04]  /*31d60*/  STL [R1+0x24fc], R92 ;  /* 0x0024fc5c01007387 */ /* 0x000fe80000100800 */
[----:B------:R0:W-:Y:S04]  /*31d70*/  STL [R1+0xc], R86 ;  /* 0x00000c5601007387 */ /* 0x0001e80000100800 */
        /* <DEDUP_REMOVED lines=63> */
[----:B0-----:R-:W-:-:S03]  /*32170*/  IMAD.X R86, R9, 0x1, R91, P2 ;  /* 0x0000000109567824 */ /* 0x001fc600010e065b */
[----:B------:R-:W-:Y:S01]  /*32180*/  STL [R1+0x2c0c], R92 ;  /* 0x002c0c5c01007387 */ /* 0x000fe20000100800 */
[----:B------:R-:W-:-:S03]  /*32190*/  IMAD.X R88, R7, 0x1, R91, P3 ;  /* 0x0000000107587824 */ /* 0x000fc600018e065b */
[----:B------:R-:W-:Y:S01]  /*321a0*/  STL [R1+0x2c10], R92 ;  /* 0x002c105c01007387 */ /* 0x000fe20000100800 */
[----:B----4-:R-:W-:-:S03]  /*321b0*/  PRMT R93, RZ, 0x7610, R93 ;  /* 0x00007610ff5d7816 */ /* 0x010fc6000000005d */
[----:B------:R-:W-:Y:S04]  /*321c0*/  STL [R1+0x2c14], R92 ;  /* 0x002c145c01007387 */ /* 0x000fe80000100800 */
[----:B------:R-:W-:Y:S04]  /*321d0*/  STL [R1+0x2f50], R92 ;  /* 0x002f505c01007387 */ /* 0x000fe80000100800 */
[----:B------:R-:W3:Y:S04]  /*321e0*/  LDL.LU.64 R8, [R1+0x4160] ;  /* 0x0041600001087983 */ /* 0x000ee80000300a00 */
[----:B------:R-:W4:Y:S04]  /*321f0*/  LDL.LU.64 R6, [R1+0x4158] ;  /* 0x0041580001067983 */ /* 0x000f280000300a00 */
[----:B------:R-:W-:Y:S04]  /*32200*/  STL [R1+0x2500], R91 ;  /* 0x0025005b01007387 */ /* 0x000fe80000100800 */
[----:B------:R-:W-:Y:S04]  /*32210*/  STL [R1+0x2c18], R91 ;  /* 0x002c185b01007387 */ /* 0x000fe80000100800 */
[----:B------:R-:W-:Y:S04]  /*32220*/  STL [R1+0x2f54], R91 ;  /* 0x002f545b01007387 */ /* 0x000fe80000100800 */
[----:B------:R0:W-:Y:S04]  /*32230*/  STL.S16 [R1+0x1cf8], R93 ;  /* 0x001cf85d01007387 */ /* 0x0001e80000100600 */
[----:B0-----:R-:W2:Y:S02]  /*32240*/  LDL.LU R93, [R1+0x4154] ;  /* 0x00415400015d7983 */ /* 0x001ea40000300800 */
[----:B--2---:R-:W-:-:S05]  /*32250*/  PRMT R93, RZ, 0x7610, R93 ;  /* 0x00007610ff5d7816 */ /* 0x004fca000000005d */
[----:B------:R0:W-:Y:S04]  /*32260*/  STL.S16 [R1+0x1cf4], R93 ;  /* 0x001cf45d01007387 */ /* 0x0001e80000100600 */
[----:B0-----:R-:W2:Y:S01]  /*32270*/  LDL.LU R93, [R1+0x4150] ;  /* 0x00415000015d7983 */ /* 0x001ea20000300800 */
[----:B------:R-:W-:-:S05]  /*32280*/  VIADD R4, R4, 0x1 ;  /* 0x0000000104047836 */ /* 0x000fca0000000000 */
[----:B------:R-:W-:Y:S01]  /*32290*/  STL [R1+0x16bc], R4 ;  /* 0x0016bc0401007387 */ /* 0x000fe20000100800 */
        /* <DEDUP_REMOVED lines=44> */
[----:B------:R0:W-:Y:S02]  /*32560*/  STL.64 [R1+0x3cc8], R74 ;  /* 0x003cc84a01007387 */ /* 0x0001e40000100a00 */
[----:B0-----:R-:W-:Y:S02]  /*32570*/  IMAD.MOV.U32 R75, RZ, RZ, R4 ;  /* 0x000000ffff4b7224 */ /* 0x001fe400078e0004 */
[----:B------:R-:W3:Y:S01]  /*32580*/  LDL.LU R4, [R1+0x4114] ;  /* 0x0041140001047983 */ /* 0x000ee20000300800 */
        /* <DEDUP_REMOVED lines=294> */
[--C-:B------:R-:W-:Y:S02]  /*337f0*/  IMAD.X R87, R87, 0x1, R91.reuse, P5 ;  /* 0x0000000157577824 */ /* 0x100fe400028e065b */
[--C-:B------:R-:W-:Y:S01]  /*33800*/  IMAD.X R89, R89, 0x1, R91.reuse, P6 ;  /* 0x0000000159597824 */ /* 0x100fe200030e065b */
[----:B------:R-:W-:-:S05]  /*33810*/  PRMT R91, RZ, 0x7610, R91 ;  /* 0x00007610ff5b7816 */ /* 0x000fca000000005b */
        /* <DEDUP_REMOVED lines=462> */
[----:B---3--:R-:W-:Y:S02]  /*35500*/  PRMT R4, RZ, 0x7610, R4 ;  /* 0x00007610ff047816 */ /* 0x008fe40000000004 */
[----:B------:R-:W-:Y:S02]  /*35510*/  PRMT R84, RZ, 0x7610, R84 ;  /* 0x00007610ff547816 */ /* 0x000fe40000000054 */
[----:B------:R-:W-:Y:S01]  /*35520*/  PRMT R85, RZ, 0x7610, R85 ;  /* 0x00007610ff557816 */ /* 0x000fe20000000055 */
[----:B------:R-:W-:Y:S04]  /*35530*/  STL [R1+0x37c0], R4 ;  /* 0x0037c00401007387 */ /* 0x000fe80000100800 */
        /* <DEDUP_REMOVED lines=38> */
[----:B----4-:R-:W-:Y:S02]  /*357a0*/  PRMT R6, RZ, 0x7610, R6 ;  /* 0x00007610ff067816 */ /* 0x010fe40000000006 */
[----:B------:R-:W-:Y:S02]  /*357b0*/  PRMT R52, RZ, 0x7610, R52 ;  /* 0x00007610ff347816 */ /* 0x000fe40000000034 */
[----:B------:R-:W-:Y:S01]  /*357c0*/  PRMT R53, RZ, 0x7610, R53 ;  /* 0x00007610ff357816 */ /* 0x000fe20000000035 */
[----:B------:R-:W-:Y:S04]  /*357d0*/  STL [R1+0x3760], R5 ;  /* 0x0037600501007387 */ /* 0x000fe80000100800 */
        /* <DEDUP_REMOVED lines=70> */
[----:B--2---:R-:W-:-:S05]  /*35c40*/  PRMT R93, RZ, 0x7610, R93 ;  /* 0x00007610ff5d7816 */ /* 0x004fca000000005d */
[----:B------:R-:W-:Y:S04]  /*35c50*/  STL.S16 [R1+0x18fc], R93 ;  /* 0x0018fc5d01007387 */ /* 0x000fe80000100600 */
[----:B------:R-:W-:Y:S04]  /*35c60*/  STL.S16 [R1+0x18f8], R92 ;  /* 0x0018f85c01007387 */ /* 0x000fe80000100600 */
[----:B------:R-:W-:Y:S04]  /*35c70*/  STL.S16 [R1+0x1dc8], R91 ;  /* 0x001dc85b01007387 */ /* 0x000fe80000100600 */
[----:B------:R-:W-:Y:S04]  /*35c80*/  STL.S16 [R1+0x1dc4], R85 ;  /* 0x001dc45501007387 */ /* 0x000fe80000100600 */
[----:B------:R-:W-:Y:S04]  /*35c90*/  STL.S16 [R1+0x1dc0], R84 ;  /* 0x001dc05401007387 */ /* 0x000fe80000100600 */
[----:B------:R-:W-:Y:S04]  /*35ca0*/  STL [R1+0x3720], R7 ;  /* 0x0037200701007387 */ /* 0x000fe80000100800 */
[----:B------:R-:W-:Y:S04]  /*35cb0*/  STL.S16 [R1+0x1dbc], R83 ;  /* 0x001dbc5301007387 */ /* 0x000fe80000100600 */
[----:B------:R0:W-:Y:S04]  /*35cc0*/  STL.64 [R1+0x36e0], R54 ;  /* 0x0036e03601007387 */ /* 0x0001e80000100a00 */
[----:B------:R-:W-:Y:S04]  /*35cd0*/  STL.S16 [R1+0x18e4], R82 ;  /* 0x0018e45201007387 */ /* 0x000fe80000100600 */
[----:B------:R-:W-:Y:S04]  /*35ce0*/  STL.S16 [R1+0x18e0], R81 ;  /* 0x0018e05101007387 */ /* 0x000fe80000100600 */
[----:B------:R-:W-:Y:S04]  /*35cf0*/  STL.S16 [R1+0x18dc], R80 ;  /* 0x0018dc5001007387 */ /* 0x000fe80000100600 */
[----:B------:R-:W-:Y:S04]  /*35d00*/  STL.S16 [R1+0x18d8], R79 ;  /* 0x0018d84f01007387 */ /* 0x000fe80000100600 */
[----:B------:R-:W-:Y:S04]  /*35d10*/  STL.S16 [R1+0x18d4], R78 ;  /* 0x0018d44e01007387 */ /* 0x000fe80000100600 */
[----:B------:R-:W-:Y:S04]  /*35d20*/  STL.S16 [R1+0x18d0], R77 ;  /* 0x0018d04d01007387 */ /* 0x000fe80000100600 */
[----:B------:R-:W-:Y:S04]  /*35d30*/  STL.S16 [R1+0x18cc], R76 ;  /* 0x0018cc4c01007387 */ /* 0x000fe80000100600 */
[----:B------:R-:W-:Y:S01]  /*35d40*/  STL.S16 [R1+0x18c8], R74 ;  /* 0x0018c84a01007387 */ /* 0x000fe20000100600 */
[----:B------:R-:W-:-:S02]  /*35d50*/  PRMT R12, RZ, 0x7610, R12 ;  /* 0x00007610ff0c7816 */ /* 0x000fc4000000000c */
[----:B------:R-:W-:Y:S02]  /*35d60*/  PRMT R13, RZ, 0x7610, R13 ;  /* 0x00007610ff0d7816 */ /* 0x000fe4000000000d */
[----:B------:R-:W-:Y:S02]  /*35d70*/  PRMT R60, RZ, 0x7610, R60 ;  /* 0x00007610ff3c7816 */ /* 0x000fe4000000003c */
[----:B0-----:R-:W-:Y:S02]  /*35d80*/  PRMT R55, RZ, 0x7610, R55 ;  /* 0x00007610ff377816 */ /* 0x001fe40000000037 */
[----:B------:R-:W-:Y:S02]  /*35d90*/  PRMT R54, RZ, 0x7610, R54 ;  /* 0x00007610ff367816 */ /* 0x000fe40000000036 */
[----:B------:R-:W-:Y:S02]  /*35da0*/  PRMT R61, RZ, 0x7610, R61 ;  /* 0x00007610ff3d7816 */ /* 0x000fe4000000003d */
[----:B------:R-:W-:-:S02]  /*35db0*/  PRMT R6, RZ, 0x7610, R6 ;  /* 0x00007610ff067816 */ /* 0x000fc40000000006 */
[----:B------:R-:W-:Y:S01]  /*35dc0*/  PRMT R5, RZ, 0x7610, R5 ;  /* 0x00007610ff057816 */ /* 0x000fe20000000005 */
[----:B------:R-:W-:Y:S04]  /*35dd0*/  STL.S16 [R1+0x1db8], R55 ;  /* 0x001db83701007387 */ /* 0x000fe80000100600 */
[----:B------:R-:W-:Y:S04]  /*35de0*/  STL.S16 [R1+0x1db4], R54 ;  /* 0x001db43601007387 */ /* 0x000fe80000100600 */
[----:B------:R-:W-:Y:S04]  /*35df0*/  STL.S16 [R1+0x1db0], R53 ;  /* 0x001db03501007387 */ /* 0x000fe80000100600 */
[----:B------:R-:W-:Y:S04]  /*35e00*/  STL.S16 [R1+0x1dac], R52 ;  /* 0x001dac3401007387 */ /* 0x000fe80000100600 */
[----:B------:R-:W-:Y:S04]  /*35e10*/  STL.64 [R1+0x36a0], R8 ;  /* 0x0036a00801007387 */ /* 0x000fe80000100a00 */
[----:B------:R-:W-:Y:S04]  /*35e20*/  STL.64 [R1+0x3698], R56 ;  /* 0x0036983801007387 */ /* 0x000fe80000100a00 */
[----:B------:R-:W-:Y:S04]  /*35e30*/  STL.S16 [R1+0x18b4], R51 ;  /* 0x0018b43301007387 */ /* 0x000fe80000100600 */
        /* <DEDUP_REMOVED lines=16> */
[----:B------:R0:W-:Y:S04]  /*35f40*/  STL.S16 [R1+0x1878], R36 ;  /* 0x0018782401007387 */ /* 0x0001e80000100600 */
[----:B------:R-:W-:Y:S04]  /*35f50*/  STL.S16 [R1+0x1874], R35 ;  /* 0x0018742301007387 */ /* 0x000fe80000100600 */
[----:B------:R1:W-:Y:S04]  /*35f60*/  STL.S16 [R1+0x1870], R34 ;  /* 0x0018702201007387 */ /* 0x0003e80000100600 */
[----:B------:R-:W-:Y:S04]  /*35f70*/  STL.S16 [R1+0x186c], R33 ;  /* 0x00186c2101007387 */ /* 0x000fe80000100600 */
[----:B------:R2:W-:Y:S04]  /*35f80*/  STL.S16 [R1+0x1868], R32 ;  /* 0x0018682001007387 */ /* 0x0005e80000100600 */
[----:B------:R-:W-:Y:S04]  /*35f90*/  STL.S16 [R1+0x1d98], R31 ;  /* 0x001d981f01007387 */ /* 0x000fe80000100600 */
[----:B------:R3:W-:Y:S04]  /*35fa0*/  STL.S16 [R1+0x1d94], R30 ;  /* 0x001d941e01007387 */ /* 0x0007e80000100600 */
[----:B------:R-:W-:Y:S01]  /*35fb0*/  STL.S16 [R1+0x1d90], R29 ;  /* 0x001d901d01007387 */ /* 0x000fe20000100600 */
[----:B------:R-:W-:-:S02]  /*35fc0*/  PRMT R0, RZ, 0x7610, R0 ;  /* 0x00007610ff007816 */ /* 0x000fc40000000000 */
[----:B------:R-:W-:Y:S01]  /*35fd0*/  PRMT R4, RZ, 0x7610, R4 ;  /* 0x00007610ff047816 */ /* 0x000fe20000000004 */
[----:B0-----:R-:W4:Y:S04]  /*35fe0*/  LDL.LU R36, [R1+0x6e0] ;  /* 0x0006e00001247983 */ /* 0x001f280000300800 */
[----:B------:R0:W-:Y:S04]  /*35ff0*/  STL.S16 [R1+0x1d8c], R28 ;  /* 0x001d8c1c01007387 */ /* 0x0001e80000100600 */
[----:B------:R-:W4:Y:S04]  /*36000*/  LDL.LU R37, [R1+0x23c4] ;  /* 0x0023c40001257983 */ /* 0x000f280000300800 */
[----:B-1----:R-:W4:Y:S04]  /*36010*/  LDL.LU R34, [R1+0x6e8] ;  /* 0x0006e80001227983 */ /* 0x002f280000300800 */
[----:B------:R-:W4:Y:S04]  /*36020*/  LDL.LU R35, [R1+0x23c8] ;  /* 0x0023c80001237983 */ /* 0x000f280000300800 */
[----:B--2---:R-:W2:Y:S04]  /*36030*/  LDL.LU R32, [R1+0x6f0] ;  /* 0x0006f00001207983 */ /* 0x004ea80000300800 */
[----:B------:R-:W2:Y:S04]  /*36040*/  LDL.LU R33, [R1+0x23cc] ;  /* 0x0023cc0001217983 */ /* 0x000ea80000300800 */
[----:B---3--:R-:W3:Y:S04]  /*36050*/  LDL.LU R30, [R1+0x6f8] ;  /* 0x0006f800011e7983 */ /* 0x008ee80000300800 */
[----:B------:R-:W3:Y:S04]  /*36060*/  LDL.LU R31, [R1+0x23d0] ;  /* 0x0023d000011f7983 */ /* 0x000ee80000300800 */
[----:B0-----:R-:W3:Y:S04]  /*36070*/  LDL.LU R28, [R1+0x700] ;  /* 0x00070000011c7983 */ /* 0x001ee80000300800 */
[----:B------:R-:W3:Y:S04]  /*36080*/  LDL.LU R29, [R1+0x23d4] ;  /* 0x0023d400011d7983 */ /* 0x000ee80000300800 */
[----:B------:R-:W3:Y:S04]  /*36090*/  LDL.LU R76, [R1+0x708] ;  /* 0x00070800014c7983 */ /* 0x000ee80000300800 */
[----:B------:R-:W3:Y:S01]  /*360a0*/  LDL.LU R77, [R1+0x23d8] ;  /* 0x0023d800014d7983 */ /* 0x000ee20000300800 */
[----:B------:R-:W-:-:S03]  /*360b0*/  IMAD.MOV.U32 R91, RZ, RZ, R75 ;  /* 0x000000ffff5b7224 */ /* 0x000fc600078e004b */
[----:B------:R-:W3:Y:S04]  /*360c0*/  LDL.LU R74, [R1+0x710] ;  /* 0x00071000014a7983 */ /* 0x000ee80000300800 */
[----:B------:R-:W3:Y:S04]  /*360d0*/  LDL.LU R75, [R1+0x23dc] ;  /* 0x0023dc00014b7983 */ /* 0x000ee80000300800 */
[----:B------:R0:W-:Y:S01]  /*360e0*/  STL [R1+0x3618], R12 ;  /* 0x0036180c01007387 */ /* 0x0001e20000100800 */
[----:B------:R-:W-:Y:S02]  /*360f0*/  PRMT R11, RZ, 0x7610, R11 ;  /* 0x00007610ff0b7816 */ /* 0x000fe4000000000b */
[----:B------:R-:W-:Y:S01]  /*36100*/  PRMT R10, RZ, 0x7610, R10 ;  /* 0x00007610ff0a7816 */ /* 0x000fe2000000000a */
[----:B------:R-:W-:Y:S01]  /*36110*/  STL [R1+0x3628], R13 ;  /* 0x0036280d01007387 */ /* 0x000fe20000100800 */
[----:B------:R-:W-:-:S03]  /*36120*/  PRMT R9, RZ, 0x7610, R9 ;  /* 0x00007610ff097816 */ /* 0x000fc60000000009 */
[----:B------:R-:W-:Y:S01]  /*36130*/  STL.64 [R1+0x3608], R60 ;  /* 0x0036083c01007387 */ /* 0x000fe20000100a00 */
[----:B------:R-:W-:Y:S02]  /*36140*/  PRMT R8, RZ, 0x7610, R8 ;  /* 0x00007610ff087816 */ /* 0x000fe40000000008 */
[----:B------:R-:W-:Y:S02]  /*36150*/  PRMT R90, RZ, 0x7610, R90 ;  /* 0x00007610ff5a7816 */ /* 0x000fe4000000005a */
[----:B------:R-:W-:Y:S02]  /*36160*/  PRMT R2, RZ, 0x7610, R2 ;  /* 0x00007610ff027816 */ /* 0x000fe40000000002 */
[----:B------:R-:W-:Y:S02]  /*36170*/  PRMT R3, RZ, 0x7610, R3 ;  /* 0x00007610ff037816 */ /* 0x000fe40000000003 */
[----:B0-----:R-:W-:Y:S02]  /*36180*/  PRMT R12, RZ, 0x7610, R12 ;  /* 0x00007610ff0c7816 */ /* 0x001fe4000000000c */
[----:B------:R-:W-:-:S02]  /*36190*/  PRMT R7, RZ, 0x7610, R7 ;  /* 0x00007610ff077816 */ /* 0x000fc40000000007 */
[----:B------:R-:W-:Y:S02]  /*361a0*/  PRMT R14, RZ, 0x7610, R14 ;  /* 0x00007610ff0e7816 */ /* 0x000fe4000000000e */
[----:B------:R-:W-:Y:S02]  /*361b0*/  PRMT R15, RZ, 0x7610, R15 ;  /* 0x00007610ff0f7816 */ /* 0x000fe4000000000f */
[----:B------:R-:W-:Y:S01]  /*361c0*/  PRMT R62, RZ, 0x7610, R62 ;  /* 0x00007610ff3e7816 */ /* 0x000fe2000000003e */
        /* <DEDUP_REMOVED lines=8> */
[----:B------:R-:W-:Y:S04]  /*36250*/  STL [R1+0x3568], R0 ;  /* 0x0035680001007387 */ /* 0x000fe80000100800 */
[----:B------:R-:W-:Y:S04]  /*36260*/  STL.S16 [R1+0x1d88], R4 ;  /* 0x001d880401007387 */ /* 0x000fe80000100600 */
[----:B------:R-:W-:Y:S04]  /*36270*/  STL [R1+0x3578], R90 ;  /* 0x0035785a01007387 */ /* 0x000fe80000100800 */
[----:B------:R-:W-:Y:S04]  /*36280*/  STL [R1+0x3588], R2 ;  /* 0x0035880201007387 */ /* 0x000fe80000100800 */
[----:B------:R4:W-:Y:S01]  /*36290*/  STL [R1+0x36e8], R3 ;  /* 0x0036e80301007387 */ /* 0x0009e20000100800 */
[----:B------:R-:W-:-:S03]  /*362a0*/  PRMT R63, RZ, 0x7610, R63 ;  /* 0x00007610ff3f7816 */ /* 0x000fc6000000003f */
[----:B------:R-:W-:Y:S01]  /*362b0*/  STL.64 [R1+0x3540], R14 ;  /* 0x0035400e01007387 */ /* 0x000fe20000100a00 */
[----:B------:R-:W0:Y:S03]  /*362c0*/  LDC R93, c[0x0][0x3a0] ;  /* 0x0000e800ff5d7b82 */ /* 0x000e260000000800 */
[----:B------:R-:W-:Y:S01]  /*362d0*/  STL.64 [R1+0x3528], R62 ;  /* 0x0035283e01007387 */ /* 0x000fe20000100a00 */
[----:B0-----:R-:W-:Y:S02]  /*362e0*/  IMAD R93, R91, -0x100, R93 ;  /* 0xffffff005b5d7824 */ /* 0x001fe400078e025d */
[----:B----4-:R-:W-:Y:S02]  /*362f0*/  IMAD.MOV.U32 R3, RZ, RZ, R36 ;  /* 0x000000ffff037224 */ /* 0x010fe400078e0024 */
[----:B------:R-:W-:Y:S02]  /*36300*/  IMAD.MOV.U32 R2, RZ, RZ, R37 ;  /* 0x000000ffff027224 */ /* 0x000fe400078e0025 */
[----:B------:R-:W-:-:S02]  /*36310*/  IMAD.MOV.U32 R7, RZ, RZ, R34 ;  /* 0x000000ffff077224 */ /* 0x000fc400078e0022 */
[----:B------:R-:W-:Y:S02]  /*36320*/  IMAD.MOV.U32 R6, RZ, RZ, R35 ;  /* 0x000000ffff067224 */ /* 0x000fe400078e0023 */
[----:B--2---:R-:W-:Y:S02]  /*36330*/  IMAD.MOV.U32 R5, RZ, RZ, R32 ;  /* 0x000000ffff057224 */ /* 0x004fe400078e0020 */
[----:B------:R-:W-:Y:S01]  /*36340*/  IMAD.MOV.U32 R4, RZ, RZ, R33 ;  /* 0x000000ffff047224 */ /* 0x000fe200078e0021 */
[----:B------:R3:W-:Y:S04]  /*36350*/  STL.64 [R1+0x6e0], R2 ;  /* 0x0006e00201007387 */ /* 0x0007e80000100a00 */
[----:B------:R0:W-:Y:S04]  /*36360*/  STL.64 [R1+0x6e8], R6 ;  /* 0x0006e80601007387 */ /* 0x0001e80000100a00 */
[----:B------:R1:W-:Y:S01]  /*36370*/  STL.64 [R1+0x6f0], R4 ;  /* 0x0006f00401007387 */ /* 0x0003e20000100a00 */
[----:B---3--:R-:W-:-:S02]  /*36380*/  IMAD.MOV.U32 R2, RZ, RZ, R31 ;  /* 0x000000ffff027224 */ /* 0x008fc400078e001f */
[----:B------:R-:W-:Y:S02]  /*36390*/  IMAD.MOV.U32 R3, RZ, RZ, R30 ;  /* 0x000000ffff037224 */ /* 0x000fe400078e001e */
[----:B0-----:R-:W-:Y:S02]  /*363a0*/  IMAD.MOV.U32 R6, RZ, RZ, R29 ;  /* 0x000000ffff067224 */ /* 0x001fe400078e001d */
[----:B------:R-:W-:Y:S02]  /*363b0*/  IMAD.MOV.U32 R7, RZ, RZ, R28 ;  /* 0x000000ffff077224 */ /* 0x000fe400078e001c */
[----:B-1----:R-:W-:Y:S02]  /*363c0*/  IMAD.MOV.U32 R4, RZ, RZ, R77 ;  /* 0x000000ffff047224 */ /* 0x002fe400078e004d */
[----:B------:R-:W-:Y:S01]  /*363d0*/  IMAD.MOV.U32 R5, RZ, RZ, R76 ;  /* 0x000000ffff057224 */ /* 0x000fe200078e004c */
[----:B------:R0:W-:Y:S04]  /*363e0*/  STL.64 [R1+0x6f8], R2 ;  /* 0x0006f80201007387 */ /* 0x0001e80000100a00 */
[----:B------:R1:W-:Y:S04]  /*363f0*/  STL.64 [R1+0x700], R6 ;  /* 0x0007000601007387 */ /* 0x0003e80000100a00 */
[----:B------:R-:W2:Y:S04]  /*36400*/  LDL.LU R13, [R1+0x718] ;  /* 0x00071800010d7983 */ /* 0x000ea80000300800 */
[----:B------:R3:W-:Y:S04]  /*36410*/  STL.64 [R1+0x708], R4 ;  /* 0x0007080401007387 */ /* 0x0007e80000100a00 */
[----:B------:R-:W4:Y:S01]  /*36420*/  LDL.LU R12, [R1+0x23e0] ;  /* 0x0023e000010c7983 */ /* 0x000f220000300800 */
[----:B0-----:R-:W-:-:S02]  /*36430*/  IMAD.MOV.U32 R2, RZ, RZ, R75 ;  /* 0x000000ffff027224 */ /* 0x001fc400078e004b */
[----:B------:R-:W-:-:S05]  /*36440*/  IMAD.MOV.U32 R3, RZ, RZ, R74 ;  /* 0x000000ffff037224 */ /* 0x000fca00078e004a */
[----:B------:R2:W-:Y:S04]  /*36450*/  STL.64 [R1+0x710], R2 ;  /* 0x0007100201007387 */ /* 0x0005e80000100a00 */
        /* <DEDUP_REMOVED lines=10> */
[----:B-1----:R-:W4:Y:S04]  /*36500*/  LDL.LU R7, [R1+0x748] ;  /* 0x0007480001077983 */ /* 0x002f280000300800 */
[----:B------:R-:W4:Y:S04]  /*36510*/  LDL.LU R52, [R1+0x23f8] ;  /* 0x0023f80001347983 */ /* 0x000f280000300800 */
[----:B------:R-:W4:Y:S04]  /*36520*/  LDL.LU R53, [R1+0x750] ;  /* 0x0007500001357983 */ /* 0x000f280000300800 */
[----:B------:R-:W4:Y:S04]  /*36530*/  LDL.LU R6, [R1+0x23fc] ;  /* 0x0023fc0001067983 */ /* 0x000f280000300800 */
[----:B---3--:R-:W3:Y:S04]  /*36540*/  LDL.LU R5, [R1+0x758] ;  /* 0x0007580001057983 */ /* 0x008ee80000300800 */
        /* <DEDUP_REMOVED lines=39> */
[----:B--2---:R-:W-:-:S02]  /*367c0*/  IMAD.MOV.U32 R3, RZ, RZ, R13 ;  /* 0x000000ffff037224 */ /* 0x004fc400078e000d */
[----:B----4-:R-:W-:-:S05]  /*367d0*/  IMAD.MOV.U32 R2, RZ, RZ, R12 ;  /* 0x000000ffff027224 */ /* 0x010fca00078e000c */
[----:B------:R0:W-:Y:S01]  /*367e0*/  STL.64 [R1+0x718], R2 ;  /* 0x0007180201007387 */ /* 0x0001e20000100a00 */
[----:B------:R-:W-:Y:S01]  /*367f0*/  MOV R15, R58 ;  /* 0x0000003a000f7202 */ /* 0x000fe20000000f00 */
[----:B------:R-:W-:Y:S02]  /*36800*/  IMAD.MOV.U32 R14, RZ, RZ, R59 ;  /* 0x000000ffff0e7224 */ /* 0x000fe400078e003b */
[----:B------:R-:W-:Y:S02]  /*36810*/  IMAD.MOV.U32 R13, RZ, RZ, R10 ;  /* 0x000000ffff0d7224 */ /* 0x000fe400078e000a */
[----:B------:R-:W-:Y:S02]  /*36820*/  IMAD.MOV.U32 R12, RZ, RZ, R11 ;  /* 0x000000ffff0c7224 */ /* 0x000fe400078e000b */
[----:B0-----:R-:W-:Y:S02]  /*36830*/  IMAD.MOV.U32 R3, RZ, RZ, R56 ;  /* 0x000000ffff037224 */ /* 0x001fe400078e0038 */
[----:B------:R-:W-:Y:S01]  /*36840*/  IMAD.MOV.U32 R2, RZ, RZ, R57 ;  /* 0x000000ffff027224 */ /* 0x000fe200078e0039 */
[----:B------:R-:W-:Y:S01]  /*36850*/  STL.64 [R1+0x720], R14 ;  /* 0x0007200e01007387 */ /* 0x000fe20000100a00 */
[----:B------:R-:W-:-:S02]  /*36860*/  IMAD.MOV.U32 R10, RZ, RZ, R9 ;  /* 0x000000ffff0a7224 */ /* 0x000fc400078e0009 */
[----:B------:R-:W-:Y:S01]  /*36870*/  IMAD.MOV.U32 R11, RZ, RZ, R8 ;  /* 0x000000ffff0b7224 */ /* 0x000fe200078e0008 */
[----:B------:R-:W-:Y:S01]  /*36880*/  STL.64 [R1+0x728], R12 ;  /* 0x0007280c01007387 */ /* 0x000fe20000100a00 */
[----:B------:R-:W-:Y:S02]  /*36890*/  IMAD.MOV.U32 R8, RZ, RZ, R55 ;  /* 0x000000ffff087224 */ /* 0x000fe400078e0037 */
[----:B------:R-:W-:Y:S01]  /*368a0*/  IMAD.MOV.U32 R9, RZ, RZ, R54 ;  /* 0x000000ffff097224 */ /* 0x000fe200078e0036 */
[----:B------:R0:W-:Y:S04]  /*368b0*/  STL.64 [R1+0x730], R2 ;  /* 0x0007300201007387 */ /* 0x0001e80000100a00 */
[----:B------:R-:W-:Y:S04]  /*368c0*/  STL.64 [R1+0x738], R10 ;  /* 0x0007380a01007387 */ /* 0x000fe80000100a00 */
[----:B------:R3:W-:Y:S01]  /*368d0*/  STL.64 [R1+0x740], R8 ;  /* 0x0007400801007387 */ /* 0x0007e20000100a00 */
[----:B0-----:R-:W-:-:S02]  /*368e0*/  IMAD.MOV.U32 R2, RZ, RZ, R52 ;  /* 0x000000ffff027224 */ /* 0x001fc400078e0034 */
[----:B------:R-:W-:Y:S02]  /*368f0*/  IMAD.MOV.U32 R3, RZ, RZ, R7 ;  /* 0x000000ffff037224 */ /* 0x000fe400078e0007 */
[----:B------:R-:W-:Y:S02]  /*36900*/  IMAD.MOV.U32 R7, RZ, RZ, R53 ;  /* 0x000000ffff077224 */ /* 0x000fe400078e0035 */
[----:B---3--:R-:W-:Y:S02]  /*36910*/  IMAD.MOV.U32 R8, RZ, RZ, R84 ;  /* 0x000000ffff087224 */ /* 0x008fe400078e0054 */
[----:B------:R-:W-:Y:S01]  /*36920*/  IMAD.MOV.U32 R9, RZ, RZ, R5 ;  /* 0x000000ffff097224 */ /* 0x000fe200078e0005 */
[----:B------:R0:W-:Y:S04]  /*36930*/  STL.64 [R1+0x748], R2 ;  /* 0x0007480201007387 */ /* 0x0001e80000100a00 */
[----:B------:R1:W-:Y:S01]  /*36940*/  STL.64 [R1+0x750], R6 ;  /* 0x0007500601007387 */ /* 0x0003e20000100a00 */
[----:B------:R-:W-:-:S03]  /*36950*/  IMAD.MOV.U32 R5, RZ, RZ, R80 ;  /* 0x000000ffff057224 */ /* 0x000fc600078e0050 */
[----:B------:R-:W-:Y:S01]  /*36960*/  STL.64 [R1+0x758], R8 ;  /* 0x0007580801007387 */ /* 0x000fe20000100a00 */
[----:B0-----:R-:W-:Y:S02]  /*36970*/  IMAD.MOV.U32 R2, RZ, RZ, R4 ;  /* 0x000000ffff027224 */ /* 0x001fe400078e0004 */
[----:B------:R-:W-:Y:S02]  /*36980*/  IMAD.MOV.U32 R3, RZ, RZ, R85 ;  /* 0x000000ffff037224 */ /* 0x000fe400078e0055 */
[----:B-1----:R-:W-:Y:S02]  /*36990*/  IMAD.MOV.U32 R6, RZ, RZ, R83 ;  /* 0x000000ffff067224 */ /* 0x002fe400078e0053 */
[----:B------:R-:W-:Y:S02]  /*369a0*/  IMAD.MOV.U32 R7, RZ, RZ, R82 ;  /* 0x000000ffff077224 */ /* 0x000fe400078e0052 */
[----:B------:R-:W-:Y:S01]  /*369b0*/  IMAD.MOV.U32 R4, RZ, RZ, R81 ;  /* 0x000000ffff047224 */ /* 0x000fe200078e0051 */
[----:B------:R0:W-:Y:S04]  /*369c0*/  STL.64 [R1+0x760], R2 ;  /* 0x0007600201007387 */ /* 0x0001e80000100a00 */
[----:B------:R1:W-:Y:S04]  /*369d0*/  STL.64 [R1+0x768], R6 ;  /* 0x0007680601007387 */ /* 0x0003e80000100a00 */
[----:B------:R2:W-:Y:S01]  /*369e0*/  STL.64 [R1+0x770], R4 ;  /* 0x0007700401007387 */ /* 0x0005e20000100a00 */
[----:B0-----:R-:W-:-:S02]  /*369f0*/  IMAD.MOV.U32 R2, RZ, RZ, R79 ;  /* 0x000000ffff027224 */ /* 0x001fc400078e004f */
[----:B------:R-:W-:Y:S02]  /*36a00*/  IMAD.MOV.U32 R3, RZ, RZ, R78 ;  /* 0x000000ffff037224 */ /* 0x000fe400078e004e */
[----:B-1----:R-:W-:Y:S02]  /*36a10*/  IMAD.MOV.U32 R6, RZ, RZ, R51 ;  /* 0x000000ffff067224 */ /* 0x002fe400078e0033 */
[----:B------:R-:W-:Y:S02]  /*36a20*/  IMAD.MOV.U32 R7, RZ, RZ, R50 ;  /* 0x000000ffff077224 */ /* 0x000fe400078e0032 */
[----:B--2---:R-:W-:Y:S02]  /*36a30*/  IMAD.MOV.U32 R4, RZ, RZ, R49 ;  /* 0x000000ffff047224 */ /* 0x004fe400078e0031 */
[----:B------:R-:W-:Y:S01]  /*36a40*/  IMAD.MOV.U32 R5, RZ, RZ, R48 ;  /* 0x000000ffff057224 */ /* 0x000fe200078e0030 */
[----:B------:R0:W-:Y:S04]  /*36a50*/  STL.64 [R1+0x778], R2 ;  /* 0x0007780201007387 */ /* 0x0001e80000100a00 */
[----:B------:R1:W-:Y:S04]  /*36a60*/  STL.64 [R1+0x780], R6 ;  /* 0x0007800601007387 */ /* 0x0003e80000100a00 */
[----:B------:R2:W-:Y:S01]  /*36a70*/  STL.64 [R1+0x790], R4 ;  /* 0x0007900401007387 */ /* 0x0005e20000100a00 */
[----:B0-----:R-:W-:Y:S01]  /*36a80*/  IMAD.MOV.U32 R2, RZ, RZ, R47 ;  /* 0x000000ffff027224 */ /* 0x001fe200078e002f */
[----:B------:R-:W-:Y:S01]  /*36a90*/  MOV R3, R46 ;  /* 0x0000002e00037202 */ /* 0x000fe20000000f00 */
[----:B-1----:R-:W-:-:S02]  /*36aa0*/  IMAD.MOV.U32 R6, RZ, RZ, R45 ;  /* 0x000000ffff067224 */ /* 0x002fc400078e002d */
[----:B------:R-:W-:Y:S02]  /*36ab0*/  IMAD.MOV.U32 R7, RZ, RZ, R44 ;  /* 0x000000ffff077224 */ /* 0x000fe400078e002c */
[----:B--2---:R-:W-:Y:S02]  /*36ac0*/  IMAD.MOV.U32 R4, RZ, RZ, R43 ;  /* 0x000000ffff047224 */ /* 0x004fe400078e002b */
        /* <DEDUP_REMOVED lines=12> */
[----:B------:R-:W-:Y:S04]  /*36b90*/  STL.64 [R1+0x7b8], R70 ;  /* 0x0007b84601007387 */ /* 0x000fe80000100a00 */
[----:B------:R2:W-:Y:S04]  /*36ba0*/  STL.64 [R1+0x7c8], R4 ;  /* 0x0007c80401007387 */ /* 0x0005e80000100a00 */
[----:B------:R-:W-:Y:S01]  /*36bb0*/  STL.64 [R1+0x3350], R70 ;  /* 0x0033504601007387 */ /* 0x000fe20000100a00 */
        /* <DEDUP_REMOVED lines=16> */
[----:B------:R1:W-:Y:S01]  /*36cc0*/  STL.64 [R1+0x7f8], R6 ;  /* 0x0007f80601007387 */ /* 0x0003e20000100a00 */
[----:B0-----:R-:W-:-:S02]  /*36cd0*/  IMAD.MOV.U32 R2, RZ, RZ, R75 ;  /* 0x000000ffff027224 */ /* 0x001fc400078e004b */
[----:B------:R-:W-:Y:S01]  /*36ce0*/  IMAD.MOV.U32 R3, RZ, RZ, R74 ;  /* 0x000000ffff037224 */ /* 0x000fe200078e004a */
[----:B-1----:R-:W2:Y:S04]  /*36cf0*/  LDL.LU R7, [R1+0x810] ;  /* 0x0008100001077983 */ /* 0x002ea80000300800 */
[----:B------:R0:W-:Y:S04]  /*36d00*/  STL.64 [R1+0x800], R4 ;  /* 0x0008000401007387 */ /* 0x0001e80000100a00 */
[----:B------:R-:W3:Y:S04]  /*36d10*/  LDL.LU R52, [R1+0x23a4] ;  /* 0x0023a40001347983 */ /* 0x000ee80000300800 */
[----:B------:R1:W-:Y:S04]  /*36d20*/  STL.64 [R1+0x808], R2 ;  /* 0x0008080201007387 */ /* 0x0003e80000100a00 */
[----:B------:R-:W4:Y:S04]  /*36d30*/  LDL.LU R53, [R1+0x820] ;  /* 0x0008200001357983 */ /* 0x000f280000300800 */
[----:B------:R-:W4:Y:S04]  /*36d40*/  LDL.LU R6, [R1+0x2374] ;  /* 0x0023740001067983 */ /* 0x000f280000300800 */
[----:B0-----:R-:W1:Y:S04]  /*36d50*/  LDL.LU R5, [R1+0x828] ;  /* 0x0008280001057983 */ /* 0x001e680000300800 */
        /* <DEDUP_REMOVED lines=39> */
[----:B--2---:R-:W-:-:S02]  /*36fd0*/  IMAD.MOV.U32 R9, RZ, RZ, R7 ;  /* 0x000000ffff097224 */ /* 0x004fc400078e0007 */
[----:B---3--:R-:W-:Y:S01]  /*36fe0*/  IMAD.MOV.U32 R8, RZ, RZ, R52 ;  /* 0x000000ffff087224 */ /* 0x008fe200078e0034 */
[----:B----4-:R-:W-:-:S04]  /*36ff0*/  MOV R7, R53 ;  /* 0x0000003500077202 */ /* 0x010fc80000000f00 */
[----:B------:R-:W-:Y:S04]  /*37000*/  STL.64 [R1+0x810], R8 ;  /* 0x0008100801007387 */ /* 0x000fe80000100a00 */
[----:B------:R0:W-:Y:S01]  /*37010*/  STL.64 [R1+0x820], R6 ;  /* 0x0008200601007387 */ /* 0x0001e20000100a00 */
[----:B-1----:R-:W-:Y:S02]  /*37020*/  IMAD.MOV.U32 R3, RZ, RZ, R5 ;  /* 0x000000ffff037224 */ /* 0x002fe400078e0005 */
[----:B------:R-:W-:Y:S02]  /*37030*/  IMAD.MOV.U32 R2, RZ, RZ, R84 ;  /* 0x000000ffff027224 */ /* 0x000fe400078e0054 */
[----:B------:R-:W-:Y:S02]  /*37040*/  IMAD.MOV.U32 R5, RZ, RZ, R82 ;  /* 0x000000ffff057224 */ /* 0x000fe400078e0052 */
[----:B0-----:R-:W-:-:S02]  /*37050*/  IMAD.MOV.U32 R6, RZ, RZ, R4 ;  /* 0x000000ffff067224 */ /* 0x001fc400078e0004 */
[----:B------:R-:W-:Y:S02]  /*37060*/  IMAD.MOV.U32 R7, RZ, RZ, R85 ;  /* 0x000000ffff077224 */ /* 0x000fe400078e0055 */
[----:B------:R-:W-:Y:S01]  /*37070*/  IMAD.MOV.U32 R4, RZ, RZ, R83 ;  /* 0x000000ffff047224 */ /* 0x000fe200078e0053 */
[----:B------:R0:W-:Y:S04]  /*37080*/  STL.64 [R1+0x828], R2 ;  /* 0x0008280201007387 */ /* 0x0001e80000100a00 */
[----:B------:R-:W-:Y:S01]  /*37090*/  STL.64 [R1+0x838], R6 ;  /* 0x0008380601007387 */ /* 0x000fe20000100a00 */
[----:B------:R-:W-:Y:S02]  /*370a0*/  IMAD.MOV.U32 R70, RZ, RZ, R79 ;  /* 0x000000ffff467224 */ /* 0x000fe400078e004f */
[----:B0-----:R-:W-:-:S02]  /*370b0*/  IMAD.MOV.U32 R3, RZ, RZ, R76 ;  /* 0x000000ffff037224 */ /* 0x001fc400078e004c */
[----:B------:R-:W-:Y:S01]  /*370c0*/  IMAD.MOV.U32 R2, RZ, RZ, R77 ;  /* 0x000000ffff027224 */ /* 0x000fe200078e004d */
[----:B------:R-:W2:Y:S04]  /*370d0*/  LDL.LU R76, [R1+0x940] ;  /* 0x00094000014c7983 */ /* 0x000ea80000300800 */
[----:B------:R0:W-:Y:S04]  /*370e0*/  STL.64 [R1+0x840], R4 ;  /* 0x0008400401007387 */ /* 0x0001e80000100a00 */
[----:B------:R-:W3:Y:S04]  /*370f0*/  LDL.LU R77, [R1+0x227c] ;  /* 0x00227c00014d7983 */ /* 0x000ee80000300800 */
[----:B------:R1:W-:Y:S01]  /*37100*/  STL.64 [R1+0x848], R2 ;  /* 0x0008480201007387 */ /* 0x0003e20000100a00 */
[----:B------:R-:W-:-:S03]  /*37110*/  IMAD.MOV.U32 R71, RZ, RZ, R78 ;  /* 0x000000ffff477224 */ /* 0x000fc600078e004e */
[----:B------:R-:W-:Y:S04]  /*37120*/  STL.64 [R1+0x830], R68 ;  /* 0x0008304401007387 */ /* 0x000fe80000100a00 */
[----:B------:R4:W-:Y:S01]  /*37130*/  STL.64 [R1+0x3358], R68 ;  /* 0x0033584401007387 */ /* 0x0009e20000100a00 */
[----:B0-----:R-:W-:Y:S02]  /*37140*/  IMAD.MOV.U32 R4, RZ, RZ, R49 ;  /* 0x000000ffff047224 */ /* 0x001fe400078e0031 */
[----:B-1----:R-:W-:Y:S02]  /*37150*/  IMAD.MOV.U32 R2, RZ, RZ, R81 ;  /* 0x000000ffff027224 */ /* 0x002fe400078e0051 */
[----:B------:R-:W-:Y:S02]  /*37160*/  IMAD.MOV.U32 R3, RZ, RZ, R80 ;  /* 0x000000ffff037224 */ /* 0x000fe400078e0050 */
[----:B------:R-:W-:-:S02]  /*37170*/  IMAD.MOV.U32 R5, RZ, RZ, R48 ;  /* 0x000000ffff057224 */ /* 0x000fc400078e0030 */
[----:B----4-:R-:W-:Y:S02]  /*37180*/  IMAD.MOV.U32 R68, RZ, RZ, R51 ;  /* 0x000000ffff447224 */ /* 0x010fe400078e0033 */
[----:B------:R-:W-:Y:S01]  /*37190*/  IMAD.MOV.U32 R69, RZ, RZ, R50 ;  /* 0x000000ffff457224 */ /* 0x000fe200078e0032 */
[----:B------:R0:W-:Y:S04]  /*371a0*/  STL.64 [R1+0x890], R2 ;  /* 0x0008900201007387 */ /* 0x0001e80000100a00 */
[----:B------:R-:W-:Y:S04]  /*371b0*/  STL.64 [R1+0x8b0], R70 ;  /* 0x0008b04601007387 */ /* 0x000fe80000100a00 */
[----:B------:R1:W-:Y:S04]  /*371c0*/  STL.64 [R1+0x8c0], R4 ;  /* 0x0008c00401007387 */ /* 0x0003e80000100a00 */
[----:B------:R-:W-:Y:S01]  /*371d0*/  STL.64 [R1+0x3370], R70 ;  /* 0x0033704601007387 */ /* 0x000fe20000100a00 */
[----:B------:R-:W-:-:S02]  /*371e0*/  IMAD.MOV.U32 R6, RZ, RZ, R41 ;  /* 0x000000ffff067224 */ /* 0x000fc400078e0029 */
[----:B------:R-:W-:Y:S02]  /*371f0*/  IMAD.MOV.U32 R7, RZ, RZ, R40 ;  /* 0x000000ffff077224 */ /* 0x000fe400078e0028 */
[----:B0-----:R-:W-:Y:S02]  /*37200*/  IMAD.MOV.U32 R2, RZ, RZ, R47 ;  /* 0x000000ffff027224 */ /* 0x001fe400078e002f */
[----:B------:R-:W-:Y:S02]  /*37210*/  IMAD.MOV.U32 R3, RZ, RZ, R46 ;  /* 0x000000ffff037224 */ /* 0x000fe400078e002e */
[----:B-1----:R-:W-:Y:S02]  /*37220*/  IMAD.MOV.U32 R4, RZ, RZ, R45 ;  /* 0x000000ffff047224 */ /* 0x002fe400078e002d */
[----:B------:R-:W-:Y:S01]  /*37230*/  IMAD.MOV.U32 R5, RZ, RZ, R44 ;  /* 0x000000ffff057224 */ /* 0x000fe200078e002c */
[----:B------:R0:W-:Y:S04]  /*37240*/  STL.64 [R1+0x8c8], R2 ;  /* 0x0008c80201007387 */ /* 0x0001e80000100a00 */
[----:B------:R-:W-:Y:S04]  /*37250*/  STL.64 [R1+0x8b8], R68 ;  /* 0x0008b84401007387 */ /* 0x000fe80000100a00 */
[----:B------:R-:W-:Y:S04]  /*37260*/  STL.64 [R1+0x3380], R68 ;  /* 0x0033804401007387 */ /* 0x000fe80000100a00 */
[----:B------:R1:W-:Y:S01]  /*37270*/  STL.64 [R1+0x8d0], R4 ;  /* 0x0008d00401007387 */ /* 0x0003e20000100a00 */
[----:B0-----:R-:W-:-:S02]  /*37280*/  IMAD.MOV.U32 R2, RZ, RZ, R43 ;  /* 0x000000ffff027224 */ /* 0x001fc400078e002b */
[----:B------:R-:W-:Y:S02]  /*37290*/  IMAD.MOV.U32 R3, RZ, RZ, R42 ;  /* 0x000000ffff037224 */ /* 0x000fe400078e002a */
[----:B-1----:R-:W-:Y:S02]  /*372a0*/  IMAD.MOV.U32 R4, RZ, RZ, R38 ;  /* 0x000000ffff047224 */ /* 0x002fe400078e0026 */
[----:B------:R-:W-:Y:S01]  /*372b0*/  IMAD.MOV.U32 R5, RZ, RZ, R92 ;  /* 0x000000ffff057224 */ /* 0x000fe200078e005c */
[----:B------:R0:W-:Y:S04]  /*372c0*/  STL.64 [R1+0x8d8], R2 ;  /* 0x0008d80201007387 */ /* 0x0001e80000100a00 */
[----:B------:R1:W-:Y:S04]  /*372d0*/  STL.64 [R1+0x8e0], R6 ;  /* 0x0008e00601007387 */ /* 0x0003e80000100a00 */
[----:B------:R4:W-:Y:S01]  /*372e0*/  STL.64 [R1+0x8e8], R4 ;  /* 0x0008e80401007387 */ /* 0x0009e20000100a00 */
[----:B0-----:R-:W-:Y:S01]  /*372f0*/  MOV R2, R91 ;  /* 0x0000005b00027202 */ /* 0x001fe20000000f00 */
[----:B------:R-:W-:-:S02]  /*37300*/  IMAD.MOV.U32 R3, RZ, RZ, R39 ;  /* 0x000000ffff037224 */ /* 0x000fc400078e0027 */
[----:B-1----:R-:W-:Y:S02]  /*37310*/  IMAD.MOV.U32 R6, RZ, RZ, R37 ;  /* 0x000000ffff067224 */ /* 0x002fe400078e0025 */
[----:B------:R-:W-:Y:S02]  /*37320*/  IMAD.MOV.U32 R7, RZ, RZ, R36 ;  /* 0x000000ffff077224 */ /* 0x000fe400078e0024 */
[----:B----4-:R-:W-:Y:S02]  /*37330*/  IMAD.MOV.U32 R4, RZ, RZ, R35 ;  /* 0x000000ffff047224 */ /* 0x010fe400078e0023 */
        /* <DEDUP_REMOVED lines=8> */
[----:B----4-:R-:W-:Y:S02]  /*373c0*/  IMAD.MOV.U32 R4, RZ, RZ, R29 ;  /* 0x000000ffff047224 */ /* 0x010fe400078e001d */
[----:B------:R-:W-:Y:S01]  /*373d0*/  IMAD.MOV.U32 R5, RZ, RZ, R28 ;  /* 0x000000ffff057224 */ /* 0x000fe200078e001c */
[----:B------:R0:W-:Y:S04]  /*373e0*/  STL.64 [R1+0x910], R2 ;  /* 0x0009100201007387 */ /* 0x0001e80000100a00 */
[----:B------:R-:W-:Y:S01]  /*373f0*/  STL.64 [R1+0x918], R6 ;  /* 0x0009180601007387 */ /* 0x000fe20000100a00 */
[----:B0-----:R-:W-:-:S02]  /*37400*/  IMAD.MOV.U32 R3, RZ, RZ, R74 ;  /* 0x000000ffff037224 */ /* 0x001fc400078e004a */
[----:B------:R-:W-:Y:S01]  /*37410*/  IMAD.MOV.U32 R2, RZ, RZ, R75 ;  /* 0x000000ffff027224 */ /* 0x000fe200078e004b */
[----:B------:R-:W4:Y:S04]  /*37420*/  LDL.LU R74, [R1+0x950] ;  /* 0x00095000014a7983 */ /* 0x000f280000300800 */
[----:B------:R-:W-:Y:S04]  /*37430*/  STL.64 [R1+0x920], R4 ;  /* 0x0009200401007387 */ /* 0x000fe80000100a00 */
[----:B------:R-:W4:Y:S04]  /*37440*/  LDL.LU R75, [R1+0x2284] ;  /* 0x00228400014b7983 */ /* 0x000f280000300800 */
[----:B------:R0:W-:Y:S04]  /*37450*/  STL.64 [R1+0x928], R2 ;  /* 0x0009280201007387 */ /* 0x0001e80000100a00 */
[----:B------:R-:W4:Y:S04]  /*37460*/  LDL.LU R40, [R1+0x958] ;  /* 0x0009580001287983 */ /* 0x000f280000300800 */
[----:B------:R-:W0:Y:S04]  /*37470*/  LDL.LU R41, [R1+0x2288] ;  /* 0x0022880001297983 */ /* 0x000e280000300800 */
[----:B------:R-:W4:Y:S04]  /*37480*/  LDL.LU R34, [R1+0x960] ;  /* 0x0009600001227983 */ /* 0x000f280000300800 */
[----:B------:R-:W4:Y:S04]  /*37490*/  LDL.LU R35, [R1+0x228c] ;  /* 0x00228c0001237983 */ /* 0x000f280000300800 */
[----:B------:R-:W4:Y:S04]  /*374a0*/  LDL.LU R30, [R1+0x970] ;  /* 0x00097000011e7983 */ /* 0x000f280000300800 */
[----:B------:R-:W4:Y:S01]  /*374b0*/  LDL.LU R31, [R1+0x2294] ;  /* 0x00229400011f7983 */ /* 0x000f220000300800 */
[----:B--2---:R-:W-:-:S02]  /*374c0*/  IMAD.MOV.U32 R71, RZ, RZ, R76 ;  /* 0x000000ffff477224 */ /* 0x004fc400078e004c */
[----:B---3--:R-:W-:Y:S01]  /*374d0*/  IMAD.MOV.U32 R70, RZ, RZ, R77 ;  /* 0x000000ffff467224 */ /* 0x008fe200078e004d */
[----:B------:R-:W2:Y:S04]  /*374e0*/  LDL.LU R76, [R1+0x978] ;  /* 0x00097800014c7983 */ /* 0x000ea80000300800 */
        /* <DEDUP_REMOVED lines=11> */
[----:B------:R-:W-:Y:S04]  /*375a0*/  STL.64 [R1+0x930], R26 ;  /* 0x0009301a01007387 */ /* 0x000fe80000100a00 */
[----:B------:R1:W-:Y:S04]  /*375b0*/  STL.64 [R1+0x3388], R26 ;  /* 0x0033881a01007387 */ /* 0x0003e80000100a00 */
[----:B------:R-:W-:Y:S04]  /*375c0*/  STL.64 [R1+0x938], R24 ;  /* 0x0009381801007387 */ /* 0x000fe80000100a00 */
[----:B------:R0:W-:Y:S04]  /*375d0*/  STL.64 [R1+0x3398], R24 ;  /* 0x0033981801007387 */ /* 0x0001e80000100a00 */
[----:B------:R-:W-:Y:S04]  /*375e0*/  STL.64 [R1+0x940], R70 ;  /* 0x0009404601007387 */ /* 0x000fe80000100a00 */
[----:B------:R2:W-:Y:S04]  /*375f0*/  STL.64 [R1+0x33a0], R70 ;  /* 0x0033a04601007387 */ /* 0x0005e80000100a00 */
[----:B------:R-:W-:Y:S04]  /*37600*/  STL.64 [R1+0x948], R22 ;  /* 0x0009481601007387 */ /* 0x000fe80000100a00 */
[----:B------:R-:W-:Y:S01]  /*37610*/  STL.64 [R1+0x33a8], R22 ;  /* 0x0033a81601007387 */ /* 0x000fe20000100a00 */
[----:B----4-:R-:W-:-:S02]  /*37620*/  IMAD.MOV.U32 R69, RZ, RZ, R74 ;  /* 0x000000ffff457224 */ /* 0x010fc400078e004a */
[----:B------:R-:W-:Y:S01]  /*37630*/  IMAD.MOV.U32 R68, RZ, RZ, R75 ;  /* 0x000000ffff447224 */ /* 0x000fe200078e004b */
[----:B------:R-:W4:Y:S04]  /*37640*/  LDL.LU R74, [R1+0x9a8] ;  /* 0x0009a800014a7983 */ /* 0x000f280000300800 */
[----:B------:R-:W4:Y:S01]  /*37650*/  LDL.LU R75, [R1+0x22b0] ;  /* 0x0022b000014b7983 */ /* 0x000f220000300800 */
[----:B0-----:R-:W-:Y:S02]  /*37660*/  IMAD.MOV.U32 R2, RZ, RZ, R41 ;  /* 0x000000ffff027224 */ /* 0x001fe400078e0029 */
[----:B------:R-:W-:Y:S02]  /*37670*/  IMAD.MOV.U32 R3, RZ, RZ, R40 ;  /* 0x000000ffff037224 */ /* 0x000fe400078e0028 */
[----:B-1----:R-:W-:-:S02]  /*37680*/  IMAD.MOV.U32 R27, RZ, RZ, R34 ;  /* 0x000000ffff1b7224 */ /* 0x002fc400078e0022 */
[----:B------:R-:W-:Y:S01]  /*37690*/  IMAD.MOV.U32 R26, RZ, RZ, R35 ;  /* 0x000000ffff1a7224 */ /* 0x000fe200078e0023 */
[----:B------:R0:W-:Y:S04]  /*376a0*/  STL.64 [R1+0x958], R2 ;  /* 0x0009580201007387 */ /* 0x0001e80000100a00 */
[----:B------:R-:W-:Y:S04]  /*376b0*/  STL.64 [R1+0x950], R68 ;  /* 0x0009504401007387 */ /* 0x000fe80000100a00 */
[----:B------:R1:W-:Y:S04]  /*376c0*/  STL.64 [R1+0x33b0], R68 ;  /* 0x0033b04401007387 */ /* 0x0003e80000100a00 */
[----:B------:R-:W4:Y:S04]  /*376d0*/  LDL.LU R34, [R1+0x9b0] ;  /* 0x0009b00001227983 */ /* 0x000f280000300800 */
[----:B------:R-:W4:Y:S01]  /*376e0*/  LDL.LU R35, [R1+0x22b4] ;  /* 0x0022b40001237983 */ /* 0x000f220000300800 */
[----:B------:R-:W-:-:S02]  /*376f0*/  IMAD.MOV.U32 R25, RZ, RZ, R30 ;  /* 0x000000ffff197224 */ /* 0x000fc400078e001e */
[----:B------:R-:W-:Y:S01]  /*37700*/  IMAD.MOV.U32 R24, RZ, RZ, R31 ;  /* 0x000000ffff187224 */ /* 0x000fe200078e001f */
[----:B------:R-:W4:Y:S04]  /*37710*/  LDL.LU R30, [R1+0x9b8] ;  /* 0x0009b800011e7983 */ /* 0x000f280000300800 */
[----:B------:R-:W4:Y:S04]  /*37720*/  LDL.LU R31, [R1+0x22b8] ;  /* 0x0022b800011f7983 */ /* 0x000f280000300800 */
[----:B------:R-:W-:Y:S04]  /*37730*/  STL.64 [R1+0x960], R26 ;  /* 0x0009601a01007387 */ /* 0x000fe80000100a00 */
[----:B------:R0:W-:Y:S04]  /*37740*/  STL.64 [R1+0x33b8], R26 ;  /* 0x0033b81a01007387 */ /* 0x0001e80000100a00 */
[----:B------:R-:W-:Y:S04]  /*37750*/  STL.64 [R1+0x968], R20 ;  /* 0x0009681401007387 */ /* 0x000fe80000100a00 */
[----:B------:R0:W-:Y:S01]  /*37760*/  STL.64 [R1+0x33c0], R20 ;  /* 0x0033c01401007387 */ /* 0x0001e20000100a00 */
[----:B--2---:R-:W-:-:S02]  /*37770*/  IMAD.MOV.U32 R71, RZ, RZ, R76 ;  /* 0x000000ffff477224 */ /* 0x004fc400078e004c */
[----:B---3--:R-:W-:Y:S01]  /*37780*/  IMAD.MOV.U32 R70, RZ, RZ, R77 ;  /* 0x000000ffff467224 */ /* 0x008fe200078e004d */
[----:B------:R-:W2:Y:S04]  /*37790*/  LDL.LU R76, [R1+0x9c0] ;  /* 0x0009c000014c7983 */ /* 0x000ea80000300800 */
[----:B------:R-:W3:Y:S01]  /*377a0*/  LDL.LU R77, [R1+0x22bc] ;  /* 0x0022bc00014d7983 */ /* 0x000ee20000300800 */
[----:B0-----:R-:W-:Y:S02]  /*377b0*/  IMAD.MOV.U32 R2, RZ, RZ, R91 ;  /* 0x000000ffff027224 */ /* 0x001fe400078e005b */
[----:B------:R-:W-:Y:S01]  /*377c0*/  IMAD.MOV.U32 R3, RZ, RZ, R39 ;  /* 0x000000ffff037224 */ /* 0x000fe200078e0027 */
[----:B------:R-:W-:Y:S01]  /*377d0*/  STL.64 [R1+0x970], R24 ;  /* 0x0009701801007387 */ /* 0x000fe20000100a00 */
[----:B------:R-:W-:Y:S01]  /*377e0*/  IMAD.MOV.U32 R22, RZ, RZ, R38 ;  /* 0x000000ffff167224 */ /* 0x000fe200078e0026 */
[----:B------:R-:W-:-:S02]  /*377f0*/  MOV R23, R92 ;  /* 0x0000005c00177202 */ /* 0x000fc40000000f00 */
[----:B------:R4:W-:Y:S04]  /*37800*/  STL.64 [R1+0x33c8], R24 ;  /* 0x0033c81801007387 */ /* 0x0009e80000100a00 */
[----:B------:R-:W-:Y:S01]  /*37810*/  STL.64 [R1+0x978], R70 ;  /* 0x0009784601007387 */ /* 0x000fe20000100a00 */
[----:B-1----:R-:W-:Y:S02]  /*37820*/  IMAD.MOV.U32 R68, RZ, RZ, R37 ;  /* 0x000000ffff447224 */ /* 0x002fe400078e0025 */
[----:B------:R-:W-:Y:S01]  /*37830*/  IMAD.MOV.U32 R69, RZ, RZ, R36 ;  /* 0x000000ffff457224 */ /* 0x000fe200078e0024 */
[----:B------:R-:W-:Y:S04]  /*37840*/  STL.64 [R1+0x33d0], R70 ;  /* 0x0033d04601007387 */ /* 0x000fe80000100a00 */
[----:B------:R0:W-:Y:S04]  /*37850*/  STL.64 [R1+0x988], R2 ;  /* 0x0009880201007387 */ /* 0x0001e80000100a00 */
[----:B------:R-:W-:Y:S04]  /*37860*/  STL.64 [R1+0x980], R22 ;  /* 0x0009801601007387 */ /* 0x000fe80000100a00 */
[----:B------:R2:W-:Y:S04]  /*37870*/  STL.64 [R1+0x33d8], R22 ;  /* 0x0033d81601007387 */ /* 0x0005e80000100a00 */
[----:B------:R-:W-:Y:S01]  /*37880*/  STL.64 [R1+0x990], R68 ;  /* 0x0009904401007387 */ /* 0x000fe20000100a00 */
[----:B------:R-:W-:-:S03]  /*37890*/  IMAD.MOV.U32 R27, RZ, RZ, R32 ;  /* 0x000000ffff1b7224 */ /* 0x000fc600078e0020 */
[----:B------:R1:W-:Y:S01]  /*378a0*/  STL.64 [R1+0x33f8], R68 ;  /* 0x0033f84401007387 */ /* 0x0003e20000100a00 */
[----:B------:R-:W-:-:S03]  /*378b0*/  IMAD.MOV.U32 R26, RZ, RZ, R33 ;  /* 0x000000ffff1a7224 */ /* 0x000fc600078e0021 */
[----:B------:R-:W1:Y:S01]  /*378c0*/  LDL.LU R32, [R1+0x9d8] ;  /* 0x0009d80001207983 */ /* 0x000e620000300800 */
[----:B------:R-:W-:-:S03]  /*378d0*/  IMAD.MOV.U32 R21, RZ, RZ, R28 ;  /* 0x000000ffff157224 */ /* 0x000fc600078e001c */
[----:B------:R-:W3:Y:S01]  /*378e0*/  LDL.LU R33, [R1+0x22c8] ;  /* 0x0022c80001217983 */ /* 0x000ee20000300800 */
[----:B------:R-:W-:-:S03]  /*378f0*/  IMAD.MOV.U32 R20, RZ, RZ, R29 ;  /* 0x000000ffff147224 */ /* 0x000fc600078e001d */
[----:B------:R-:W3:Y:S04]  /*37900*/  LDL.LU R28, [R1+0x9e0] ;  /* 0x0009e000011c7983 */ /* 0x000ee80000300800 */
[----:B------:R-:W3:Y:S01]  /*37910*/  LDL.LU R29, [R1+0x22cc] ;  /* 0x0022cc00011d7983 */ /* 0x000ee20000300800 */
[----:B----4-:R-:W-:Y:S02]  /*37920*/  IMAD.MOV.U32 R25, RZ, RZ, R74 ;  /* 0x000000ffff197224 */ /* 0x010fe400078e004a */
[----:B------:R-:W-:Y:S01]  /*37930*/  IMAD.MOV.U32 R24, RZ, RZ, R75 ;  /* 0x000000ffff187224 */ /* 0x000fe200078e004b */
[----:B------:R-:W4:Y:S04]  /*37940*/  LDL.LU R74, [R1+0x9e8] ;  /* 0x0009e800014a7983 */ /* 0x000f280000300800 */
[----:B------:R-:W4:Y:S04]  /*37950*/  LDL.LU R75, [R1+0x22d0] ;  /* 0x0022d000014b7983 */ /* 0x000f280000300800 */
[----:B------:R-:W-:Y:S04]  /*37960*/  STL.64 [R1+0x998], R26 ;  /* 0x0009981a01007387 */ /* 0x000fe80000100a00 */
[----:B------:R0:W-:Y:S04]  /*37970*/  STL.64 [R1+0x3408], R26 ;  /* 0x0034081a01007387 */ /* 0x0001e80000100a00 */
[----:B------:R-:W-:Y:S04]  /*37980*/  STL.64 [R1+0x9a0], R20 ;  /* 0x0009a01401007387 */ /* 0x000fe80000100a00 */
[----:B------:R4:W-:Y:S04]  /*37990*/  STL.64 [R1+0x3410], R20 ;  /* 0x0034101401007387 */ /* 0x0009e80000100a00 */
[----:B------:R-:W-:Y:S01]  /*379a0*/  STL.64 [R1+0x9a8], R24 ;  /* 0x0009a81801007387 */ /* 0x000fe20000100a00 */
[----:B0-----:R-:W-:-:S02]  /*379b0*/  IMAD.MOV.U32 R3, RZ, RZ, R34 ;  /* 0x000000ffff037224 */ /* 0x001fc400078e0022 */
[----:B------:R-:W-:Y:S01]  /*379c0*/  IMAD.MOV.U32 R2, RZ, RZ, R35 ;  /* 0x000000ffff027224 */ /* 0x000fe200078e0023 */
[----:B------:R0:W-:Y:S04]  /*379d0*/  STL.64 [R1+0x3418], R24 ;  /* 0x0034181801007387 */ /* 0x0001e80000100a00 */
[----:B------:R-:W-:Y:S04]  /*379e0*/  STL.64 [R1+0x9b0], R2 ;  /* 0x0009b00201007387 */ /* 0x000fe80000100a00 */
[----:B------:R-:W0:Y:S04]  /*379f0*/  LDL.LU R92, [R1+0x9f0] ;  /* 0x0009f000015c7983 */ /* 0x000e280000300800 */
[----:B------:R-:W4:Y:S04]  /*37a00*/  LDL.LU R38, [R1+0x22d4] ;  /* 0x0022d40001267983 */ /* 0x000f280000300800 */
[----:B------:R-:W4:Y:S04]  /*37a10*/  LDL.LU R39, [R1+0x9f8] ;  /* 0x0009f80001277983 */ /* 0x000f280000300800 */
[----:B------:R-:W4:Y:S04]  /*37a20*/  LDL.LU R91, [R1+0x22d8] ;  /* 0x0022d800015b7983 */ /* 0x000f280000300800 */
[----:B------:R-:W4:Y:S01]  /*37a30*/  LDL.LU R36, [R1+0xa00] ;  /* 0x000a000001247983 */ /* 0x000f220000300800 */
[----:B------:R-:W-:-:S03]  /*37a40*/  IMAD.MOV.U32 R71, RZ, RZ, R30 ;  /* 0x000000ffff477224 */ /* 0x000fc600078e001e */
[----:B------:R-:W4:Y:S01]  /*37a50*/  LDL.LU R37, [R1+0x22dc] ;  /* 0x0022dc0001257983 */ /* 0x000f220000300800 */
[----:B------:R-:W-:-:S03]  /*37a60*/  IMAD.MOV.U32 R70, RZ, RZ, R31 ;  /* 0x000000ffff467224 */ /* 0x000fc600078e001f */
[----:B------:R-:W4:Y:S04]  /*37a70*/  LDL.LU R30, [R1+0xa08] ;  /* 0x000a0800011e7983 */ /* 0x000f280000300800 */
[----:B------:R-:W4:Y:S01]  /*37a80*/  LDL.LU R31, [R1+0x22e0] ;  /* 0x0022e000011f7983 */ /* 0x000f220000300800 */
[----:B--2---:R-:W-:Y:S02]  /*37a90*/  IMAD.MOV.U32 R23, RZ, RZ, R76 ;  /* 0x000000ffff177224 */ /* 0x004fe400078e004c */
[----:B---3--:R-:W-:Y:S01]  /*37aa0*/  IMAD.MOV.U32 R22, RZ, RZ, R77 ;  /* 0x000000ffff167224 */ /* 0x008fe200078e004d */
[----:B------:R-:W2:Y:S04]  /*37ab0*/  LDL.LU R76, [R1+0xa10] ;  /* 0x000a1000014c7983 */ /* 0x000ea80000300800 */
[----:B------:R-:W3:Y:S04]  /*37ac0*/  LDL.LU R77, [R1+0x22e4] ;  /* 0x0022e400014d7983 */ /* 0x000ee80000300800 */
[----:B------:R-:W-:Y:S04]  /*37ad0*/  STL.64 [R1+0x9b8], R70 ;  /* 0x0009b84601007387 */ /* 0x000fe80000100a00 */
[----:B------:R-:W-:Y:S04]  /*37ae0*/  STL.64 [R1+0x3420], R70 ;  /* 0x0034204601007387 */ /* 0x000fe80000100a00 */
[----:B------:R-:W-:Y:S04]  /*37af0*/  STL.64 [R1+0x9c0], R22 ;  /* 0x0009c01601007387 */ /* 0x000fe80000100a00 */
[----:B------:R-:W-:Y:S04]  /*37b00*/  STL.64 [R1+0x3430], R22 ;  /* 0x0034301601007387 */ /* 0x000fe80000100a00 */
[----:B------:R-:W-:Y:S04]  /*37b10*/  STL.64 [R1+0x9c8], R18 ;  /* 0x0009c81201007387 */ /* 0x000fe80000100a00 */
[----:B------:R0:W-:Y:S04]  /*37b20*/  STL.64 [R1+0x3438], R18 ;  /* 0x0034381201007387 */ /* 0x0001e80000100a00 */
[----:B------:R-:W-:Y:S04]  /*37b30*/  STL.64 [R1+0x9d0], R66 ;  /* 0x0009d04201007387 */ /* 0x000fe80000100a00 */
[----:B------:R2:W-:Y:S04]  /*37b40*/  STL.64 [R1+0x3440], R66 ;  /* 0x0034404201007387 */ /* 0x0005e80000100a00 */
[----:B------:R-:W3:Y:S04]  /*37b50*/  LDL.LU R34, [R1+0xa18] ;  /* 0x000a180001227983 */ /* 0x000ee80000300800 */
[----:B------:R-:W3:Y:S01]  /*37b60*/  LDL.LU R35, [R1+0x22e8] ;  /* 0x0022e80001237983 */ /* 0x000ee20000300800 */
[----:B-1----:R-:W-:-:S02]  /*37b70*/  IMAD.MOV.U32 R69, RZ, RZ, R32 ;  /* 0x000000ffff457224 */ /* 0x002fc400078e0020 */
[----:B------:R-:W-:Y:S01]  /*37b80*/  IMAD.MOV.U32 R68, RZ, RZ, R33 ;  /* 0x000000ffff447224 */ /* 0x000fe200078e0021 */
[----:B------:R-:W3:Y:S01]  /*37b90*/  LDL.LU R32, [R1+0xa20] ;  /* 0x000a200001207983 */ /* 0x000ee20000300800 */
        /* <DEDUP_REMOVED lines=10> */
[----:B------:R-:W-:Y:S04]  /*37c40*/  STL.64 [R1+0x3448], R68 ;  /* 0x0034484401007387 */ /* 0x000fe80000100a00 */
[----:B------:R-:W-:Y:S04]  /*37c50*/  STL.64 [R1+0x9e0], R26 ;  /* 0x0009e01a01007387 */ /* 0x000fe80000100a00 */
[----:B------:R-:W-:Y:S04]  /*37c60*/  STL.64 [R1+0x3450], R26 ;  /* 0x0034501a01007387 */ /* 0x000fe80000100a00 */
[----:B------:R-:W-:Y:S04]  /*37c70*/  STL.64 [R1+0x9e8], R20 ;  /* 0x0009e81401007387 */ /* 0x000fe80000100a00 */
[----:B------:R1:W-:Y:S01]  /*37c80*/  STL.64 [R1+0x3458], R20 ;  /* 0x0034581401007387 */ /* 0x0003e20000100a00 */
[----:B0-----:R-:W-:-:S02]  /*37c90*/  IMAD.MOV.U32 R25, RZ, RZ, R92 ;  /* 0x000000ffff197224 */ /* 0x001fc400078e005c */
[----:B------:R-:W-:-:S05]  /*37ca0*/  IMAD.MOV.U32 R24, RZ, RZ, R38 ;  /* 0x000000ffff187224 */ /* 0x000fca00078e0026 */
[----:B------:R-:W-:Y:S04]  /*37cb0*/  STL.64 [R1+0x9f0], R24 ;  /* 0x0009f01801007387 */ /* 0x000fe80000100a00 */
[----:B------:R4:W-:Y:S01]  /*37cc0*/  STL.64 [R1+0x3460], R24 ;  /* 0x0034601801007387 */ /* 0x0009e20000100a00 */
[----:B------:R-:W-:Y:S02]  /*37cd0*/  IMAD.MOV.U32 R19, RZ, RZ, R30 ;  /* 0x000000ffff137224 */ /* 0x000fe400078e001e */
[----:B------:R-:W-:Y:S01]  /*37ce0*/  IMAD.MOV.U32 R18, RZ, RZ, R31 ;  /* 0x000000ffff127224 */ /* 0x000fe200078e001f */
[----:B------:R-:W4:Y:S04]  /*37cf0*/  LDL.LU R30, [R1+0xa38] ;  /* 0x000a3800011e7983 */ /* 0x000f280000300800 */
[----:B------:R-:W4:Y:S01]  /*37d00*/  LDL.LU R31, [R1+0x22f8] ;  /* 0x0022f800011f7983 */ /* 0x000f220000300800 */
[----:B------:R-:W-:-:S02]  /*37d10*/  IMAD.MOV.U32 R70, RZ, RZ, R91 ;  /* 0x000000ffff467224 */ /* 0x000fc400078e005b */
[----:B------:R-:W-:Y:S01]  /*37d20*/  IMAD.MOV.U32 R71, RZ, RZ, R39 ;  /* 0x000000ffff477224 */ /* 0x000fe200078e0027 */
[----:B------:R-:W-:Y:S01]  /*37d30*/  MOV R22, R37 ;  /* 0x0000002500167202 */ /* 0x000fe20000000f00 */
[----:B------:R-:W-:Y:S02]  /*37d40*/  IMAD.MOV.U32 R23, RZ, RZ, R36 ;  /* 0x000000ffff177224 */ /* 0x000fe400078e0024 */
[----:B--2---:R-:W-:Y:S02]  /*37d50*/  IMAD.MOV.U32 R67, RZ, RZ, R76 ;  /* 0x000000ffff437224 */ /* 0x004fe400078e004c */
[----:B---3--:R-:W-:Y:S01]  /*37d60*/  IMAD.MOV.U32 R66, RZ, RZ, R77 ;  /* 0x000000ffff427224 */ /* 0x008fe200078e004d */
[----:B------:R-:W2:Y:S04]  /*37d70*/  LDL.LU R76, [R1+0xa48] ;  /* 0x000a4800014c7983 */ /* 0x000ea80000300800 */
        /* <DEDUP_REMOVED lines=8> */
[----:B------:R-:W-:Y:S04]  /*37e00*/  STL.64 [R1+0x34a8], R66 ;  /* 0x0034a84201007387 */ /* 0x000fe80000100a00 */
[----:B------:R-:W3:Y:S04]  /*37e10*/  LDL.LU R92, [R1+0xa50] ;  /* 0x000a5000015c7983 */ /* 0x000ee80000300800 */
[----:B------:R-:W3:Y:S04]  /*37e20*/  LDL.LU R38, [R1+0x2304] ;  /* 0x0023040001267983 */ /* 0x000ee80000300800 */
[----:B------:R-:W3:Y:S04]  /*37e30*/  LDL.LU R39, [R1+0xa58] ;  /* 0x000a580001277983 */ /* 0x000ee80000300800 */
[----:B------:R-:W3:Y:S04]  /*37e40*/  LDL.LU R91, [R1+0x2308] ;  /* 0x00230800015b7983 */ /* 0x000ee80000300800 */
[----:B------:R-:W3:Y:S04]  /*37e50*/  LDL.LU R36, [R1+0xa60] ;  /* 0x000a600001247983 */ /* 0x000ee80000300800 */
[----:B------:R-:W3:Y:S01]  /*37e60*/  LDL.LU R37, [R1+0x230c] ;  /* 0x00230c0001257983 */ /* 0x000ee20000300800 */
[----:B-1----:R-:W-:-:S02]  /*37e70*/  IMAD.MOV.U32 R21, RZ, RZ, R28 ;  /* 0x000000ffff157224 */ /* 0x002fc400078e001c */
[----:B------:R-:W-:Y:S01]  /*37e80*/  IMAD.MOV.U32 R20, RZ, RZ, R29 ;  /* 0x000000ffff147224 */ /* 0x000fe200078e001d */
[----:B------:R-:W3:Y:S04]  /*37e90*/  LDL.LU R28, [R1+0xa68] ;  /* 0x000a6800011c7983 */ /* 0x000ee80000300800 */
[----:B------:R-:W3:Y:S01]  /*37ea0*/  LDL.LU R29, [R1+0x2310] ;  /* 0x00231000011d7983 */ /* 0x000ee20000300800 */
[----:B----4-:R-:W-:Y:S02]  /*37eb0*/  IMAD.MOV.U32 R25, RZ, RZ, R74 ;  /* 0x000000ffff197224 */ /* 0x010fe400078e004a */
[----:B------:R-:W-:Y:S01]  /*37ec0*/  IMAD.MOV.U32 R24, RZ, RZ, R75 ;  /* 0x000000ffff187224 */ /* 0x000fe200078e004b */
[----:B------:R-:W4:Y:S04]  /*37ed0*/  LDL.LU R74, [R1+0xa70] ;  /* 0x000a7000014a7983 */ /* 0x000f280000300800 */
[----:B------:R-:W4:Y:S01]  /*37ee0*/  LDL.LU R75, [R1+0x2314] ;  /* 0x00231400014b7983 */ /* 0x000f220000300800 */
[----:B------:R-:W-:-:S02]  /*37ef0*/  IMAD.MOV.U32 R68, RZ, RZ, R35 ;  /* 0x000000ffff447224 */ /* 0x000fc400078e0023 */
[----:B------:R-:W-:Y:S02]  /*37f00*/  IMAD.MOV.U32 R69, RZ, RZ, R34 ;  /* 0x000000ffff457224 */ /* 0x000fe400078e0022 */
[----:B------:R-:W-:Y:S02]  /*37f10*/  IMAD.MOV.U32 R26, RZ, RZ, R33 ;  /* 0x000000ffff1a7224 */ /* 0x000fe400078e0021 */
[----:B------:R-:W-:Y:S01]  /*37f20*/  IMAD.MOV.U32 R27, RZ, RZ, R32 ;  /* 0x000000ffff1b7224 */ /* 0x000fe200078e0020 */
[----:B------:R-:W-:Y:S04]  /*37f30*/  STL.64 [R1+0xa18], R68 ;  /* 0x000a184401007387 */ /* 0x000fe80000100a00 */
[----:B------:R1:W-:Y:S04]  /*37f40*/  STL.64 [R1+0x34b0], R68 ;  /* 0x0034b04401007387 */ /* 0x0003e80000100a00 */
[----:B------:R-:W-:Y:S04]  /*37f50*/  STL.64 [R1+0xa20], R26 ;  /* 0x000a201a01007387 */ /* 0x000fe80000100a00 */
[----:B------:R0:W-:Y:S04]  /*37f60*/  STL.64 [R1+0x34b8], R26 ;  /* 0x0034b81a01007387 */ /* 0x0001e80000100a00 */
[----:B------:R-:W-:Y:S04]  /*37f70*/  STL.64 [R1+0xa28], R20 ;  /* 0x000a281401007387 */ /* 0x000fe80000100a00 */
[----:B------:R4:W-:Y:S04]  /*37f80*/  STL.64 [R1+0x34c8], R20 ;  /* 0x0034c81401007387 */ /* 0x0009e80000100a00 */
[----:B------:R-:W-:Y:S04]  /*37f90*/  STL.64 [R1+0xa30], R24 ;  /* 0x000a301801007387 */ /* 0x000fe80000100a00 */
[----:B------:R0:W-:Y:S04]  /*37fa0*/  STL.64 [R1+0x34d0], R24 ;  /* 0x0034d01801007387 */ /* 0x0001e80000100a00 */
[----:B------:R-:W4:Y:S04]  /*37fb0*/  LDL.LU R34, [R1+0xa78] ;  /* 0x000a780001227983 */ /* 0x000f280000300800 */
[----:B------:R-:W4:Y:S04]  /*37fc0*/  LDL.LU R35, [R1+0x2318] ;  /* 0x0023180001237983 */ /* 0x000f280000300800 */
[----:B------:R-:W4:Y:S04]  /*37fd0*/  LDL.LU R32, [R1+0xa80] ;  /* 0x000a800001207983 */ /* 0x000f280000300800 */
[----:B------:R-:W4:Y:S01]  /*37fe0*/  LDL.LU R33, [R1+0x231c] ;  /* 0x00231c0001217983 */ /* 0x000f220000300800 */
[----:B0-----:R-:W-:-:S03]  /*37ff0*/  IMAD.MOV.U32 R71, RZ, RZ, R30 ;  /* 0x000000ffff477224 */ /* 0x001fc600078e001e */
[----:B------:R-:W4:Y:S01]  /*38000*/  LDL.LU R30, [R1+0xa88] ;  /* 0x000a8800011e7983 */ /* 0x000f220000300800 */
[----:B------:R-:W-:-:S03]  /*38010*/  IMAD.MOV.U32 R70, RZ, RZ, R31 ;  /* 0x000000ffff467224 */ /* 0x000fc600078e001f */
[----:B------:R-:W4:Y:S01]  /*38020*/  LDL.LU R31, [R1+0x2320] ;  /* 0x00232000011f7983 */ /* 0x000f220000300800 */
[----:B--2---:R-:W-:Y:S02]  /*38030*/  IMAD.MOV.U32 R23, RZ, RZ, R76 ;  /* 0x000000ffff177224 */ /* 0x004fe400078e004c */
[----:B---3--:R-:W-:Y:S01]  /*38040*/  IMAD.MOV.U32 R22, RZ, RZ, R77 ;  /* 0x000000ffff167224 */ /* 0x008fe200078e004d */
[----:B------:R-:W2:Y:S04]  /*38050*/  LDL.LU R76, [R1+0xa90] ;  /* 0x000a9000014c7983 */ /* 0x000ea80000300800 */
[----:B------:R-:W3:Y:S04]  /*38060*/  LDL.LU R77, [R1+0x2324] ;  /* 0x00232400014d7983 */ /* 0x000ee80000300800 */
[----:B------:R-:W-:Y:S04]  /*38070*/  STL.64 [R1+0xa38], R70 ;  /* 0x000a384601007387 */ /* 0x000fe80000100a00 */
[----:B------:R0:W-:Y:S04]  /*38080*/  STL.64 [R1+0x34e0], R70 ;  /* 0x0034e04601007387 */ /* 0x0001e80000100a00 */
[----:B------:R-:W-:Y:S04]  /*38090*/  STL.64 [R1+0xa40], R64 ;  /* 0x000a404001007387 */ /* 0x000fe80000100a00 */
[----:B------:R0:W-:Y:S01]  /*380a0*/  STL.64 [R1+0x34f0], R64 ;  /* 0x0034f04001007387 */ /* 0x0001e20000100a00 */
[----:B------:R-:W-:-:S02]  /*380b0*/  IMAD.MOV.U32 R19, RZ, RZ, R92 ;  /* 0x000000ffff137224 */ /* 0x000fc400078e005c */
[----:B------:R-:W-:Y:S01]  /*380c0*/  IMAD.MOV.U32 R18, RZ, RZ, R38 ;  /* 0x000000ffff127224 */ /* 0x000fe200078e0026 */
[----:B------:R-:W-:Y:S04]  /*380d0*/  STL.64 [R1+0xa48], R22 ;  /* 0x000a481601007387 */ /* 0x000fe80000100a00 */
[----:B------:R2:W-:Y:S01]  /*380e0*/  STL.64 [R1+0x3500], R22 ;  /* 0x0035001601007387 */ /* 0x0005e20000100a00 */
[----:B-1----:R-:W-:-:S03]  /*380f0*/  IMAD.MOV.U32 R69, RZ, RZ, R36 ;  /* 0x000000ffff457224 */ /* 0x002fc600078e0024 */
[----:B------:R-:W-:Y:S04]  /*38100*/  STL.64 [R1+0xa50], R18 ;  /* 0x000a501201007387 */ /* 0x000fe80000100a00 */
[----:B------:R1:W-:Y:S01]  /*38110*/  STL.64 [R1+0x3510], R18 ;  /* 0x0035101201007387 */ /* 0x0003e20000100a00 */
[----:B------:R-:W-:-:S03]  /*38120*/  IMAD.MOV.U32 R68, RZ, RZ, R37 ;  /* 0x000000ffff447224 */ /* 0x000fc600078e0025 */
[----:B------:R-:W1:Y:S04]  /*38130*/  LDL.LU R36, [R1+0xa98] ;  /* 0x000a980001247983 */ /* 0x000e680000300800 */
[----:B------:R-:W3:Y:S01]  /*38140*/  LDL.LU R37, [R1+0x2328] ;  /* 0x0023280001257983 */ /* 0x000ee20000300800 */
[----:B------:R-:W-:Y:S02]  /*38150*/  IMAD.MOV.U32 R27, RZ, RZ, R28 ;  /* 0x000000ffff1b7224 */ /* 0x000fe400078e001c */
[----:B------:R-:W-:Y:S01]  /*38160*/  IMAD.MOV.U32 R26, RZ, RZ, R29 ;  /* 0x000000ffff1a7224 */ /* 0x000fe200078e001d */
[----:B------:R-:W3:Y:S04]  /*38170*/  LDL.LU R28, [R1+0xaa8] ;  /* 0x000aa800011c7983 */ /* 0x000ee80000300800 */
[----:B------:R-:W3:Y:S01]  /*38180*/  LDL.LU R29, [R1+0x2330] ;  /* 0x00233000011d7983 */ /* 0x000ee20000300800 */
[----:B----4-:R-:W-:Y:S01]  /*38190*/  MOV R21, R74 ;  /* 0x0000004a00157202 */ /* 0x010fe20000000f00 */
[----:B------:R-:W-:-:S02]  /*381a0*/  IMAD.MOV.U32 R20, RZ, RZ, R75 ;  /* 0x000000ffff147224 */ /* 0x000fc400078e004b */
[----:B------:R-:W4:Y:S04]  /*381b0*/  LDL.LU R74, [R1+0xab0] ;  /* 0x000ab000014a7983 */ /* 0x000f280000300800 */
[----:B------:R-:W4:Y:S01]  /*381c0*/  LDL.LU R75, [R1+0x2334] ;  /* 0x00233400014b7983 */ /* 0x000f220000300800 */
[----:B------:R-:W-:Y:S02]  /*381d0*/  IMAD.MOV.U32 R66, RZ, RZ, R91 ;  /* 0x000000ffff427224 */ /* 0x000fe400078e005b */
[----:B------:R-:W-:-:S05]  /*381e0*/  IMAD.MOV.U32 R67, RZ, RZ, R39 ;  /* 0x000000ffff437224 */ /* 0x000fca00078e0027 */
[----:B------:R-:W-:Y:S04]  /*381f0*/  STL.64 [R1+0xa58], R66 ;  /* 0x000a584201007387 */ /* 0x000fe80000100a00 */
[----:B------:R0:W-:Y:S04]  /*38200*/  STL.64 [R1+0x3520], R66 ;  /* 0x0035204201007387 */ /* 0x0001e80000100a00 */
[----:B------:R-:W-:Y:S04]  /*38210*/  STL.64 [R1+0xa60], R68 ;  /* 0x000a604401007387 */ /* 0x000fe80000100a00 */
[----:B------:R0:W-:Y:S04]  /*38220*/  STL.64 [R1+0x3530], R68 ;  /* 0x0035304401007387 */ /* 0x0001e80000100a00 */
[----:B------:R-:W-:Y:S04]  /*38230*/  STL.64 [R1+0xa68], R26 ;  /* 0x000a681a01007387 */ /* 0x000fe80000100a00 */
[----:B------:R-:W-:Y:S04]  /*38240*/  STL.64 [R1+0x3550], R26 ;  /* 0x0035501a01007387 */ /* 0x000fe80000100a00 */
[----:B------:R-:W-:Y:S04]  /*38250*/  STL.64 [R1+0xa70], R20 ;  /* 0x000a701401007387 */ /* 0x000fe80000100a00 */
[----:B------:R-:W-:Y:S01]  /*38260*/  STL.64 [R1+0x3560], R20 ;  /* 0x0035601401007387 */ /* 0x000fe20000100a00 */
[----:B------:R-:W-:-:S02]  /*38270*/  IMAD.MOV.U32 R25, RZ, RZ, R34 ;  /* 0x000000ffff197224 */ /* 0x000fc400078e0022 */
[----:B------:R-:W-:Y:S01]  /*38280*/  IMAD.MOV.U32 R24, RZ, RZ, R35 ;  /* 0x000000ffff187224 */ /* 0x000fe200078e0023 */
[----:B------:R-:W4:Y:S01]  /*38290*/  LDL.LU R34, [R1+0xab8] ;  /* 0x000ab80001227983 */ /* 0x000f220000300800 */
[----:B0-----:R-:W-:-:S03]  /*382a0*/  IMAD.MOV.U32 R71, RZ, RZ, R32 ;  /* 0x000000ffff477224 */ /* 0x001fc600078e0020 */
[----:B------:R-:W4:Y:S01]  /*382b0*/  LDL.LU R35, [R1+0x2338] ;  /* 0x0023380001237983 */ /* 0x000f220000300800 */
[----:B------:R-:W-:-:S03]  /*382c0*/  IMAD.MOV.U32 R70, RZ, RZ, R33 ;  /* 0x000000ffff467224 */ /* 0x000fc600078e0021 */
        /* <DEDUP_REMOVED lines=13> */
[----:B------:R0:W-:Y:S04]  /*383a0*/  STL.64 [R1+0x3580], R70 ;  /* 0x0035804601007387 */ /* 0x0001e80000100a00 */
[----:B------:R-:W-:Y:S04]  /*383b0*/  STL.64 [R1+0xa88], R64 ;  /* 0x000a884001007387 */ /* 0x000fe80000100a00 */
[----:B------:R2:W-:Y:S04]  /*383c0*/  STL.64 [R1+0x3590], R64 ;  /* 0x0035904001007387 */ /* 0x0005e80000100a00 */
[----:B------:R-:W-:Y:S04]  /*383d0*/  STL.64 [R1+0xa90], R22 ;  /* 0x000a901601007387 */ /* 0x000fe80000100a00 */
[----:B------:R-:W-:Y:S04]  /*383e0*/  STL [R1+0x35a8], R22 ;  /* 0x0035a81601007387 */ /* 0x000fe80000100800 */
[----:B------:R-:W-:Y:S04]  /*383f0*/  STL [R1+0x3598], R23 ;  /* 0x0035981701007387 */ /* 0x000fe80000100800 */
[----:B------:R-:W3:Y:S04]  /*38400*/  LDL.LU R39, [R1+0xaf0] ;  /* 0x000af00001277983 */ /* 0x000ee80000300800 */
[----:B------:R-:W3:Y:S01]  /*38410*/  LDL.LU R91, [R1+0x2238] ;  /* 0x00223800015b7983 */ /* 0x000ee20000300800 */
[----:B-1----:R-:W-:-:S02]  /*38420*/  IMAD.MOV.U32 R19, RZ, RZ, R36 ;  /* 0x000000ffff137224 */ /* 0x002fc400078e0024 */
[----:B------:R-:W-:Y:S01]  /*38430*/  IMAD.MOV.U32 R18, RZ, RZ, R37 ;  /* 0x000000ffff127224 */ /* 0x000fe200078e0025 */
[----:B------:R-:W3:Y:S04]  /*38440*/  LDL.LU R36, [R1+0xaf8] ;  /* 0x000af80001247983 */ /* 0x000ee80000300800 */
[----:B------:R-:W3:Y:S01]  /*38450*/  LDL.LU R37, [R1+0x223c] ;  /* 0x00223c0001257983 */ /* 0x000ee20000300800 */
[----:B------:R-:W-:Y:S02]  /*38460*/  IMAD.MOV.U32 R67, RZ, RZ, R28 ;  /* 0x000000ffff437224 */ /* 0x000fe400078e001c */
[----:B------:R-:W-:Y:S01]  /*38470*/  IMAD.MOV.U32 R66, RZ, RZ, R29 ;  /* 0x000000ffff427224 */ /* 0x000fe200078e001d */
[----:B------:R-:W3:Y:S04]  /*38480*/  LDL.LU R28, [R1+0xb00] ;  /* 0x000b0000011c7983 */ /* 0x000ee80000300800 */
[----:B------:R-:W3:Y:S01]  /*38490*/  LDL.LU R29, [R1+0x2240] ;  /* 0x00224000011d7983 */ /* 0x000ee20000300800 */
[----:B----4-:R-:W-:-:S02]  /*384a0*/  IMAD.MOV.U32 R63, RZ, RZ, R74 ;  /* 0x000000ffff3f7224 */ /* 0x010fc400078e004a */
        /* <DEDUP_REMOVED lines=8> */
[----:B------:R-:W-:Y:S04]  /*38530*/  STL [R1+0x35c8], R66 ;  /* 0x0035c84201007387 */ /* 0x000fe80000100800 */
[----:B------:R-:W-:Y:S04]  /*38540*/  STL [R1+0x35b8], R67 ;  /* 0x0035b84301007387 */ /* 0x000fe80000100800 */
[----:B------:R-:W-:Y:S04]  /*38550*/  STL.64 [R1+0xab0], R62 ;  /* 0x000ab03e01007387 */ /* 0x000fe80000100a00 */
[----:B------:R1:W-:Y:S01]  /*38560*/  STL.64 [R1+0x35c0], R62 ;  /* 0x0035c03e01007387 */ /* 0x0003e20000100a00 */
[----:B------:R-:W-:-:S02]  /*38570*/  IMAD.MOV.U32 R69, RZ, RZ, R34 ;  /* 0x000000ffff457224 */ /* 0x000fc400078e0022 */
[----:B------:R-:W-:Y:S01]  /*38580*/  IMAD.MOV.U32 R68, RZ, RZ, R35 ;  /* 0x000000ffff447224 */ /* 0x000fe200078e0023 */
[----:B------:R-:W4:Y:S01]  /*38590*/  LDL.LU R34, [R1+0xb28] ;  /* 0x000b280001227983 */ /* 0x000f220000300800 */
[----:B------:R-:W-:-:S03]  /*385a0*/  IMAD.MOV.U32 R15, RZ, RZ, R32 ;  /* 0x000000ffff0f7224 */ /* 0x000fc600078e0020 */
[----:B------:R-:W4:Y:S01]  /*385b0*/  LDL.LU R35, [R1+0x2208] ;  /* 0x0022080001237983 */ /* 0x000f220000300800 */
[----:B------:R-:W-:-:S03]  /*385c0*/  IMAD.MOV.U32 R14, RZ, RZ, R33 ;  /* 0x000000ffff0e7224 */ /* 0x000fc600078e0021 */
[----:B------:R-:W4:Y:S01]  /*385d0*/  LDL.LU R32, [R1+0xb30] ;  /* 0x000b300001207983 */ /* 0x000f220000300800 */
[----:B0-----:R-:W-:-:S03]  /*385e0*/  IMAD.MOV.U32 R71, RZ, RZ, R30 ;  /* 0x000000ffff477224 */ /* 0x001fc600078e001e */
        /* <DEDUP_REMOVED lines=11> */
[----:B------:R-:W-:Y:S04]  /*386a0*/  STL [R1+0x35e8], R14 ;  /* 0x0035e80e01007387 */ /* 0x000fe80000100800 */
[----:B------:R-:W-:Y:S04]  /*386b0*/  STL [R1+0x35d8], R15 ;  /* 0x0035d80f01007387 */ /* 0x000fe80000100800 */
[----:B------:R-:W-:Y:S04]  /*386c0*/  STL.64 [R1+0xae0], R70 ;  /* 0x000ae04601007387 */ /* 0x000fe80000100a00 */
[----:B------:R-:W-:Y:S04]  /*386d0*/  STL.64 [R1+0x35e0], R70 ;  /* 0x0035e04601007387 */ /* 0x000fe80000100a00 */
[----:B------:R-:W-:Y:S04]  /*386e0*/  STL.64 [R1+0xae8], R64 ;  /* 0x000ae84001007387 */ /* 0x000fe80000100a00 */
[----:B------:R-:W-:Y:S01]  /*386f0*/  STL.64 [R1+0x35f0], R64 ;  /* 0x0035f04001007387 */ /* 0x000fe20000100a00 */
[----:B-1----:R-:W-:Y:S01]  /*38700*/  IMAD.MOV.U32 R63, RZ, RZ, R28 ;  /* 0x000000ffff3f7224 */ /* 0x002fe200078e001c */
[----:B------:R-:W-:-:S02]  /*38710*/  MOV R62, R29 ;  /* 0x0000001d003e7202 */ /* 0x000fc40000000f00 */
[----:B------:R-:W3:Y:S04]  /*38720*/  LDL.LU R28, [R1+0xb60] ;  /* 0x000b6000011c7983 */ /* 0x000ee80000300800 */
[----:B------:R-:W3:Y:S01]  /*38730*/  LDL.LU R29, [R1+0x21d8] ;  /* 0x0021d800011d7983 */ /* 0x000ee20000300800 */
[----:B----4-:R-:W-:Y:S02]  /*38740*/  IMAD.MOV.U32 R3, RZ, RZ, R74 ;  /* 0x000000ffff037224 */ /* 0x010fe400078e004a */
[----:B------:R-:W-:-:S05]  /*38750*/  IMAD.MOV.U32 R2, RZ, RZ, R75 ;  /* 0x000000ffff027224 */ /* 0x000fca00078e004b */
[----:B------:R-:W-:Y:S04]  /*38760*/  STL.64 [R1+0xb20], R2 ;  /* 0x000b200201007387 */ /* 0x000fe80000100a00 */
[----:B------:R-:W4:Y:S04]  /*38770*/  LDL.LU R74, [R1+0xb68] ;  /* 0x000b6800014a7983 */ /* 0x000f280000300800 */
[----:B------:R-:W4:Y:S01]  /*38780*/  LDL.LU R75, [R1+0x21dc] ;  /* 0x0021dc00014b7983 */ /* 0x000f220000300800 */
[----:B------:R-:W-:Y:S02]  /*38790*/  IMAD.MOV.U32 R18, RZ, RZ, R91 ;  /* 0x000000ffff127224 */ /* 0x000fe400078e005b */
[----:B------:R-:W-:Y:S01]  /*387a0*/  IMAD.MOV.U32 R19, RZ, RZ, R39 ;  /* 0x000000ffff137224 */ /* 0x000fe200078e0027 */
[----:B------:R-:W4:Y:S01]  /*387b0*/  LDL.LU R92, [R1+0xb70] ;  /* 0x000b7000015c7983 */ /* 0x000f220000300800 */
[----:B------:R-:W-:-:S02]  /*387c0*/  IMAD.MOV.U32 R16, RZ, RZ, R37 ;  /* 0x000000ffff107224 */ /* 0x000fc400078e0025 */
[----:B------:R-:W-:Y:S01]  /*387d0*/  IMAD.MOV.U32 R17, RZ, RZ, R36 ;  /* 0x000000ffff117224 */ /* 0x000fe200078e0024 */
[----:B------:R-:W4:Y:S04]  /*387e0*/  LDL.LU R38, [R1+0x21e0] ;  /* 0x0021e00001267983 */ /* 0x000f280000300800 */
[----:B------:R-:W4:Y:S04]  /*387f0*/  LDL.LU R39, [R1+0xb78] ;  /* 0x000b780001277983 */ /* 0x000f280000300800 */
[----:B------:R-:W4:Y:S04]  /*38800*/  LDL.LU R91, [R1+0x21e4] ;  /* 0x0021e400015b7983 */ /* 0x000f280000300800 */
[----:B------:R-:W-:Y:S04]  /*38810*/  STL.64 [R1+0xaf0], R18 ;  /* 0x000af01201007387 */ /* 0x000fe80000100a00 */
[----:B------:R-:W-:Y:S04]  /*38820*/  STL.64 [R1+0x35f8], R18 ;  /* 0x0035f81201007387 */ /* 0x000fe80000100a00 */
[----:B------:R-:W-:Y:S04]  /*38830*/  STL.64 [R1+0xaf8], R16 ;  /* 0x000af81001007387 */ /* 0x000fe80000100a00 */
[----:B------:R0:W-:Y:S04]  /*38840*/  STL.64 [R1+0x3600], R16 ;  /* 0x0036001001007387 */ /* 0x0001e80000100a00 */
[----:B------:R-:W-:Y:S04]  /*38850*/  STL.64 [R1+0xb00], R62 ;  /* 0x000b003e01007387 */ /* 0x000fe80000100a00 */
[----:B------:R1:W-:Y:S04]  /*38860*/  STL.64 [R1+0x3610], R62 ;  /* 0x0036103e01007387 */ /* 0x0003e80000100a00 */
[----:B------:R-:W4:Y:S04]  /*38870*/  LDL.LU R36, [R1+0xb80] ;  /* 0x000b800001247983 */ /* 0x000f280000300800 */
[----:B------:R-:W4:Y:S01]  /*38880*/  LDL.LU R37, [R1+0x21e8] ;  /* 0x0021e80001257983 */ /* 0x000f220000300800 */
[----:B------:R-:W-:-:S02]  /*38890*/  IMAD.MOV.U32 R61, RZ, RZ, R32 ;  /* 0x000000ffff3d7224 */ /* 0x000fc400078e0020 */
[----:B------:R-:W-:Y:S02]  /*388a0*/  IMAD.MOV.U32 R60, RZ, RZ, R33 ;  /* 0x000000ffff3c7224 */ /* 0x000fe400078e0021 */
[----:B0-----:R-:W-:Y:S02]  /*388b0*/  IMAD.MOV.U32 R17, RZ, RZ, R34 ;  /* 0x000000ffff117224 */ /* 0x001fe400078e0022 */
[----:B------:R-:W-:Y:S02]  /*388c0*/  IMAD.MOV.U32 R16, RZ, RZ, R35 ;  /* 0x000000ffff107224 */ /* 0x000fe400078e0023 */
[----:B-1----:R-:W-:Y:S02]  /*388d0*/  IMAD.MOV.U32 R62, RZ, RZ, R31 ;  /* 0x000000ffff3e7224 */ /* 0x002fe400078e001f */
[----:B------:R-:W-:Y:S02]  /*388e0*/  IMAD.MOV.U32 R63, RZ, RZ, R30 ;  /* 0x000000ffff3f7224 */ /* 0x000fe400078e001e */
[----:B--2---:R-:W-:-:S02]  /*388f0*/  IMAD.MOV.U32 R3, RZ, RZ, R76 ;  /* 0x000000ffff037224 */ /* 0x004fc400078e004c */
[----:B---3--:R-:W-:-:S05]  /*38900*/  IMAD.MOV.U32 R2, RZ, RZ, R77 ;  /* 0x000000ffff027224 */ /* 0x008fca00078e004d */
[----:B------:R-:W-:Y:S04]  /*38910*/  STL.64 [R1+0xb40], R2 ;  /* 0x000b400201007387 */ /* 0x000fe80000100a00 */
[----:B------:R-:W2:Y:S04]  /*38920*/  LDL.LU R34, [R1+0xba0] ;  /* 0x000ba00001227983 */ /* 0x000ea80000300800 */
[----:B------:R-:W3:Y:S04]  /*38930*/  LDL.LU R35, [R1+0x21ac] ;  /* 0x0021ac0001237983 */ /* 0x000ee80000300800 */
[----:B------:R-:W2:Y:S04]  /*38940*/  LDL.LU R32, [R1+0xba8] ;  /* 0x000ba80001207983 */ /* 0x000ea80000300800 */
        /* <DEDUP_REMOVED lines=8> */
[----:B------:R-:W-:Y:S04]  /*389d0*/  STL [R1+0x3648], R62 ;  /* 0x0036483e01007387 */ /* 0x000fe80000100800 */
[----:B------:R1:W-:Y:S04]  /*389e0*/  STL [R1+0x3638], R63 ;  /* 0x0036383f01007387 */ /* 0x0003e80000100800 */
[----:B------:R-:W3:Y:S04]  /*389f0*/  LDL.LU R30, [R1+0xbb8] ;  /* 0x000bb800011e7983 */ /* 0x000ee80000300800 */
[----:B------:R-:W3:Y:S01]  /*38a00*/  LDL.LU R31, [R1+0x21b8] ;  /* 0x0021b800011f7983 */ /* 0x000ee20000300800 */
[----:B------:R-:W-:-:S03]  /*38a10*/  IMAD.MOV.U32 R15, RZ, RZ, R28 ;  /* 0x000000ffff0f7224 */ /* 0x000fc600078e001c */
[----:B------:R-:W3:Y:S01]  /*38a20*/  LDL.LU R28, [R1+0xbc0] ;  /* 0x000bc000011c7983 */ /* 0x000ee20000300800 */
[----:B------:R-:W-:-:S03]  /*38a30*/  IMAD.MOV.U32 R14, RZ, RZ, R29 ;  /* 0x000000ffff0e7224 */ /* 0x000fc600078e001d */
[----:B------:R-:W3:Y:S01]  /*38a40*/  LDL.LU R29, [R1+0x21bc] ;  /* 0x0021bc00011d7983 */ /* 0x000ee20000300800 */
[----:B----4-:R-:W-:Y:S02]  /*38a50*/  IMAD.MOV.U32 R17, RZ, RZ, R74 ;  /* 0x000000ffff117224 */ /* 0x010fe400078e004a */
[----:B------:R-:W-:Y:S01]  /*38a60*/  IMAD.MOV.U32 R16, RZ, RZ, R75 ;  /* 0x000000ffff107224 */ /* 0x000fe200078e004b */
[----:B------:R-:W4:Y:S04]  /*38a70*/  LDL.LU R74, [R1+0xbe0] ;  /* 0x000be000014a7983 */ /* 0x000f280000300800 */
[----:B------:R-:W4:Y:S01]  /*38a80*/  LDL.LU R75, [R1+0x2180] ;  /* 0x00218000014b7983 */ /* 0x000f220000300800 */
[----:B------:R-:W-:-:S03]  /*38a90*/  IMAD.MOV.U32 R19, RZ, RZ, R92 ;  /* 0x000000ffff137224 */ /* 0x000fc600078e005c */
[----:B------:R-:W-:Y:S01]  /*38aa0*/  STL.64 [R1+0xb60], R14 ;  /* 0x000b600e01007387 */ /* 0x000fe20000100a00 */
[----:B------:R-:W-:-:S03]  /*38ab0*/  IMAD.MOV.U32 R18, RZ, RZ, R38 ;  /* 0x000000ffff127224 */ /* 0x000fc600078e0026 */
[----:B------:R0:W-:Y:S01]  /*38ac0*/  STL.64 [R1+0x3658], R14 ;  /* 0x0036580e01007387 */ /* 0x0001e20000100a00 */
        /* <DEDUP_REMOVED lines=8> */
[----:B------:R-:W4:Y:S01]  /*38b50*/  LDL.LU R39, [R1+0xbe8] ;  /* 0x000be80001277983 */ /* 0x000f220000300800 */
[----:B0-----:R-:W-:-:S03]  /*38b60*/  IMAD.MOV.U32 R61, RZ, RZ, R36 ;  /* 0x000000ffff3d7224 */ /* 0x001fc600078e0024 */
[----:B------:R-:W4:Y:S04]  /*38b70*/  LDL.LU R91, [R1+0x2184] ;  /* 0x00218400015b7983 */ /* 0x000f280000300800 */
[----:B------:R-:W4:Y:S01]  /*38b80*/  LDL.LU R36, [R1+0xbf0] ;  /* 0x000bf00001247983 */ /* 0x000f220000300800 */
[----:B------:R-:W-:Y:S02]  /*38b90*/  IMAD.MOV.U32 R60, RZ, RZ, R37 ;  /* 0x000000ffff3c7224 */ /* 0x000fe400078e0025 */
[----:B--2---:R-:W-:Y:S02]  /*38ba0*/  IMAD.MOV.U32 R3, RZ, RZ, R32 ;  /* 0x000000ffff037224 */ /* 0x004fe400078e0020 */
[----:B---3--:R-:W-:Y:S02]  /*38bb0*/  IMAD.MOV.U32 R2, RZ, RZ, R33 ;  /* 0x000000ffff027224 */ /* 0x008fe400078e0021 */
[----:B-1----:R-:W-:-:S02]  /*38bc0*/  IMAD.MOV.U32 R63, RZ, RZ, R34 ;  /* 0x000000ffff3f7224 */ /* 0x002fc400078e0022 */
[----:B------:R-:W-:Y:S01]  /*38bd0*/  IMAD.MOV.U32 R62, RZ, RZ, R35 ;  /* 0x000000ffff3e7224 */ /* 0x000fe200078e0023 */
[----:B------:R0:W-:Y:S04]  /*38be0*/  STL.64 [R1+0xba8], R2 ;  /* 0x000ba80201007387 */ /* 0x0001e80000100a00 */
[----:B------:R-:W2:Y:S04]  /*38bf0*/  LDL.LU R37, [R1+0x2188] ;  /* 0x0021880001257983 */ /* 0x000ea80000300800 */
[----:B------:R-:W3:Y:S01]  /*38c00*/  LDL.LU R34, [R1+0xbf8] ;  /* 0x000bf80001227983 */ /* 0x000ee20000300800 */
[----:B------:R-:W-:-:S03]  /*38c10*/  MOV R15, R76 ;  /* 0x0000004c000f7202 */ /* 0x000fc60000000f00 */
[----:B------:R-:W3:Y:S01]  /*38c20*/  LDL.LU R35, [R1+0x218c] ;  /* 0x00218c0001237983 */ /* 0x000ee20000300800 */
[----:B------:R-:W-:-:S03]  /*38c30*/  IMAD.MOV.U32 R14, RZ, RZ, R77 ;  /* 0x000000ffff0e7224 */ /* 0x000fc600078e004d */
[----:B------:R-:W3:Y:S04]  /*38c40*/  LDL.LU R76, [R1+0xc00] ;  /* 0x000c0000014c7983 */ /* 0x000ee80000300800 */
[----:B------:R-:W3:Y:S04]  /*38c50*/  LDL.LU R77, [R1+0x2190] ;  /* 0x00219000014d7983 */ /* 0x000ee80000300800 */
[----:B------:R-:W-:Y:S04]  /*38c60*/  STL.64 [R1+0xb80], R60 ;  /* 0x000b803c01007387 */ /* 0x000fe80000100a00 */
[----:B------:R-:W-:Y:S04]  /*38c70*/  STL.64 [R1+0x3688], R60 ;  /* 0x0036883c01007387 */ /* 0x000fe80000100a00 */
[----:B------:R-:W-:Y:S04]  /*38c80*/  STL.64 [R1+0xba0], R62 ;  /* 0x000ba03e01007387 */ /* 0x000fe80000100a00 */
[----:B------:R1:W-:Y:S04]  /*38c90*/  STL.64 [R1+0x3690], R62 ;  /* 0x0036903e01007387 */ /* 0x0003e80000100a00 */
[----:B------:R-:W-:Y:S04]  /*38ca0*/  STL.64 [R1+0xbb0], R14 ;  /* 0x000bb00e01007387 */ /* 0x000fe80000100a00 */
[----:B------:R-:W-:Y:S04]  /*38cb0*/  STL.64 [R1+0x36a8], R14 ;  /* 0x0036a80e01007387 */ /* 0x000fe80000100a00 */
[----:B------:R-:W3:Y:S04]  /*38cc0*/  LDL.LU R92, [R1+0xc20] ;  /* 0x000c2000015c7983 */ /* 0x000ee80000300800 */
[----:B------:R-:W0:Y:S04]  /*38cd0*/  LDL.LU R38, [R1+0x2154] ;  /* 0x0021540001267983 */ /* 0x000e280000300800 */
[----:B------:R-:W1:Y:S01]  /*38ce0*/  LDL.LU R32, [R1+0xc28] ;  /* 0x000c280001207983 */ /* 0x000e620000300800 */
[----:B------:R-:W-:-:S03]  /*38cf0*/  IMAD.MOV.U32 R17, RZ, RZ, R30 ;  /* 0x000000ffff117224 */ /* 0x000fc600078e001e */
[----:B------:R-:W3:Y:S01]  /*38d00*/  LDL.LU R33, [R1+0x2158] ;  /* 0x0021580001217983 */ /* 0x000ee20000300800 */
[----:B------:R-:W-:-:S03]  /*38d10*/  IMAD.MOV.U32 R16, RZ, RZ, R31 ;  /* 0x000000ffff107224 */ /* 0x000fc600078e001f */
        /* <DEDUP_REMOVED lines=14> */
[----:B------:R-:W-:Y:S04]  /*38e00*/  STL.64 [R1+0xbe0], R24 ;  /* 0x000be01801007387 */ /* 0x000fe80000100a00 */
[----:B------:R0:W-:Y:S01]  /*38e10*/  STL.64 [R1+0x36c0], R24 ;  /* 0x0036c01801007387 */ /* 0x0001e20000100a00 */
[----:B------:R-:W-:-:S02]  /*38e20*/  IMAD.MOV.U32 R67, RZ, RZ, R39 ;  /* 0x000000ffff437224 */ /* 0x000fc400078e0027 */
[----:B------:R-:W-:Y:S02]  /*38e30*/  IMAD.MOV.U32 R66, RZ, RZ, R91 ;  /* 0x000000ffff427224 */ /* 0x000fe400078e005b */
[----:B------:R-:W-:-:S03]  /*38e40*/  IMAD.MOV.U32 R71, RZ, RZ, R36 ;  /* 0x000000ffff477224 */ /* 0x000fc600078e0024 */
[----:B------:R-:W-:Y:S04]  /*38e50*/  STL.64 [R1+0xbe8], R66 ;  /* 0x000be84201007387 */ /* 0x000fe80000100a00 */
[----:B------:R0:W-:Y:S04]  /*38e60*/  STL.64 [R1+0x36c8], R66 ;  /* 0x0036c84201007387 */ /* 0x0001e80000100a00 */
[----:B------:R-:W4:Y:S04]  /*38e70*/  LDL.LU R39, [R1+0xc60] ;  /* 0x000c600001277983 */ /* 0x000f280000300800 */
[----:B------:R-:W4:Y:S04]  /*38e80*/  LDL.LU R91, [R1+0x2128] ;  /* 0x00212800015b7983 */ /* 0x000f280000300800 */
[----:B------:R-:W4:Y:S01]  /*38e90*/  LDL.LU R36, [R1+0xc68] ;  /* 0x000c680001247983 */ /* 0x000f220000300800 */
[----:B--2---:R-:W-:-:S02]  /*38ea0*/  IMAD.MOV.U32 R70, RZ, RZ, R37 ;  /* 0x000000ffff467224 */ /* 0x004fc400078e0025 */
[----:B---3--:R-:W-:Y:S01]  /*38eb0*/  IMAD.MOV.U32 R19, RZ, RZ, R34 ;  /* 0x000000ffff137224 */ /* 0x008fe200078e0022 */
[----:B------:R-:W2:Y:S01]  /*38ec0*/  LDL.LU R37, [R1+0x212c] ;  /* 0x00212c0001257983 */ /* 0x000ea20000300800 */
[----:B------:R-:W-:-:S03]  /*38ed0*/  IMAD.MOV.U32 R18, RZ, RZ, R35 ;  /* 0x000000ffff127224 */ /* 0x000fc600078e0023 */
[----:B------:R-:W3:Y:S01]  /*38ee0*/  LDL.LU R34, [R1+0xc70] ;  /* 0x000c700001227983 */ /* 0x000ee20000300800 */
[----:B------:R-:W-:-:S03]  /*38ef0*/  IMAD.MOV.U32 R23, RZ, RZ, R76 ;  /* 0x000000ffff177224 */ /* 0x000fc600078e004c */
[----:B------:R-:W3:Y:S01]  /*38f00*/  LDL.LU R35, [R1+0x2130] ;  /* 0x0021300001237983 */ /* 0x000ee20000300800 */
[----:B------:R-:W-:-:S03]  /*38f10*/  IMAD.MOV.U32 R22, RZ, RZ, R77 ;  /* 0x000000ffff167224 */ /* 0x000fc600078e004d */
[----:B------:R-:W3:Y:S04]  /*38f20*/  LDL.LU R76, [R1+0xc78] ;  /* 0x000c7800014c7983 */ /* 0x000ee80000300800 */
[----:B------:R-:W3:Y:S04]  /*38f30*/  LDL.LU R77, [R1+0x2134] ;  /* 0x00213400014d7983 */ /* 0x000ee80000300800 */
[----:B------:R-:W-:Y:S04]  /*38f40*/  STL.64 [R1+0xbf0], R70 ;  /* 0x000bf04601007387 */ /* 0x000fe80000100a00 */
[----:B------:R-:W-:Y:S01]  /*38f50*/  STL.64 [R1+0x36d0], R70 ;  /* 0x0036d04601007387 */ /* 0x000fe20000100a00 */
[----:B0-----:R-:W-:-:S02]  /*38f60*/  IMAD.MOV.U32 R2, RZ, RZ, R38 ;  /* 0x000000ffff027224 */ /* 0x001fc400078e0026 */
[----:B------:R-:W-:Y:S01]  /*38f70*/  IMAD.MOV.U32 R3, RZ, RZ, R92 ;  /* 0x000000ffff037224 */ /* 0x000fe200078e005c */
[----:B------:R-:W-:Y:S04]  /*38f80*/  STL.64 [R1+0xbf8], R18 ;  /* 0x000bf81201007387 */ /* 0x000fe80000100a00 */
[----:B------:R-:W-:Y:S01]  /*38f90*/  STL.64 [R1+0x36d8], R18 ;  /* 0x0036d81201007387 */ /* 0x000fe20000100a00 */
[----:B-1----:R-:W-:-:S03]  /*38fa0*/  IMAD.MOV.U32 R63, RZ, RZ, R32 ;  /* 0x000000ffff3f7224 */ /* 0x002fc600078e0020 */
[----:B------:R0:W-:Y:S04]  /*38fb0*/  STL.64 [R1+0xc20], R2 ;  /* 0x000c200201007387 */ /* 0x0001e80000100a00 */
[----:B------:R-:W-:Y:S04]  /*38fc0*/  STL.64 [R1+0xc00], R22 ;  /* 0x000c001601007387 */ /* 0x000fe80000100a00 */
[----:B------:R-:W-:Y:S01]  /*38fd0*/  STL.64 [R1+0x36f0], R22 ;  /* 0x0036f01601007387 */ /* 0x000fe20000100a00 */
[----:B------:R-:W-:-:S03]  /*38fe0*/  IMAD.MOV.U32 R62, RZ, RZ, R33 ;  /* 0x000000ffff3e7224 */ /* 0x000fc600078e0021 */
[----:B------:R-:W3:Y:S01]  /*38ff0*/  LDL.LU R32, [R1+0xc80] ;  /* 0x000c800001207983 */ /* 0x000ee20000300800 */
[----:B------:R-:W-:-:S03]  /*39000*/  IMAD.MOV.U32 R11, RZ, RZ, R30 ;  /* 0x000000ffff0b7224 */ /* 0x000fc600078e001e */
[----:B------:R-:W3:Y:S01]  /*39010*/  LDL.LU R33, [R1+0x2138] ;  /* 0x0021380001217983 */ /* 0x000ee20000300800 */
[----:B------:R-:W-:-:S03]  /*39020*/  IMAD.MOV.U32 R10, RZ, RZ, R31 ;  /* 0x000000ffff0a7224 */ /* 0x000fc600078e001f */
[----:B------:R-:W3:Y:S01]  /*39030*/  LDL.LU R30, [R1+0xca0] ;  /* 0x000ca000011e7983 */ /* 0x000ee20000300800 */
[----:B------:R-:W-:-:S03]  /*39040*/  IMAD.MOV.U32 R57, RZ, RZ, R28 ;  /* 0x000000ffff397224 */ /* 0x000fc600078e001c */
[----:B------:R-:W3:Y:S01]  /*39050*/  LDL.LU R31, [R1+0x20fc] ;  /* 0x0020fc00011f7983 */ /* 0x000ee20000300800 */
[----:B------:R-:W-:-:S03]  /*39060*/  IMAD.MOV.U32 R56, RZ, RZ, R29 ;  /* 0x000000ffff387224 */ /* 0x000fc600078e001d */
[----:B------:R-:W0:Y:S04]  /*39070*/  LDL.LU R28, [R1+0xca8] ;  /* 0x000ca800011c7983 */ /* 0x000e280000300800 */
        /* <DEDUP_REMOVED lines=13> */
[----:B------:R-:W-:-:S02]  /*39150*/  IMAD.MOV.U32 R17, RZ, RZ, R39 ;  /* 0x000000ffff117224 */ /* 0x000fc400078e0027 */
[----:B------:R-:W-:Y:S01]  /*39160*/  IMAD.MOV.U32 R16, RZ, RZ, R91 ;  /* 0x000000ffff107224 */ /* 0x000fe200078e005b */
[----:B------:R-:W4:Y:S04]  /*39170*/  LDL.LU R39, [R1+0xcb8] ;  /* 0x000cb80001277983 */ /* 0x000f280000300800 */
[----:B------:R-:W4:Y:S01]  /*39180*/  LDL.LU R91, [R1+0x2108] ;  /* 0x00210800015b7983 */ /* 0x000f220000300800 */
[----:B------:R-:W-:-:S03]  /*39190*/  IMAD.MOV.U32 R61, RZ, RZ, R36 ;  /* 0x000000ffff3d7224 */ /* 0x000fc600078e0024 */
[----:B------:R-:W4:Y:S01]  /*391a0*/  LDL.LU R36, [R1+0xcc0] ;  /* 0x000cc00001247983 */ /* 0x000f220000300800 */
[----:B--2---:R-:W-:Y:S01]  /*391b0*/  MOV R60, R37 ;  /* 0x00000025003c7202 */ /* 0x004fe20000000f00 */
[----:B---3--:R-:W-:Y:S02]  /*391c0*/  IMAD.MOV.U32 R27, RZ, RZ, R34 ;  /* 0x000000ffff1b7224 */ /* 0x008fe400078e0022 */
        /* <DEDUP_REMOVED lines=17> */
[----:B------:R-:W-:Y:S02]  /*392e0*/  IMAD.MOV.U32 R69, RZ, RZ, R30 ;  /* 0x000000ffff457224 */ /* 0x000fe400078e001e */
[----:B------:R-:W-:Y:S01]  /*392f0*/  IMAD.MOV.U32 R68, RZ, RZ, R31 ;  /* 0x000000ffff447224 */ /* 0x000fe200078e001f */
[----:B------:R-:W3:Y:S01]  /*39300*/  LDL.LU R30, [R1+0xcf0] ;  /* 0x000cf000011e7983 */ /* 0x000ee20000300800 */
[----:B0-----:R-:W-:Y:S02]  /*39310*/  IMAD.MOV.U32 R3, RZ, RZ, R28 ;  /* 0x000000ffff037224 */ /* 0x001fe400078e001c */
[----:B------:R-:W-:Y:S01]  /*39320*/  IMAD.MOV.U32 R2, RZ, RZ, R29 ;  /* 0x000000ffff027224 */ /* 0x000fe200078e001d */
[----:B------:R-:W3:Y:S04]  /*39330*/  LDL.LU R31, [R1+0x20d8] ;  /* 0x0020d800011f7983 */ /* 0x000ee80000300800 */
[----:B------:R-:W3:Y:S01]  /*39340*/  LDL.LU R32, [R1+0xcf8] ;  /* 0x000cf80001207983 */ /* 0x000ee20000300800 */
[----:B------:R-:W-:-:S03]  /*39350*/  IMAD.MOV.U32 R66, RZ, RZ, R33 ;  /* 0x000000ffff427224 */ /* 0x000fc600078e0021 */
[----:B------:R0:W-:Y:S04]  /*39360*/  STL.64 [R1+0xca8], R2 ;  /* 0x000ca80201007387 */ /* 0x0001e80000100a00 */
[----:B------:R-:W3:Y:S01]  /*39370*/  LDL.LU R33, [R1+0x20dc] ;  /* 0x0020dc0001217983 */ /* 0x000ee20000300800 */
[----:B----4-:R-:W-:Y:S02]  /*39380*/  IMAD.MOV.U32 R55, RZ, RZ, R74 ;  /* 0x000000ffff377224 */ /* 0x010fe400078e004a */
[----:B------:R-:W-:Y:S01]  /*39390*/  IMAD.MOV.U32 R54, RZ, RZ, R75 ;  /* 0x000000ffff367224 */ /* 0x000fe200078e004b */
[----:B------:R-:W4:Y:S04]  /*393a0*/  LDL.LU R74, [R1+0xd00] ;  /* 0x000d0000014a7983 */ /* 0x000f280000300800 */
[----:B------:R-:W4:Y:S04]  /*393b0*/  LDL.LU R75, [R1+0x20e0] ;  /* 0x0020e000014b7983 */ /* 0x000f280000300800 */
[----:B------:R-:W4:Y:S04]  /*393c0*/  LDL.LU R28, [R1+0xd20] ;  /* 0x000d2000011c7983 */ /* 0x000f280000300800 */
[----:B------:R-:W4:Y:S04]  /*393d0*/  LDL.LU R29, [R1+0x20a4] ;  /* 0x0020a400011d7983 */ /* 0x000f280000300800 */
[----:B------:R-:W-:Y:S04]  /*393e0*/  STL.64 [R1+0xc80], R66 ;  /* 0x000c804201007387 */ /* 0x000fe80000100a00 */
[----:B------:R-:W-:Y:S04]  /*393f0*/  STL.64 [R1+0x3748], R66 ;  /* 0x0037484201007387 */ /* 0x000fe80000100a00 */
[----:B------:R-:W-:Y:S04]  /*39400*/  STL.64 [R1+0xca0], R68 ;  /* 0x000ca04401007387 */ /* 0x000fe80000100a00 */
[----:B------:R-:W-:Y:S04]  /*39410*/  STL.64 [R1+0x3750], R68 ;  /* 0x0037504401007387 */ /* 0x000fe80000100a00 */
[----:B------:R-:W-:Y:S04]  /*39420*/  STL.64 [R1+0xcb0], R54 ;  /* 0x000cb03601007387 */ /* 0x000fe80000100a00 */
[----:B------:R-:W-:Y:S01]  /*39430*/  STL.64 [R1+0x3758], R54 ;  /* 0x0037583601007387 */ /* 0x000fe20000100a00 */
[----:B0-----:R-:W-:-:S02]  /*39440*/  IMAD.MOV.U32 R3, RZ, RZ, R39 ;  /* 0x000000ffff037224 */ /* 0x001fc400078e0027 */
[----:B------:R-:W-:-:S05]  /*39450*/  IMAD.MOV.U32 R2, RZ, RZ, R91 ;  /* 0x000000ffff027224 */ /* 0x000fca00078e005b */
[----:B------:R-:W-:Y:S04]  /*39460*/  STL.64 [R1+0xcb8], R2 ;  /* 0x000cb80201007387 */ /* 0x000fe80000100a00 */
[----:B------:R0:W-:Y:S01]  /*39470*/  STL.64 [R1+0x3768], R2 ;  /* 0x0037680201007387 */ /* 0x0001e20000100a00 */
[----:B------:R-:W-:Y:S02]  /*39480*/  IMAD.MOV.U32 R23, RZ, RZ, R36 ;  /* 0x000000ffff177224 */ /* 0x000fe400078e0024 */
[----:B--2---:R-:W-:Y:S02]  /*39490*/  IMAD.MOV.U32 R22, RZ, RZ, R37 ;  /* 0x000000ffff167224 */ /* 0x004fe400078e0025 */
[----:B---3--:R-:W-:Y:S02]  /*394a0*/  IMAD.MOV.U32 R71, RZ, RZ, R76 ;  /* 0x000000ffff477224 */ /* 0x008fe400078e004c */
[----:B------:R-:W-:Y:S01]  /*394b0*/  IMAD.MOV.U32 R70, RZ, RZ, R77 ;  /* 0x000000ffff467224 */ /* 0x000fe200078e004d */
[----:B------:R-:W2:Y:S04]  /*394c0*/  LDL.LU R76, [R1+0xd28] ;  /* 0x000d2800014c7983 */ /* 0x000ea80000300800 */
[----:B------:R-:W3:Y:S04]  /*394d0*/  LDL.LU R77, [R1+0x20a8] ;  /* 0x0020a800014d7983 */ /* 0x000ee80000300800 */
[----:B------:R-:W3:Y:S01]  /*394e0*/  LDL.LU R92, [R1+0xd30] ;  /* 0x000d3000015c7983 */ /* 0x000ee20000300800 */
[----:B------:R-:W-:-:S02]  /*394f0*/  IMAD.MOV.U32 R18, RZ, RZ, R35 ;  /* 0x000000ffff127224 */ /* 0x000fc400078e0023 */
[----:B------:R-:W-:Y:S01]  /*39500*/  IMAD.MOV.U32 R19, RZ, RZ, R34 ;  /* 0x000000ffff137224 */ /* 0x000fe200078e0022 */
[----:B------:R-:W3:Y:S04]  /*39510*/  LDL.LU R38, [R1+0x20ac] ;  /* 0x0020ac0001267983 */ /* 0x000ee80000300800 */
[----:B------:R-:W3:Y:S04]  /*39520*/  LDL.LU R36, [R1+0xd38] ;  /* 0x000d380001247983 */ /* 0x000ee80000300800 */
[----:B------:R-:W3:Y:S04]  /*39530*/  LDL.LU R37, [R1+0x20b0] ;  /* 0x0020b00001257983 */ /* 0x000ee80000300800 */
[----:B------:R-:W-:Y:S04]  /*39540*/  STL.64 [R1+0xcc0], R22 ;  /* 0x000cc01601007387 */ /* 0x000fe80000100a00 */
[----:B------:R-:W-:Y:S04]  /*39550*/  STL.64 [R1+0x3778], R22 ;  /* 0x0037781601007387 */ /* 0x000fe80000100a00 */
[----:B------:R-:W-:Y:S04]  /*39560*/  STL.64 [R1+0xce0], R18 ;  /* 0x000ce01201007387 */ /* 0x000fe80000100a00 */
[----:B------:R-:W-:Y:S01]  /*39570*/  STL.64 [R1+0x3780], R18 ;  /* 0x0037801201007387 */ /* 0x000fe20000100a00 */
[----:B------:R-:W-:-:S03]  /*39580*/  IMAD.MOV.U32 R63, RZ, RZ, R30 ;  /* 0x000000ffff3f7224 */ /* 0x000fc600078e001e */
[----:B------:R-:W3:Y:S01]  /*39590*/  LDL.LU R30, [R1+0xd40] ;  /* 0x000d4000011e7983 */ /* 0x000ee20000300800 */
[----:B------:R-:W-:-:S03]  /*395a0*/  IMAD.MOV.U32 R62, RZ, RZ, R31 ;  /* 0x000000ffff3e7224 */ /* 0x000fc600078e001f */
[----:B------:R-:W3:Y:S04]  /*395b0*/  LDL.LU R31, [R1+0x20b4] ;  /* 0x0020b400011f7983 */ /* 0x000ee80000300800 */
[----:B------:R-:W-:Y:S04]  /*395c0*/  STL.64 [R1+0xce8], R70 ;  /* 0x000ce84601007387 */ /* 0x000fe80000100a00 */
[----:B------:R1:W-:Y:S01]  /*395d0*/  STL.64 [R1+0x3788], R70 ;  /* 0x0037884601007387 */ /* 0x0003e20000100a00 */
[----:B----4-:R-:W-:Y:S01]  /*395e0*/  MOV R57, R74 ;  /* 0x0000004a00397202 */ /* 0x010fe20000000f00 */
[----:B------:R-:W-:-:S02]  /*395f0*/  IMAD.MOV.U32 R56, RZ, RZ, R75 ;  /* 0x000000ffff387224 */ /* 0x000fc400078e004b */
[----:B------:R-:W4:Y:S04]  /*39600*/  LDL.LU R74, [R1+0xd60] ;  /* 0x000d6000014a7983 */ /* 0x000f280000300800 */
[----:B------:R-:W4:Y:S04]  /*39610*/  LDL.LU R75, [R1+0x2078] ;  /* 0x00207800014b7983 */ /* 0x000f280000300800 */
[----:B------:R-:W-:Y:S04]  /*39620*/  STL.64 [R1+0xcf0], R62 ;  /* 0x000cf03e01007387 */ /* 0x000fe80000100a00 */
[----:B------:R-:W-:Y:S01]  /*39630*/  STL.64 [R1+0x3790], R62 ;  /* 0x0037903e01007387 */ /* 0x000fe20000100a00 */
[----:B------:R-:W-:-:S02]  /*39640*/  IMAD.MOV.U32 R27, RZ, RZ, R28 ;  /* 0x000000ffff1b7224 */ /* 0x000fc400078e001c */
[----:B------:R-:W-:Y:S01]  /*39650*/  IMAD.MOV.U32 R26, RZ, RZ, R29 ;  /* 0x000000ffff1a7224 */ /* 0x000fe200078e001d */
[----:B------:R-:W0:Y:S04]  /*39660*/  LDL.LU R28, [R1+0xd68] ;  /* 0x000d6800011c7983 */ /* 0x000e280000300800 */
[----:B------:R-:W4:Y:S04]  /*39670*/  LDL.LU R29, [R1+0x207c] ;  /* 0x00207c00011d7983 */ /* 0x000f280000300800 */
[----:B------:R-:W4:Y:S04]  /*39680*/  LDL.LU R39, [R1+0xd70] ;  /* 0x000d700001277983 */ /* 0x000f280000300800 */
[----:B------:R-:W4:Y:S01]  /*39690*/  LDL.LU R91, [R1+0x2080] ;  /* 0x00208000015b7983 */ /* 0x000f220000300800 */
[----:B------:R-:W-:-:S02]  /*396a0*/  IMAD.MOV.U32 R10, RZ, RZ, R33 ;  /* 0x000000ffff0a7224 */ /* 0x000fc400078e0021 */
[----:B------:R-:W-:Y:S01]  /*396b0*/  IMAD.MOV.U32 R11, RZ, RZ, R32 ;  /* 0x000000ffff0b7224 */ /* 0x000fe200078e0020 */
[----:B------:R-:W4:Y:S04]  /*396c0*/  LDL.LU R34, [R1+0xd78] ;  /* 0x000d780001227983 */ /* 0x000f280000300800 */
[----:B------:R-:W4:Y:S04]  /*396d0*/  LDL.LU R35, [R1+0x2084] ;  /* 0x0020840001237983 */ /* 0x000f280000300800 */
        /* <DEDUP_REMOVED lines=8> */
[----:B------:R-:W1:Y:S04]  /*39760*/  LDL.LU R76, [R1+0xda0] ;  /* 0x000da000014c7983 */ /* 0x000e680000300800 */
[----:B------:R-:W2:Y:S04]  /*39770*/  LDL.LU R77, [R1+0x204c] ;  /* 0x00204c00014d7983 */ /* 0x000ea80000300800 */
[----:B------:R-:W-:Y:S04]  /*39780*/  STL.64 [R1+0xd20], R26 ;  /* 0x000d201a01007387 */ /* 0x000fe80000100a00 */
[----:B------:R-:W-:Y:S01]  /*39790*/  STL.64 [R1+0x37b0], R26 ;  /* 0x0037b01a01007387 */ /* 0x000fe20000100a00 */
[----:B------:R-:W-:-:S02]  /*397a0*/  IMAD.MOV.U32 R12, RZ, RZ, R38 ;  /* 0x000000ffff0c7224 */ /* 0x000fc400078e0026 */
[----:B------:R-:W-:Y:S01]  /*397b0*/  IMAD.MOV.U32 R13, RZ, RZ, R92 ;  /* 0x000000ffff0d7224 */ /* 0x000fe200078e005c */
[----:B------:R-:W-:Y:S01]  /*397c0*/  STL.64 [R1+0xd28], R24 ;  /* 0x000d281801007387 */ /* 0x000fe20000100a00 */
[----:B------:R-:W-:Y:S02]  /*397d0*/  IMAD.MOV.U32 R52, RZ, RZ, R37 ;  /* 0x000000ffff347224 */ /* 0x000fe400078e0025 */
[----:B------:R-:W-:Y:S01]  /*397e0*/  IMAD.MOV.U32 R53, RZ, RZ, R36 ;  /* 0x000000ffff357224 */ /* 0x000fe200078e0024 */
[----:B------:R-:W-:Y:S04]  /*397f0*/  STL.64 [R1+0x37b8], R24 ;  /* 0x0037b81801007387 */ /* 0x000fe80000100a00 */
[----:B------:R-:W3:Y:S04]  /*39800*/  LDL.LU R36, [R1+0xda8] ;  /* 0x000da80001247983 */ /* 0x000ee80000300800 */
[----:B------:R-:W3:Y:S04]  /*39810*/  LDL.LU R37, [R1+0x2050] ;  /* 0x0020500001257983 */ /* 0x000ee80000300800 */
[----:B------:R-:W-:Y:S04]  /*39820*/  STL.64 [R1+0xd30], R12 ;  /* 0x000d300c01007387 */ /* 0x000fe80000100a00 */
[----:B------:R-:W-:Y:S04]  /*39830*/  STL.64 [R1+0x37c8], R12 ;  /* 0x0037c80c01007387 */ /* 0x000fe80000100a00 */
[----:B------:R-:W-:Y:S01]  /*39840*/  STL.64 [R1+0xd38], R52 ;  /* 0x000d383401007387 */ /* 0x000fe20000100a00 */
[----:B------:R-:W-:-:S03]  /*39850*/  IMAD.MOV.U32 R15, RZ, RZ, R30 ;  /* 0x000000ffff0f7224 */ /* 0x000fc600078e001e */
[----:B------:R-:W-:Y:S01]  /*39860*/  STL.64 [R1+0x37d0], R52 ;  /* 0x0037d03401007387 */ /* 0x000fe20000100a00 */
[----:B------:R-:W-:-:S03]  /*39870*/  IMAD.MOV.U32 R14, RZ, RZ, R31 ;  /* 0x000000ffff0e7224 */ /* 0x000fc600078e001f */
[----:B------:R-:W3:Y:S04]  /*39880*/  LDL.LU R30, [R1+0xdb0] ;  /* 0x000db000011e7983 */ /* 0x000ee80000300800 */
[----:B------:R-:W3:Y:S01]  /*39890*/  LDL.LU R31, [R1+0x2054] ;  /* 0x00205400011f7983 */ /* 0x000ee20000300800 */
[----:B----4-:R-:W-:Y:S02]  /*398a0*/  IMAD.MOV.U32 R17, RZ, RZ, R74 ;  /* 0x000000ffff117224 */ /* 0x010fe400078e004a */
[----:B------:R-:W-:Y:S01]  /*398b0*/  IMAD.MOV.U32 R16, RZ, RZ, R75 ;  /* 0x000000ffff107224 */ /* 0x000fe200078e004b */
[----:B------:R-:W4:Y:S04]  /*398c0*/  LDL.LU R74, [R1+0xdb8] ;  /* 0x000db800014a7983 */ /* 0x000f280000300800 */
[----:B------:R-:W3:Y:S04]  /*398d0*/  LDL.LU R75, [R1+0x2058] ;  /* 0x00205800014b7983 */ /* 0x000ee80000300800 */
[----:B------:R-:W-:Y:S04]  /*398e0*/  STL.64 [R1+0xd40], R14 ;  /* 0x000d400e01007387 */ /* 0x000fe80000100a00 */
[----:B------:R-:W-:Y:S01]  /*398f0*/  STL.64 [R1+0x37d8], R14 ;  /* 0x0037d80e01007387 */ /* 0x000fe20000100a00 */
[----:B0-----:R-:W-:-:S02]  /*39900*/  IMAD.MOV.U32 R3, RZ, RZ, R28 ;  /* 0x000000ffff037224 */ /* 0x001fc400078e001c */
[----:B------:R-:W-:Y:S01]  /*39910*/  IMAD.MOV.U32 R2, RZ, RZ, R29 ;  /* 0x000000ffff027224 */ /* 0x000fe200078e001d */
[----:B------:R-:W3:Y:S04]  /*39920*/  LDL.LU R28, [R1+0xdc0] ;  /* 0x000dc000011c7983 */ /* 0x000ee80000300800 */
[----:B------:R-:W3:Y:S01]  /*39930*/  LDL.LU R29, [R1+0x205c] ;  /* 0x00205c00011d7983 */ /* 0x000ee20000300800 */
[----:B------:R-:W-:Y:S02]  /*39940*/  IMAD.MOV.U32 R66, RZ, RZ, R91 ;  /* 0x000000ffff427224 */ /* 0x000fe400078e005b */
[----:B------:R-:W-:Y:S01]  /*39950*/  IMAD.MOV.U32 R67, RZ, RZ, R39 ;  /* 0x000000ffff437224 */ /* 0x000fe200078e0027 */
[----:B------:R0:W-:Y:S04]  /*39960*/  STL.64 [R1+0xd68], R2 ;  /* 0x000d680201007387 */ /* 0x0001e80000100a00 */
[----:B------:R-:W-:Y:S04]  /*39970*/  STL.64 [R1+0xd60], R16 ;  /* 0x000d601001007387 */ /* 0x000fe80000100a00 */
[----:B------:R0:W-:Y:S04]  /*39980*/  STL.64 [R1+0x37e8], R16 ;  /* 0x0037e81001007387 */ /* 0x0001e80000100a00 */
[----:B------:R-:W-:Y:S04]  /*39990*/  STL.64 [R1+0xd70], R66 ;  /* 0x000d704201007387 */ /* 0x000fe80000100a00 */
[----:B------:R0:W-:Y:S04]  /*399a0*/  STL.64 [R1+0x37f0], R66 ;  /* 0x0037f04201007387 */ /* 0x0001e80000100a00 */
[----:B------:R-:W3:Y:S04]  /*399b0*/  LDL.LU R39, [R1+0xde0] ;  /* 0x000de00001277983 */ /* 0x000ee80000300800 */
[----:B------:R-:W0:Y:S01]  /*399c0*/  LDL.LU R91, [R1+0x2020] ;  /* 0x00202000015b7983 */ /* 0x000e220000300800 */
[----:B------:R-:W-:-:S02]  /*399d0*/  IMAD.MOV.U32 R69, RZ, RZ, R34 ;  /* 0x000000ffff457224 */ /* 0x000fc400078e0022 */
[----:B------:R-:W-:Y:S01]  /*399e0*/  IMAD.MOV.U32 R68, RZ, RZ, R35 ;  /* 0x000000ffff447224 */ /* 0x000fe200078e0023 */
[----:B------:R-:W3:Y:S01]  /*399f0*/  LDL.LU R34, [R1+0xde8] ;  /* 0x000de80001227983 */ /* 0x000ee20000300800 */
[----:B------:R-:W-:-:S03]  /*39a00*/  IMAD.MOV.U32 R55, RZ, RZ, R32 ;  /* 0x000000ffff377224 */ /* 0x000fc600078e0020 */
[----:B------:R-:W3:Y:S01]  /*39a10*/  LDL.LU R35, [R1+0x2024] ;  /* 0x0020240001237983 */ /* 0x000ee20000300800 */
[----:B------:R-:W-:-:S03]  /*39a20*/  IMAD.MOV.U32 R54, RZ, RZ, R33 ;  /* 0x000000ffff367224 */ /* 0x000fc600078e0021 */
[----:B------:R-:W3:Y:S04]  /*39a30*/  LDL.LU R32, [R1+0xdf0] ;  /* 0x000df00001207983 */ /* 0x000ee80000300800 */
[----:B------:R-:W3:Y:S01]  /*39a40*/  LDL.LU R33, [R1+0x2028] ;  /* 0x0020280001217983 */ /* 0x000ee20000300800 */
[----:B-1----:R-:W-:Y:S02]  /*39a50*/  IMAD.MOV.U32 R71, RZ, RZ, R76 ;  /* 0x000000ffff477224 */ /* 0x002fe400078e004c */
[----:B--2---:R-:W-:Y:S01]  /*39a60*/  IMAD.MOV.U32 R70, RZ, RZ, R77 ;  /* 0x000000ffff467224 */ /* 0x004fe200078e004d */
[----:B------:R-:W2:Y:S04]  /*39a70*/  LDL.LU R76, [R1+0xdf8] ;  /* 0x000df800014c7983 */ /* 0x000ea80000300800 */
[----:B------:R-:W2:Y:S04]  /*39a80*/  LDL.LU R77, [R1+0x202c] ;  /* 0x00202c00014d7983 */ /* 0x000ea80000300800 */
[----:B------:R-:W-:Y:S04]  /*39a90*/  STL.64 [R1+0xd78], R68 ;  /* 0x000d784401007387 */ /* 0x000fe80000100a00 */
[----:B------:R-:W-:Y:S04]  /*39aa0*/  STL.64 [R1+0x37f8], R68 ;  /* 0x0037f84401007387 */ /* 0x000fe80000100a00 */
[----:B------:R-:W-:Y:S04]  /*39ab0*/  STL.64 [R1+0xd80], R54 ;  /* 0x000d803601007387 */ /* 0x000fe80000100a00 */
[----:B------:R-:W-:Y:S04]  /*39ac0*/  STL.64 [R1+0x3800], R54 ;  /* 0x0038003601007387 */ /* 0x000fe80000100a00 */
[----:B------:R-:W-:Y:S04]  /*39ad0*/  STL.64 [R1+0xda0], R70 ;  /* 0x000da04601007387 */ /* 0x000fe80000100a00 */
[----:B------:R-:W-:Y:S04]  /*39ae0*/  STL [R1+0x3808], R71 ;  /* 0x0038084701007387 */ /* 0x000fe80000100800 */
[----:B------:R-:W-:Y:S01]  /*39af0*/  STL [R1+0x3a70], R70 ;  /* 0x003a704601007387 */ /* 0x000fe20000100800 */
[----:B----4-:R-:W-:Y:S01]  /*39b00*/  IMAD.MOV.U32 R11, RZ, RZ, R74 ;  /* 0x000000ffff0b7224 */ /* 0x010fe200078e004a */
[----:B---3--:R-:W-:-:S02]  /*39b10*/  MOV R10, R75 ;  /* 0x0000004b000a7202 */ /* 0x008fc40000000f00 */
[----:B------:R-:W3:Y:S04]  /*39b20*/  LDL.LU R74, [R1+0xe00] ;  /* 0x000e0000014a7983 */ /* 0x000ee80000300800 */
[----:B------:R-:W4:Y:S01]  /*39b30*/  LDL.LU R75, [R1+0x2030] ;  /* 0x00203000014b7983 */ /* 0x000f220000300800 */
[----:B------:R-:W-:Y:S02]  /*39b40*/  IMAD.MOV.U32 R62, RZ, RZ, R37 ;  /* 0x000000ffff3e7224 */ /* 0x000fe400078e0025 */
[----:B------:R-:W-:Y:S02]  /*39b50*/  IMAD.MOV.U32 R63, RZ, RZ, R36 ;  /* 0x000000ffff3f7224 */ /* 0x000fe400078e0024 */
[----:B------:R-:W-:-:S03]  /*39b60*/  IMAD.MOV.U32 R85, RZ, RZ, R30 ;  /* 0x000000ffff557224 */ /* 0x000fc600078e001e */
[----:B------:R-:W-:Y:S04]  /*39b70*/  STL.64 [R1+0xda8], R62 ;  /* 0x000da83e01007387 */ /* 0x000fe80000100a00 */
[----:B------:R-:W-:Y:S04]  /*39b80*/  STL.64 [R1+0x3810], R62 ;  /* 0x0038103e01007387 */ /* 0x000fe80000100a00 */
[----:B------:R-:W4:Y:S04]  /*39b90*/  LDL.LU R36, [R1+0xe20] ;  /* 0x000e200001247983 */ /* 0x000f280000300800 */
[----:B------:R-:W4:Y:S01]  /*39ba0*/  LDL.LU R37, [R1+0x1ff4] ;  /* 0x001ff40001257983 */ /* 0x000f220000300800 */
[----:B------:R-:W-:-:S03]  /*39bb0*/  IMAD.MOV.U32 R84, RZ, RZ, R31 ;  /* 0x000000ffff547224 */ /* 0x000fc600078e001f */
[----:B------:R-:W4:Y:S01]  /*39bc0*/  LDL.LU R30, [R1+0xe28] ;  /* 0x000e2800011e7983 */ /* 0x000f220000300800 */
[----:B------:R-:W-:-:S03]  /*39bd0*/  IMAD.MOV.U32 R57, RZ, RZ, R28 ;  /* 0x000000ffff397224 */ /* 0x000fc600078e001c */
[----:B------:R-:W4:Y:S01]  /*39be0*/  LDL.LU R31, [R1+0x1ff8] ;  /* 0x001ff800011f7983 */ /* 0x000f220000300800 */
[----:B------:R-:W-:-:S03]  /*39bf0*/  IMAD.MOV.U32 R56, RZ, RZ, R29 ;  /* 0x000000ffff387224 */ /* 0x000fc600078e001d */
[----:B------:R-:W4:Y:S04]  /*39c00*/  LDL.LU R28, [R1+0xe30] ;  /* 0x000e3000011c7983 */ /* 0x000f280000300800 */
[----:B------:R-:W4:Y:S04]  /*39c10*/  LDL.LU R29, [R1+0x1ffc] ;  /* 0x001ffc00011d7983 */ /* 0x000f280000300800 */
[----:B------:R-:W-:Y:S04]  /*39c20*/  STL.64 [R1+0xdb0], R84 ;  /* 0x000db05401007387 */ /* 0x000fe80000100a00 */
[----:B------:R-:W-:Y:S01]  /*39c30*/  STL.64 [R1+0x3818], R84 ;  /* 0x0038185401007387 */ /* 0x000fe20000100a00 */
[----:B0-----:R-:W-:-:S02]  /*39c40*/  IMAD.MOV.U32 R2, RZ, RZ, R91 ;  /* 0x000000ffff027224 */ /* 0x001fc400078e005b */
[----:B------:R-:W-:Y:S01]  /*39c50*/  IMAD.MOV.U32 R3, RZ, RZ, R39 ;  /* 0x000000ffff037224 */ /* 0x000fe200078e0027 */
[----:B------:R-:W-:Y:S04]  /*39c60*/  STL.64 [R1+0xdb8], R10 ;  /* 0x000db80a01007387 */ /* 0x000fe80000100a00 */
[----:B------:R-:W-:Y:S04]  /*39c70*/  STL.64 [R1+0x3820], R10 ;  /* 0x0038200a01007387 */ /* 0x000fe80000100a00 */
[----:B------:R-:W-:Y:S04]  /*39c80*/  STL.64 [R1+0xdc0], R56 ;  /* 0x000dc03801007387 */ /* 0x000fe80000100a00 */
[----:B------:R-:W-:Y:S04]  /*39c90*/  STL.64 [R1+0x3828], R56 ;  /* 0x0038283801007387 */ /* 0x000fe80000100a00 */
[----:B------:R-:W-:Y:S04]  /*39ca0*/  STL.64 [R1+0xde0], R2 ;  /* 0x000de00201007387 */ /* 0x000fe80000100a00 */
[----:B------:R0:W-:Y:S01]  /*39cb0*/  STL.64 [R1+0x3838], R2 ;  /* 0x0038380201007387 */ /* 0x0001e20000100a00 */
[----:B------:R-:W-:-:S02]  /*39cc0*/  IMAD.MOV.U32 R8, RZ, RZ, R35 ;  /* 0x000000ffff087224 */ /* 0x000fc400078e0023 */
[----:B------:R-:W-:Y:S02]  /*39cd0*/  IMAD.MOV.U32 R9, RZ, RZ, R34 ;  /* 0x000000ffff097224 */ /* 0x000fe400078e0022 */
[----:B------:R-:W-:Y:S02]  /*39ce0*/  IMAD.MOV.U32 R18, RZ, RZ, R33 ;  /* 0x000000ffff127224 */ /* 0x000fe400078e0021 */
[----:B------:R-:W-:Y:S02]  /*39cf0*/  IMAD.MOV.U32 R19, RZ, RZ, R32 ;  /* 0x000000ffff137224 */ /* 0x000fe400078e0020 */
[----:B--2---:R-:W-:Y:S02]  /*39d00*/  IMAD.MOV.U32 R23, RZ, RZ, R76 ;  /* 0x000000ffff177224 */ /* 0x004fe400078e004c */
[----:B------:R-:W-:Y:S01]  /*39d10*/  IMAD.MOV.U32 R22, RZ, RZ, R77 ;  /* 0x000000ffff167224 */ /* 0x000fe200078e004d */
[----:B------:R-:W2:Y:S04]  /*39d20*/  LDL.LU R76, [R1+0xe38] ;  /* 0x000e3800014c7983 */ /* 0x000ea80000300800 */
[----:B------:R-:W2:Y:S04]  /*39d30*/  LDL.LU R77, [R1+0x2000] ;  /* 0x00200000014d7983 */ /* 0x000ea80000300800 */
[----:B------:R-:W2:Y:S04]  /*39d40*/  LDL.LU R34, [R1+0xe40] ;  /* 0x000e400001227983 */ /* 0x000ea80000300800 */
[----:B------:R-:W2:Y:S04]  /*39d50*/  LDL.LU R35, [R1+0x2004] ;  /* 0x0020040001237983 */ /* 0x000ea80000300800 */
[----:B------:R-:W2:Y:S04]  /*39d60*/  LDL.LU R32, [R1+0xe60] ;  /* 0x000e600001207983 */ /* 0x000ea80000300800 */
[----:B------:R-:W2:Y:S04]  /*39d70*/  LDL.LU R33, [R1+0x1fc8] ;  /* 0x001fc80001217983 */ /* 0x000ea80000300800 */
[----:B------:R-:W-:Y:S04]  /*39d80*/  STL.64 [R1+0xde8], R8 ;  /* 0x000de80801007387 */ /* 0x000fe80000100a00 */
[----:B------:R-:W-:Y:S04]  /*39d90*/  STL.64 [R1+0x3840], R8 ;  /* 0x0038400801007387 */ /* 0x000fe80000100a00 */
[----:B------:R-:W-:Y:S04]  /*39da0*/  STL.64 [R1+0xdf0], R18 ;  /* 0x000df01201007387 */ /* 0x000fe80000100a00 */
[----:B------:R-:W-:Y:S01]  /*39db0*/  STL.64 [R1+0x3848], R18 ;  /* 0x0038481201007387 */ /* 0x000fe20000100a00 */
[----:B---3--:R-:W-:-:S02]  /*39dc0*/  IMAD.MOV.U32 R27, RZ, RZ, R74 ;  /* 0x000000ffff1b7224 */ /* 0x008fc400078e004a */
[----:B----4-:R-:W-:Y:S01]  /*39dd0*/  IMAD.MOV.U32 R26, RZ, RZ, R75 ;  /* 0x000000ffff1a7224 */ /* 0x010fe200078e004b */
[----:B------:R-:W3:Y:S04]  /*39de0*/  LDL.LU R74, [R1+0xe68] ;  /* 0x000e6800014a7983 */ /* 0x000ee80000300800 */
[----:B------:R-:W4:Y:S04]  /*39df0*/  LDL.LU R75, [R1+0x1fcc] ;  /* 0x001fcc00014b7983 */ /* 0x000f280000300800 */
[----:B------:R-:W-:Y:S04]  /*39e00*/  STL.64 [R1+0xdf8], R22 ;  /* 0x000df81601007387 */ /* 0x000fe80000100a00 */
[----:B------:R-:W-:Y:S04]  /*39e10*/  STL.64 [R1+0x3850], R22 ;  /* 0x0038501601007387 */ /* 0x000fe80000100a00 */
[----:B------:R-:W-:Y:S04]  /*39e20*/  STL.64 [R1+0xe00], R26 ;  /* 0x000e001a01007387 */ /* 0x000fe80000100a00 */
[----:B------:R-:W-:Y:S01]  /*39e30*/  STL.64 [R1+0x3858], R26 ;  /* 0x0038581a01007387 */ /* 0x000fe20000100a00 */
[----:B------:R-:W-:-:S02]  /*39e40*/  IMAD.MOV.U32 R83, RZ, RZ, R28 ;  /* 0x000000ffff537224 */ /* 0x000fc400078e001c */
[----:B------:R-:W-:Y:S01]  /*39e50*/  IMAD.MOV.U32 R82, RZ, RZ, R29 ;  /* 0x000000ffff527224 */ /* 0x000fe200078e001d */
[----:B------:R-:W4:Y:S04]  /*39e60*/  LDL.LU R28, [R1+0xe70] ;  /* 0x000e7000011c7983 */ /* 0x000f280000300800 */
[----:B------:R-:W4:Y:S04]  /*39e70*/  LDL.LU R29, [R1+0x1fd0] ;  /* 0x001fd000011d7983 */ /* 0x000f280000300800 */
[----:B------:R-:W4:Y:S04]  /*39e80*/  LDL.LU R92, [R1+0xe78] ;  /* 0x000e7800015c7983 */ /* 0x000f280000300800 */
[----:B------:R-:W0:Y:S04]  /*39e90*/  LDL.LU R38, [R1+0x1fd4] ;  /* 0x001fd40001267983 */ /* 0x000e280000300800 */
[----:B------:R-:W4:Y:S01]  /*39ea0*/  LDL.LU R39, [R1+0xe80] ;  /* 0x000e800001277983 */ /* 0x000f220000300800 */
[----:B------:R-:W-:-:S03]  /*39eb0*/  IMAD.MOV.U32 R53, RZ, RZ, R36 ;  /* 0x000000ffff357224 */ /* 0x000fc600078e0024 */
[----:B------:R-:W4:Y:S01]  /*39ec0*/  LDL.LU R91, [R1+0x1fd8] ;  /* 0x001fd800015b7983 */ /* 0x000f220000300800 */
[----:B------:R-:W-:-:S03]  /*39ed0*/  IMAD.MOV.U32 R52, RZ, RZ, R37 ;  /* 0x000000ffff347224 */ /* 0x000fc600078e0025 */
[----:B------:R-:W4:Y:S04]  /*39ee0*/  LDL.LU R36, [R1+0xea0] ;  /* 0x000ea00001247983 */ /* 0x000f280000300800 */
[----:B------:R-:W4:Y:S01]  /*39ef0*/  LDL.LU R37, [R1+0x1f9c] ;  /* 0x001f9c0001257983 */ /* 0x000f220000300800 */
[----:B------:R-:W-:Y:S02]  /*39f00*/  IMAD.MOV.U32 R14, RZ, RZ, R31 ;  /* 0x000000ffff0e7224 */ /* 0x000fe400078e001f */
[----:B------:R-:W-:Y:S02]  /*39f10*/  IMAD.MOV.U32 R15, RZ, RZ, R30 ;  /* 0x000000ffff0f7224 */ /* 0x000fe400078e001e */
[----:B------:R-:W4:Y:S04]  /*39f20*/  LDL.LU R30, [R1+0xea8] ;  /* 0x000ea800011e7983 */ /* 0x000f280000300800 */
[----:B------:R-:W4:Y:S04]  /*39f30*/  LDL.LU R31, [R1+0x1fa0] ;  /* 0x001fa000011f7983 */ /* 0x000f280000300800 */
[----:B------:R-:W-:Y:S04]  /*39f40*/  STL.64 [R1+0xe20], R52 ;  /* 0x000e203401007387 */ /* 0x000fe80000100a00 */
[----:B------:R-:W-:Y:S04]  /*39f50*/  STL.64 [R1+0x3860], R52 ;  /* 0x0038603401007387 */ /* 0x000fe80000100a00 */
[----:B------:R-:W-:Y:S04]  /*39f60*/  STL.64 [R1+0xe28], R14 ;  /* 0x000e280e01007387 */ /* 0x000fe80000100a00 */
[----:B------:R-:W-:Y:S01]  /*39f70*/  STL.64 [R1+0x3868], R14 ;  /* 0x0038680e01007387 */ /* 0x000fe20000100a00 */
[----:B--2---:R-:W-:-:S02]  /*39f80*/  IMAD.MOV.U32 R17, RZ, RZ, R76 ;  /* 0x000000ffff117224 */ /* 0x004fc400078e004c */
[----:B------:R-:W-:Y:S01]  /*39f90*/  IMAD.MOV.U32 R16, RZ, RZ, R77 ;  /* 0x000000ffff107224 */ /* 0x000fe200078e004d */
[----:B------:R-:W2:Y:S04]  /*39fa0*/  LDL.LU R76, [R1+0xeb0] ;  /* 0x000eb000014c7983 */ /* 0x000ea80000300800 */
[----:B------:R-:W2:Y:S04]  /*39fb0*/  LDL.LU R77, [R1+0x1fa4] ;  /* 0x001fa400014d7983 */ /* 0x000ea80000300800 */
[----:B------:R-:W-:Y:S04]  /*39fc0*/  STL.64 [R1+0xe30], R82 ;  /* 0x000e305201007387 */ /* 0x000fe80000100a00 */
[----:B------:R-:W-:Y:S04]  /*39fd0*/  STL.64 [R1+0x3878], R82 ;  /* 0x0038785201007387 */ /* 0x000fe80000100a00 */
[----:B------:R-:W-:Y:S04]  /*39fe0*/  STL.64 [R1+0xe38], R16 ;  /* 0x000e381001007387 */ /* 0x000fe80000100a00 */
[----:B------:R-:W-:Y:S01]  /*39ff0*/  STL.64 [R1+0x3880], R16 ;  /* 0x0038801001007387 */ /* 0x000fe20000100a00 */
[----:B---3--:R-:W-:Y:S01]  /*3a000*/  MOV R25, R74 ;  /* 0x0000004a00197202 */ /* 0x008fe20000000f00 */
[----:B----4-:R-:W-:-:S02]  /*3a010*/  IMAD.MOV.U32 R24, RZ, RZ, R75 ;  /* 0x000000ffff187224 */ /* 0x010fc400078e004b */
[----:B------:R-:W3:Y:S04]  /*3a020*/  LDL.LU R74, [R1+0xeb8] ;  /* 0x000eb800014a7983 */ /* 0x000ee80000300800 */
[----:B------:R-:W4:Y:S01]  /*3a030*/  LDL.LU R75, [R1+0x1fa8] ;  /* 0x001fa800014b7983 */ /* 0x000f220000300800 */
[----:B------:R-:W-:Y:S02]  /*3a040*/  IMAD.MOV.U32 R66, RZ, RZ, R35 ;  /* 0x000000ffff427224 */ /* 0x000fe400078e0023 */
[----:B------:R-:W-:Y:S02]  /*3a050*/  IMAD.MOV.U32 R67, RZ, RZ, R34 ;  /* 0x000000ffff437224 */ /* 0x000fe400078e0022 */
[----:B------:R-:W-:Y:S01]  /*3a060*/  IMAD.MOV.U32 R12, RZ, RZ, R33 ;  /* 0x000000ffff0c7224 */ /* 0x000fe200078e0021 */
[----:B------:R-:W4:Y:S01]  /*3a070*/  LDL.LU R34, [R1+0xec0] ;  /* 0x000ec00001227983 */ /* 0x000f220000300800 */
[----:B------:R-:W-:-:S03]  /*3a080*/  IMAD.MOV.U32 R13, RZ, RZ, R32 ;  /* 0x000000ffff0d7224 */ /* 0x000fc600078e0020 */
[----:B------:R-:W4:Y:S04]  /*3a090*/  LDL.LU R35, [R1+0x1fac] ;  /* 0x001fac0001237983 */ /* 0x000f280000300800 */
[----:B------:R-:W4:Y:S04]  /*3a0a0*/  LDL.LU R32, [R1+0xee0] ;  /* 0x000ee00001207983 */ /* 0x000f280000300800 */
[----:B------:R-:W4:Y:S04]  /*3a0b0*/  LDL.LU R33, [R1+0x1f70] ;  /* 0x001f700001217983 */ /* 0x000f280000300800 */
[----:B------:R-:W-:Y:S04]  /*3a0c0*/  STL.64 [R1+0xe40], R66 ;  /* 0x000e404201007387 */ /* 0x000fe80000100a00 */
[----:B------:R-:W-:Y:S04]  /*3a0d0*/  STL.64 [R1+0x3888], R66 ;  /* 0x0038884201007387 */ /* 0x000fe80000100a00 */
[----:B------:R-:W-:Y:S04]  /*3a0e0*/  STL.64 [R1+0xe60], R12 ;  /* 0x000e600c01007387 */ /* 0x000fe80000100a00 */
[----:B------:R-:W-:Y:S01]  /*3a0f0*/  STL.64 [R1+0x3890], R12 ;  /* 0x0038900c01007387 */ /* 0x000fe20000100a00 */
[----:B------:R-:W-:-:S03]  /*3a100*/  IMAD.MOV.U32 R61, RZ, RZ, R28 ;  /* 0x000000ffff3d7224 */ /* 0x000fc600078e001c */
[----:B------:R-:W4:Y:S01]  /*3a110*/  LDL.LU R28, [R1+0xee8] ;  /* 0x000ee800011c7983 */ /* 0x000f220000300800 */
[----:B------:R-:W-:-:S03]  /*3a120*/  IMAD.MOV.U32 R60, RZ, RZ, R29 ;  /* 0x000000ffff3c7224 */ /* 0x000fc600078e001d */
[----:B------:R-:W4:Y:S01]  /*3a130*/  LDL.LU R29, [R1+0x1f74] ;  /* 0x001f7400011d7983 */ /* 0x000f220000300800 */
[----:B0-----:R-:W-:Y:S02]  /*3a140*/  IMAD.MOV.U32 R2, RZ, RZ, R38 ;  /* 0x000000ffff027224 */ /* 0x001fe400078e0026 */
[----:B------:R-:W-:Y:S01]  /*3a150*/  IMAD.MOV.U32 R3, RZ, RZ, R92 ;  /* 0x000000ffff037224 */ /* 0x000fe200078e005c */
[----:B------:R-:W-:Y:S04]  /*3a160*/  STL.64 [R1+0xe68], R24 ;  /* 0x000e681801007387 */ /* 0x000fe80000100a00 */
[----:B------:R-:W-:Y:S04]  /*3a170*/  STL.64 [R1+0x3898], R24 ;  /* 0x0038981801007387 */ /* 0x000fe80000100a00 */
[----:B------:R-:W-:Y:S04]  /*3a180*/  STL.64 [R1+0xe70], R60 ;  /* 0x000e703c01007387 */ /* 0x000fe80000100a00 */
[----:B------:R3:W-:Y:S04]  /*3a190*/  STL.64 [R1+0xe78], R2 ;  /* 0x000e780201007387 */ /* 0x0007e80000100a00 */
[----:B------:R-:W-:Y:S01]  /*3a1a0*/  STL.64 [R1+0x38a0], R60 ;  /* 0x0038a03c01007387 */ /* 0x000fe20000100a00 */
[----:B------:R-:W-:-:S02]  /*3a1b0*/  IMAD.MOV.U32 R11, RZ, RZ, R36 ;  /* 0x000000ffff0b7224 */ /* 0x000fc400078e0024 */
[----:B------:R-:W-:Y:S01]  /*3a1c0*/  IMAD.MOV.U32 R10, RZ, RZ, R37 ;  /* 0x000000ffff0a7224 */ /* 0x000fe200078e0025 */
[----:B------:R-:W4:Y:S04]  /*3a1d0*/  LDL.LU R36, [R1+0xef0] ;  /* 0x000ef00001247983 */ /* 0x000f280000300800 */
[----:B------:R-:W4:Y:S01]  /*3a1e0*/  LDL.LU R37, [R1+0x1f78] ;  /* 0x001f780001257983 */ /* 0x000f220000300800 */
[----:B------:R-:W-:Y:S02]  /*3a1f0*/  IMAD.MOV.U32 R68, RZ, RZ, R91 ;  /* 0x000000ffff447224 */ /* 0x000fe400078e005b */
[----:B------:R-:W-:Y:S02]  /*3a200*/  IMAD.MOV.U32 R69, RZ, RZ, R39 ;  /* 0x000000ffff457224 */ /* 0x000fe400078e0027 */
[----:B------:R-:W-:-:S02]  /*3a210*/  IMAD.MOV.U32 R57, RZ, RZ, R30 ;  /* 0x000000ffff397224 */ /* 0x000fc400078e001e */
[----:B------:R-:W-:Y:S01]  /*3a220*/  IMAD.MOV.U32 R56, RZ, RZ, R31 ;  /* 0x000000ffff387224 */ /* 0x000fe200078e001f */
[----:B------:R-:W-:Y:S04]  /*3a230*/  STL.64 [R1+0xe80], R68 ;  /* 0x000e804401007387 */ /* 0x000fe80000100a00 */
[----:B------:R-:W-:Y:S04]  /*3a240*/  STL.64 [R1+0x38a8], R68 ;  /* 0x0038a84401007387 */ /* 0x000fe80000100a00 */
[----:B------:R-:W4:Y:S04]  /*3a250*/  LDL.LU R30, [R1+0xef8] ;  /* 0x000ef800011e7983 */ /* 0x000f280000300800 */
[----:B------:R-:W4:Y:S01]  /*3a260*/  LDL.LU R31, [R1+0x1f7c] ;  /* 0x001f7c00011f7983 */ /* 0x000f220000300800 */
[----:B--2---:R-:W-:-:S02]  /*3a270*/  IMAD.MOV.U32 R81, RZ, RZ, R76 ;  /* 0x000000ffff517224 */ /* 0x004fc400078e004c */
[----:B------:R-:W-:Y:S01]  /*3a280*/  IMAD.MOV.U32 R80, RZ, RZ, R77 ;  /* 0x000000ffff507224 */ /* 0x000fe200078e004d */
[----:B------:R-:W2:Y:S04]  /*3a290*/  LDL.LU R76, [R1+0xf00] ;  /* 0x000f0000014c7983 */ /* 0x000ea80000300800 */
[----:B------:R-:W2:Y:S04]  /*3a2a0*/  LDL.LU R77, [R1+0x1f80] ;  /* 0x001f8000014d7983 */ /* 0x000ea80000300800 */
[----:B------:R-:W-:Y:S04]  /*3a2b0*/  STL.64 [R1+0xea0], R10 ;  /* 0x000ea00a01007387 */ /* 0x000fe80000100a00 */
[----:B------:R0:W-:Y:S04]  /*3a2c0*/  STL.64 [R1+0x38b0], R10 ;  /* 0x0038b00a01007387 */ /* 0x0001e80000100a00 */
[----:B------:R-:W-:Y:S04]  /*3a2d0*/  STL.64 [R1+0xea8], R56 ;  /* 0x000ea83801007387 */ /* 0x000fe80000100a00 */
[----:B------:R1:W-:Y:S01]  /*3a2e0*/  STL.64 [R1+0x38b8], R56 ;  /* 0x0038b83801007387 */ /* 0x0003e20000100a00 */
[----:B---3--:R-:W-:-:S02]  /*3a2f0*/  IMAD.MOV.U32 R3, RZ, RZ, R74 ;  /* 0x000000ffff037224 */ /* 0x008fc400078e004a */
[----:B----4-:R-:W-:Y:S01]  /*3a300*/  IMAD.MOV.U32 R2, RZ, RZ, R75 ;  /* 0x000000ffff027224 */ /* 0x010fe200078e004b */
[----:B------:R-:W3:Y:S04]  /*3a310*/  LDL.LU R74, [R1+0xf20] ;  /* 0x000f2000014a7983 */ /* 0x000ee80000300800 */
[----:B------:R-:W4:Y:S04]  /*3a320*/  LDL.LU R75, [R1+0x1f44] ;  /* 0x001f4400014b7983 */ /* 0x000f280000300800 */
[----:B------:R-:W-:Y:S04]  /*3a330*/  STL.64 [R1+0xeb0], R80 ;  /* 0x000eb05001007387 */ /* 0x000fe80000100a00 */
[----:B------:R-:W-:Y:S04]  /*3a340*/  STL.64 [R1+0x38c8], R80 ;  /* 0x0038c85001007387 */ /* 0x000fe80000100a00 */
[----:B------:R-:W-:Y:S01]  /*3a350*/  STL.64 [R1+0xeb8], R2 ;  /* 0x000eb80201007387 */ /* 0x000fe20000100a00 */
[----:B------:R-:W-:-:S03]  /*3a360*/  IMAD.MOV.U32 R21, RZ, RZ, R34 ;  /* 0x000000ffff157224 */ /* 0x000fc600078e0022 */
[----:B------:R0:W-:Y:S01]  /*3a370*/  STL.64 [R1+0x38d0], R2 ;  /* 0x0038d00201007387 */ /* 0x0001e20000100a00 */
[----:B------:R-:W-:-:S03]  /*3a380*/  IMAD.MOV.U32 R20, RZ, RZ, R35 ;  /* 0x000000ffff147224 */ /* 0x000fc600078e0023 */
[----:B------:R-:W4:Y:S01]  /*3a390*/  LDL.LU R34, [R1+0xf28] ;  /* 0x000f280001227983 */ /* 0x000f220000300800 */
[----:B------:R-:W-:-:S03]  /*3a3a0*/  IMAD.MOV.U32 R63, RZ, RZ, R32 ;  /* 0x000000ffff3f7224 */ /* 0x000fc600078e0020 */
        /* <DEDUP_REMOVED lines=9> */
[----:B------:R0:W-:Y:S04]  /*3a440*/  STL.64 [R1+0x38d8], R20 ;  /* 0x0038d81401007387 */ /* 0x0001e80000100a00 */
[----:B------:R-:W-:Y:S04]  /*3a450*/  STL.64 [R1+0xee0], R62 ;  /* 0x000ee03e01007387 */ /* 0x000fe80000100a00 */
[----:B------:R-:W-:Y:S04]  /*3a460*/  STL.64 [R1+0x38e0], R62 ;  /* 0x0038e03e01007387 */ /* 0x000fe80000100a00 */
[----:B------:R-:W4:Y:S04]  /*3a470*/  LDL.LU R39, [R1+0xf40] ;  /* 0x000f400001277983 */ /* 0x000f280000300800 */
[----:B------:R-:W4:Y:S04]  /*3a480*/  LDL.LU R91, [R1+0x1f54] ;  /* 0x001f5400015b7983 */ /* 0x000f280000300800 */
[----:B------:R-:W-:Y:S01]  /*3a490*/  STL.64 [R1+0xee8], R84 ;  /* 0x000ee85401007387 */ /* 0x000fe20000100a00 */
[----:B------:R-:W-:-:S03]  /*3a4a0*/  IMAD.MOV.U32 R9, RZ, RZ, R36 ;  /* 0x000000ffff097224 */ /* 0x000fc600078e0024 */
[----:B------:R-:W-:Y:S01]  /*3a4b0*/  STL.64 [R1+0x38e8], R84 ;  /* 0x0038e85401007387 */ /* 0x000fe20000100a00 */
[----:B------:R-:W-:-:S03]  /*3a4c0*/  IMAD.MOV.U32 R8, RZ, RZ, R37 ;  /* 0x000000ffff087224 */ /* 0x000fc600078e0025 */
[----:B------:R-:W4:Y:S04]  /*3a4d0*/  LDL.LU R36, [R1+0xf60] ;  /* 0x000f600001247983 */ /* 0x000f280000300800 */
[----:B------:R-:W4:Y:S01]  /*3a4e0*/  LDL.LU R37, [R1+0x1f18] ;  /* 0x001f180001257983 */ /* 0x000f220000300800 */
[----:B------:R-:W-:Y:S02]  /*3a4f0*/  IMAD.MOV.U32 R19, RZ, RZ, R30 ;  /* 0x000000ffff137224 */ /* 0x000fe400078e001e */
[----:B------:R-:W-:Y:S01]  /*3a500*/  IMAD.MOV.U32 R18, RZ, RZ, R31 ;  /* 0x000000ffff127224 */ /* 0x000fe200078e001f */
[----:B------:R-:W4:Y:S04]  /*3a510*/  LDL.LU R30, [R1+0xf68] ;  /* 0x000f6800011e7983 */ /* 0x000f280000300800 */
[----:B------:R-:W4:Y:S01]  /*3a520*/  LDL.LU R31, [R1+0x1f1c] ;  /* 0x001f1c00011f7983 */ /* 0x000f220000300800 */
[----:B--2---:R-:W-:-:S02]  /*3a530*/  IMAD.MOV.U32 R23, RZ, RZ, R76 ;  /* 0x000000ffff177224 */ /* 0x004fc400078e004c */
[----:B------:R-:W-:Y:S01]  /*3a540*/  IMAD.MOV.U32 R22, RZ, RZ, R77 ;  /* 0x000000ffff167224 */ /* 0x000fe200078e004d */
[----:B------:R-:W2:Y:S04]  /*3a550*/  LDL.LU R76, [R1+0xf70] ;  /* 0x000f7000014c7983 */ /* 0x000ea80000300800 */
[----:B------:R-:W2:Y:S04]  /*3a560*/  LDL.LU R77, [R1+0x1f20] ;  /* 0x001f2000014d7983 */ /* 0x000ea80000300800 */
[----:B------:R-:W-:Y:S04]  /*3a570*/  STL.64 [R1+0xef0], R8 ;  /* 0x000ef00801007387 */ /* 0x000fe80000100a00 */
[----:B------:R-:W-:Y:S01]  /*3a580*/  STL.64 [R1+0x38f0], R8 ;  /* 0x0038f00801007387 */ /* 0x000fe20000100a00 */
[----:B---3--:R-:W-:Y:S01]  /*3a590*/  IMAD.MOV.U32 R5, RZ, RZ, R74 ;  /* 0x000000ffff057224 */ /* 0x008fe200078e004a */
[----:B----4-:R-:W-:-:S02]  /*3a5a0*/  MOV R4, R75 ;  /* 0x0000004b00047202 */ /* 0x010fc40000000f00 */
[----:B------:R-:W3:Y:S04]  /*3a5b0*/  LDL.LU R74, [R1+0xf78] ;  /* 0x000f7800014a7983 */ /* 0x000ee80000300800 */
[----:B------:R-:W4:Y:S04]  /*3a5c0*/  LDL.LU R75, [R1+0x1f24] ;  /* 0x001f2400014b7983 */ /* 0x000f280000300800 */
[----:B------:R-:W-:Y:S04]  /*3a5d0*/  STL.64 [R1+0xef8], R18 ;  /* 0x000ef81201007387 */ /* 0x000fe80000100a00 */
[----:B------:R0:W-:Y:S04]  /*3a5e0*/  STL.64 [R1+0x38f8], R18 ;  /* 0x0038f81201007387 */ /* 0x0001e80000100a00 */
[----:B------:R-:W-:Y:S04]  /*3a5f0*/  STL.64 [R1+0xf00], R22 ;  /* 0x000f001601007387 */ /* 0x000fe80000100a00 */
[----:B------:R-:W-:Y:S04]  /*3a600*/  STL.64 [R1+0x3900], R22 ;  /* 0x0039001601007387 */ /* 0x000fe80000100a00 */
[----:B------:R-:W-:Y:S01]  /*3a610*/  STL.64 [R1+0xf20], R4 ;  /* 0x000f200401007387 */ /* 0x000fe20000100a00 */
[----:B------:R-:W-:-:S03]  /*3a620*/  IMAD.MOV.U32 R15, RZ, RZ, R34 ;  /* 0x000000ffff0f7224 */ /* 0x000fc600078e0022 */
[----:B------:R-:W-:Y:S01]  /*3a630*/  STL.64 [R1+0x3910], R4 ;  /* 0x0039100401007387 */ /* 0x000fe20000100a00 */
[----:B------:R-:W-:-:S03]  /*3a640*/  IMAD.MOV.U32 R14, RZ, RZ, R35 ;  /* 0x000000ffff0e7224 */ /* 0x000fc600078e0023 */
[----:B------:R-:W4:Y:S01]  /*3a650*/  LDL.LU R34, [R1+0xf80] ;  /* 0x000f800001227983 */ /* 0x000f220000300800 */
[----:B------:R-:W-:-:S03]  /*3a660*/  IMAD.MOV.U32 R79, RZ, RZ, R32 ;  /* 0x000000ffff4f7224 */ /* 0x000fc600078e0020 */
[----:B------:R-:W4:Y:S01]  /*3a670*/  LDL.LU R35, [R1+0x1f28] ;  /* 0x001f280001237983 */ /* 0x000f220000300800 */
[----:B------:R-:W-:-:S03]  /*3a680*/  IMAD.MOV.U32 R78, RZ, RZ, R33 ;  /* 0x000000ffff4e7224 */ /* 0x000fc600078e0021 */
[----:B------:R-:W0:Y:S01]  /*3a690*/  LDL.LU R32, [R1+0xfa0] ;  /* 0x000fa00001207983 */ /* 0x000e220000300800 */
[----:B------:R-:W-:-:S03]  /*3a6a0*/  IMAD.MOV.U32 R83, RZ, RZ, R28 ;  /* 0x000000ffff537224 */ /* 0x000fc600078e001c */
[----:B------:R-:W4:Y:S01]  /*3a6b0*/  LDL.LU R33, [R1+0x1eec] ;  /* 0x001eec0001217983 */ /* 0x000f220000300800 */
[----:B------:R-:W-:-:S03]  /*3a6c0*/  IMAD.MOV.U32 R82, RZ, RZ, R29 ;  /* 0x000000ffff527224 */ /* 0x000fc600078e001d */
[----:B------:R-:W1:Y:S04]  /*3a6d0*/  LDL.LU R28, [R1+0xfa8] ;  /* 0x000fa800011c7983 */ /* 0x000e680000300800 */
[----:B------:R-:W4:Y:S04]  /*3a6e0*/  LDL.LU R29, [R1+0x1ef0] ;  /* 0x001ef000011d7983 */ /* 0x000f280000300800 */
[----:B------:R-:W-:Y:S04]  /*3a6f0*/  STL.64 [R1+0xf28], R14 ;  /* 0x000f280e01007387 */ /* 0x000fe80000100a00 */
[----:B------:R-:W-:Y:S01]  /*3a700*/  STL.64 [R1+0x3918], R14 ;  /* 0x0039180e01007387 */ /* 0x000fe20000100a00 */
[----:B------:R-:W-:-:S02]  /*3a710*/  IMAD.MOV.U32 R26, RZ, RZ, R91 ;  /* 0x000000ffff1a7224 */ /* 0x000fc400078e005b */
[----:B------:R-:W-:Y:S01]  /*3a720*/  IMAD.MOV.U32 R27, RZ, RZ, R39 ;  /* 0x000000ffff1b7224 */ /* 0x000fe200078e0027 */
[----:B------:R-:W-:Y:S04]  /*3a730*/  STL.64 [R1+0xf30], R78 ;  /* 0x000f304e01007387 */ /* 0x000fe80000100a00 */
[----:B------:R-:W-:Y:S04]  /*3a740*/  STL.64 [R1+0x3920], R78 ;  /* 0x0039204e01007387 */ /* 0x000fe80000100a00 */
[----:B------:R-:W-:Y:S04]  /*3a750*/  STL.64 [R1+0xf38], R82 ;  /* 0x000f385201007387 */ /* 0x000fe80000100a00 */
[----:B------:R-:W-:Y:S04]  /*3a760*/  STL.64 [R1+0x3928], R82 ;  /* 0x0039285201007387 */ /* 0x000fe80000100a00 */
[----:B------:R-:W-:Y:S01]  /*3a770*/  STL.64 [R1+0xf40], R26 ;  /* 0x000f401a01007387 */ /* 0x000fe20000100a00 */
[----:B------:R-:W-:-:S03]  /*3a780*/  IMAD.MOV.U32 R53, RZ, RZ, R36 ;  /* 0x000000ffff357224 */ /* 0x000fc600078e0024 */
[----:B------:R-:W-:Y:S01]  /*3a790*/  STL.64 [R1+0x3930], R26 ;  /* 0x0039301a01007387 */ /* 0x000fe20000100a00 */
[----:B------:R-:W-:-:S03]  /*3a7a0*/  IMAD.MOV.U32 R52, RZ, RZ, R37 ;  /* 0x000000ffff347224 */ /* 0x000fc600078e0025 */
[----:B------:R-:W4:Y:S04]  /*3a7b0*/  LDL.LU R36, [R1+0xfb0] ;  /* 0x000fb00001247983 */ /* 0x000f280000300800 */
[----:B------:R-:W4:Y:S01]  /*3a7c0*/  LDL.LU R37, [R1+0x1ef4] ;  /* 0x001ef40001257983 */ /* 0x000f220000300800 */
[----:B------:R-:W-:-:S03]  /*3a7d0*/  IMAD.MOV.U32 R17, RZ, RZ, R30 ;  /* 0x000000ffff117224 */ /* 0x000fc600078e001e */
[----:B------:R-:W-:Y:S04]  /*3a7e0*/  STL.64 [R1+0xf60], R52 ;  /* 0x000f603401007387 */ /* 0x000fe80000100a00 */
[----:B------:R-:W-:Y:S01]  /*3a7f0*/  STL.64 [R1+0x3938], R52 ;  /* 0x0039383401007387 */ /* 0x000fe20000100a00 */
[----:B------:R-:W-:-:S03]  /*3a800*/  IMAD.MOV.U32 R16, RZ, RZ, R31 ;  /* 0x000000ffff107224 */ /* 0x000fc600078e001f */
[----:B------:R-:W4:Y:S04]  /*3a810*/  LDL.LU R30, [R1+0xfb8] ;  /* 0x000fb800011e7983 */ /* 0x000f280000300800 */
[----:B------:R-:W4:Y:S01]  /*3a820*/  LDL.LU R31, [R1+0x1ef8] ;  /* 0x001ef800011f7983 */ /* 0x000f220000300800 */
[----:B--2---:R-:W-:Y:S02]  /*3a830*/  IMAD.MOV.U32 R67, RZ, RZ, R76 ;  /* 0x000000ffff437224 */ /* 0x004fe400078e004c */
[----:B------:R-:W-:Y:S01]  /*3a840*/  IMAD.MOV.U32 R66, RZ, RZ, R77 ;  /* 0x000000ffff427224 */ /* 0x000fe200078e004d */
[----:B------:R-:W2:Y:S04]  /*3a850*/  LDL.LU R76, [R1+0xfc0] ;  /* 0x000fc000014c7983 */ /* 0x000ea80000300800 */
[----:B------:R-:W2:Y:S01]  /*3a860*/  LDL.LU R77, [R1+0x1efc] ;  /* 0x001efc00014d7983 */ /* 0x000ea20000300800 */
[----:B---3--:R-:W-:-:S02]  /*3a870*/  IMAD.MOV.U32 R13, RZ, RZ, R74 ;  /* 0x000000ffff0d7224 */ /* 0x008fc400078e004a */
[----:B----4-:R-:W-:Y:S01]  /*3a880*/  IMAD.MOV.U32 R12, RZ, RZ, R75 ;  /* 0x000000ffff0c7224 */ /* 0x010fe200078e004b */
[----:B------:R-:W3:Y:S04]  /*3a890*/  LDL.LU R74, [R1+0xfe0] ;  /* 0x000fe000014a7983 */ /* 0x000ee80000300800 */
[----:B------:R-:W4:Y:S04]  /*3a8a0*/  LDL.LU R75, [R1+0x1ec0] ;  /* 0x001ec000014b7983 */ /* 0x000f280000300800 */
[----:B------:R-:W-:Y:S04]  /*3a8b0*/  STL.64 [R1+0xf68], R16 ;  /* 0x000f681001007387 */ /* 0x000fe80000100a00 */
[----:B------:R-:W-:Y:S04]  /*3a8c0*/  STL.64 [R1+0x3940], R16 ;  /* 0x0039401001007387 */ /* 0x000fe80000100a00 */
[----:B------:R-:W-:Y:S04]  /*3a8d0*/  STL.64 [R1+0xf70], R66 ;  /* 0x000f704201007387 */ /* 0x000fe80000100a00 */
[----:B------:R-:W-:Y:S04]  /*3a8e0*/  STL.64 [R1+0x3950], R66 ;  /* 0x0039504201007387 */ /* 0x000fe80000100a00 */
[----:B------:R-:W-:Y:S04]  /*3a8f0*/  STL.64 [R1+0xf78], R12 ;  /* 0x000f780c01007387 */ /* 0x000fe80000100a00 */
[----:B------:R-:W-:Y:S04]  /*3a900*/  STL.64 [R1+0x3958], R12 ;  /* 0x0039580c01007387 */ /* 0x000fe80000100a00 */
[----:B------:R-:W4:Y:S04]  /*3a910*/  LDL.LU R92, [R1+0xfe8] ;  /* 0x000fe800015c7983 */ /* 0x000f280000300800 */
[----:B------:R-:W4:Y:S04]  /*3a920*/  LDL.LU R38, [R1+0x1ec4] ;  /* 0x001ec40001267983 */ /* 0x000f280000300800 */
        /* <DEDUP_REMOVED lines=8> */
[----:B------:R-:W4:Y:S01]  /*3a9b0*/  LDL.LU R32, [R1+0x1000] ;  /* 0x0010000001207983 */ /* 0x000f220000300800 */
[----:B-1----:R-:W-:-:S03]  /*3a9c0*/  IMAD.MOV.U32 R57, RZ, RZ, R28 ;  /* 0x000000ffff397224 */ /* 0x002fc600078e001c */
[----:B------:R-:W4:Y:S01]  /*3a9d0*/  LDL.LU R33, [R1+0x1ed0] ;  /* 0x001ed00001217983 */ /* 0x000f220000300800 */
[----:B------:R-:W-:-:S03]  /*3a9e0*/  IMAD.MOV.U32 R56, RZ, RZ, R29 ;  /* 0x000000ffff387224 */ /* 0x000fc600078e001d */
[----:B------:R-:W4:Y:S04]  /*3a9f0*/  LDL.LU R28, [R1+0x1020] ;  /* 0x00102000011c7983 */ /* 0x000f280000300800 */
[----:B------:R-:W4:Y:S04]  /*3aa00*/  LDL.LU R29, [R1+0x1d50] ;  /* 0x001d5000011d7983 */ /* 0x000f280000300800 */
[----:B------:R-:W-:Y:S04]  /*3aa10*/  STL.64 [R1+0xf80], R24 ;  /* 0x000f801801007387 */ /* 0x000fe80000100a00 */
[----:B------:R-:W-:Y:S04]  /*3aa20*/  STL.64 [R1+0x3960], R24 ;  /* 0x0039601801007387 */ /* 0x000fe80000100a00 */
        /* <DEDUP_REMOVED lines=8> */
[----:B------:R-:W4:Y:S04]  /*3aab0*/  LDL.LU R36, [R1+0x1028] ;  /* 0x0010280001247983 */ /* 0x000f280000300800 */
[----:B------:R-:W4:Y:S01]  /*3aac0*/  LDL.LU R37, [R1+0x1d54] ;  /* 0x001d540001257983 */ /* 0x000f220000300800 */
[----:B------:R-:W-:Y:S01]  /*3aad0*/  MOV R55, R30 ;  /* 0x0000001e00377202 */ /* 0x000fe20000000f00 */
[----:B------:R-:W-:-:S02]  /*3aae0*/  IMAD.MOV.U32 R54, RZ, RZ, R31 ;  /* 0x000000ffff367224 */ /* 0x000fc400078e001f */
        /* <DEDUP_REMOVED lines=11> */
[----:B------:R-:W-:Y:S01]  /*3aba0*/  STL.64 [R1+0x3980], R54 ;  /* 0x0039803601007387 */ /* 0x000fe20000100a00 */
[----:B------:R-:W-:-:S02]  /*3abb0*/  IMAD.MOV.U32 R3, RZ, RZ, R92 ;  /* 0x000000ffff037224 */ /* 0x000fc400078e005c */
[----:B------:R-:W-:Y:S01]  /*3abc0*/  IMAD.MOV.U32 R2, RZ, RZ, R38 ;  /* 0x000000ffff027224 */ /* 0x000fe200078e0026 */
[----:B------:R-:W-:Y:S04]  /*3abd0*/  STL.64 [R1+0xfc0], R60 ;  /* 0x000fc03c01007387 */ /* 0x000fe80000100a00 */
[----:B------:R-:W-:Y:S01]  /*3abe0*/  STL.64 [R1+0x3988], R60 ;  /* 0x0039883c01007387 */ /* 0x000fe20000100a00 */
[----:B------:R-:W-:-:S03]  /*3abf0*/  IMAD.MOV.U32 R81, RZ, RZ, R39 ;  /* 0x000000ffff517224 */ /* 0x000fc600078e0027 */
[----:B------:R0:W-:Y:S04]  /*3ac00*/  STL.64 [R1+0xfe8], R2 ;  /* 0x000fe80201007387 */ /* 0x0001e80000100a00 */
[----:B------:R-:W-:Y:S04]  /*3ac10*/  STL.64 [R1+0xfe0], R50 ;  /* 0x000fe03201007387 */ /* 0x000fe80000100a00 */
[----:B------:R-:W-:Y:S01]  /*3ac20*/  STL.64 [R1+0x3998], R50 ;  /* 0x0039983201007387 */ /* 0x000fe20000100a00 */
[----:B------:R-:W-:-:S03]  /*3ac30*/  IMAD.MOV.U32 R80, RZ, RZ, R91 ;  /* 0x000000ffff507224 */ /* 0x000fc600078e005b */
[----:B------:R-:W4:Y:S04]  /*3ac40*/  LDL.LU R39, [R1+0x1060] ;  /* 0x0010600001277983 */ /* 0x000f280000300800 */
[----:B------:R-:W4:Y:S01]  /*3ac50*/  LDL.LU R91, [R1+0x1d24] ;  /* 0x001d2400015b7983 */ /* 0x000f220000300800 */
[----:B------:R-:W-:Y:S02]  /*3ac60*/  IMAD.MOV.U32 R21, RZ, RZ, R32 ;  /* 0x000000ffff157224 */ /* 0x000fe400078e0020 */
[----:B------:R-:W-:Y:S02]  /*3ac70*/  IMAD.MOV.U32 R20, RZ, RZ, R33 ;  /* 0x000000ffff147224 */ /* 0x000fe400078e0021 */
[----:B------:R-:W-:Y:S02]  /*3ac80*/  IMAD.MOV.U32 R19, RZ, RZ, R28 ;  /* 0x000000ffff137224 */ /* 0x000fe400078e001c */
[----:B0-----:R-:W-:-:S02]  /*3ac90*/  IMAD.MOV.U32 R3, RZ, RZ, R34 ;  /* 0x000000ffff037224 */ /* 0x001fc400078e0022 */
[----:B------:R-:W-:Y:S01]  /*3aca0*/  IMAD.MOV.U32 R2, RZ, RZ, R35 ;  /* 0x000000ffff027224 */ /* 0x000fe200078e0023 */
[----:B------:R-:W4:Y:S04]  /*3acb0*/  LDL.LU R34, [R1+0x1068] ;  /* 0x0010680001227983 */ /* 0x000f280000300800 */
[----:B------:R-:W4:Y:S04]  /*3acc0*/  LDL.LU R35, [R1+0x1d28] ;  /* 0x001d280001237983 */ /* 0x000f280000300800 */
[----:B------:R-:W4:Y:S04]  /*3acd0*/  LDL.LU R32, [R1+0x1070] ;  /* 0x0010700001207983 */ /* 0x000f280000300800 */
[----:B------:R-:W4:Y:S01]  /*3ace0*/  LDL.LU R33, [R1+0x1d2c] ;  /* 0x001d2c0001217983 */ /* 0x000f220000300800 */
[----:B------:R-:W-:-:S03]  /*3acf0*/  IMAD.MOV.U32 R18, RZ, RZ, R29 ;  /* 0x000000ffff127224 */ /* 0x000fc600078e001d */
[----:B------:R-:W4:Y:S04]  /*3ad00*/  LDL.LU R28, [R1+0x1078] ;  /* 0x00107800011c7983 */ /* 0x000f280000300800 */
[----:B------:R-:W4:Y:S04]  /*3ad10*/  LDL.LU R29, [R1+0x1d30] ;  /* 0x001d3000011d7983 */ /* 0x000f280000300800 */
[----:B------:R-:W-:Y:S04]  /*3ad20*/  STL.64 [R1+0xff0], R80 ;  /* 0x000ff05001007387 */ /* 0x000fe80000100a00 */
[----:B------:R-:W-:Y:S04]  /*3ad30*/  STL.64 [R1+0x39a0], R80 ;  /* 0x0039a05001007387 */ /* 0x000fe80000100a00 */
        /* <DEDUP_REMOVED lines=17> */
[----:B------:R-:W2:Y:S01]  /*3ae50*/  LDL.LU R77, [R1+0x1cfc] ;  /* 0x001cfc00014d7983 */ /* 0x000ea20000300800 */
[----:B---3--:R-:W-:Y:S02]  /*3ae60*/  IMAD.MOV.U32 R63, RZ, RZ, R74 ;  /* 0x000000ffff3f7224 */ /* 0x008fe400078e004a */
        /* <DEDUP_REMOVED lines=17> */
[----:B------:R-:W4:Y:S01]  /*3af80*/  LDL.LU R34, [R1+0x10c0] ;  /* 0x0010c00001227983 */ /* 0x000f220000300800 */
[----:B------:R-:W-:-:S03]  /*3af90*/  IMAD.MOV.U32 R15, RZ, RZ, R32 ;  /* 0x000000ffff0f7224 */ /* 0x000fc600078e0020 */
[----:B------:R-:W4:Y:S01]  /*3afa0*/  LDL.LU R35, [R1+0x1d08] ;  /* 0x001d080001237983 */ /* 0x000f220000300800 */
[----:B------:R-:W-:-:S03]  /*3afb0*/  MOV R14, R33 ;  /* 0x00000021000e7202 */ /* 0x000fc60000000f00 */
[----:B------:R-:W4:Y:S01]  /*3afc0*/  LDL.LU R32, [R1+0x10e0] ;  /* 0x0010e00001207983 */ /* 0x000f220000300800 */
[----:B------:R-:W-:-:S03]  /*3afd0*/  IMAD.MOV.U32 R79, RZ, RZ, R28 ;  /* 0x000000ffff4f7224 */ /* 0x000fc600078e001c */
[----:B------:R-:W4:Y:S01]  /*3afe0*/  LDL.LU R33, [R1+0x17f8] ;  /* 0x0017f80001217983 */ /* 0x000f220000300800 */
[----:B------:R-:W-:-:S03]  /*3aff0*/  IMAD.MOV.U32 R78, RZ, RZ, R29 ;  /* 0x000000ffff4e7224 */ /* 0x000fc600078e001d */
        /* <DEDUP_REMOVED lines=58> */
[----:B------:R-:W4:Y:S01]  /*3b3a0*/  LDL.LU R92, [R1+0x1160] ;  /* 0x00116000015c7983 */ /* 0x000f220000300800 */
[----:B------:R-:W-:-:S03]  /*3b3b0*/  IMAD.MOV.U32 R25, RZ, RZ, R36 ;  /* 0x000000ffff197224 */ /* 0x000fc600078e0024 */
[----:B------:R-:W4:Y:S01]  /*3b3c0*/  LDL.LU R38, [R1+0x17a0] ;  /* 0x0017a00001267983 */ /* 0x000f220000300800 */
[----:B------:R-:W-:-:S03]  /*3b3d0*/  IMAD.MOV.U32 R24, RZ, RZ, R37 ;  /* 0x000000ffff187224 */ /* 0x000fc600078e0025 */
[----:B------:R-:W0:Y:S04]  /*3b3e0*/  LDL.LU R36, [R1+0x1168] ;  /* 0x0011680001247983 */ /* 0x000e280000300800 */
        /* <DEDUP_REMOVED lines=9> */
[----:B---3--:R-:W-:Y:S01]  /*3b480*/  MOV R55, R74 ;  /* 0x0000004a00377202 */ /* 0x008fe20000000f00 */
[----:B----4-:R-:W-:Y:S02]  /*3b490*/  IMAD.MOV.U32 R54, RZ, RZ, R75 ;  /* 0x000000ffff367224 */ /* 0x010fe400078e004b */
        /* <DEDUP_REMOVED lines=30> */
[----:B------:R-:W-:Y:S01]  /*3b680*/  STL.64 [R1+0x1138], R68 ;  /* 0x0011384401007387 */ /* 0x000fe20000100a00 */
[----:B------:R-:W-:-:S02]  /*3b690*/  IMAD.MOV.U32 R44, RZ, RZ, R38 ;  /* 0x000000ffff2c7224 */ /* 0x000fc400078e0026 */
[----:B------:R-:W-:Y:S01]  /*3b6a0*/  IMAD.MOV.U32 R45, RZ, RZ, R92 ;  /* 0x000000ffff2d7224 */ /* 0x000fe200078e005c */
[----:B------:R-:W-:Y:S01]  /*3b6b0*/  STL.64 [R1+0x3a90], R68 ;  /* 0x003a904401007387 */ /* 0x000fe20000100a00 */
[----:B0-----:R-:W-:Y:S02]  /*3b6c0*/  IMAD.MOV.U32 R3, RZ, RZ, R36 ;  /* 0x000000ffff037224 */ /* 0x001fe400078e0024 */
[----:B------:R-:W-:Y:S01]  /*3b6d0*/  IMAD.MOV.U32 R2, RZ, RZ, R37 ;  /* 0x000000ffff027224 */ /* 0x000fe200078e0025 */
[----:B------:R-:W-:Y:S04]  /*3b6e0*/  STL.64 [R1+0x1140], R84 ;  /* 0x0011405401007387 */ /* 0x000fe80000100a00 */
[----:B------:R-:W-:Y:S04]  /*3b6f0*/  STL.64 [R1+0x3a98], R84 ;  /* 0x003a985401007387 */ /* 0x000fe80000100a00 */
[----:B------:R3:W-:Y:S04]  /*3b700*/  STL.64 [R1+0x1168], R2 ;  /* 0x0011680201007387 */ /* 0x0007e80000100a00 */
[----:B------:R-:W-:Y:S04]  /*3b710*/  STL.64 [R1+0x1160], R44 ;  /* 0x0011602c01007387 */ /* 0x000fe80000100a00 */
[----:B------:R-:W-:Y:S04]  /*3b720*/  STL.64 [R1+0x3aa0], R44 ;  /* 0x003aa02c01007387 */ /* 0x000fe80000100a00 */
[----:B------:R-:W4:Y:S04]  /*3b730*/  LDL.LU R36, [R1+0x11c0] ;  /* 0x0011c00001247983 */ /* 0x000f280000300800 */
[----:B------:R-:W4:Y:S01]  /*3b740*/  LDL.LU R37, [R1+0x1784] ;  /* 0x0017840001257983 */ /* 0x000f220000300800 */
[----:B------:R-:W-:-:S02]  /*3b750*/  IMAD.MOV.U32 R51, RZ, RZ, R30 ;  /* 0x000000ffff337224 */ /* 0x000fc400078e001e */
[----:B------:R-:W-:Y:S01]  /*3b760*/  IMAD.MOV.U32 R50, RZ, RZ, R31 ;  /* 0x000000ffff327224 */ /* 0x000fe200078e001f */
        /* <DEDUP_REMOVED lines=15> */
[----:B------:R0:W-:Y:S01]  /*3b860*/  STL.64 [R1+0x3ac0], R2 ;  /* 0x003ac00201007387 */ /* 0x0001e20000100a00 */
[----:B------:R-:W-:-:S02]  /*3b870*/  IMAD.MOV.U32 R59, RZ, RZ, R39 ;  /* 0x000000ffff3b7224 */ /* 0x000fc400078e0027 */
[----:B------:R-:W-:-:S05]  /*3b880*/  IMAD.MOV.U32 R58, RZ, RZ, R91 ;  /* 0x000000ffff3a7224 */ /* 0x000fca00078e005b */
[----:B------:R-:W-:Y:S04]  /*3b890*/  STL.64 [R1+0x11a0], R58 ;  /* 0x0011a03a01007387 */ /* 0x000fe80000100a00 */
[----:B------:R-:W-:Y:S04]  /*3b8a0*/  STL.64 [R1+0x3ac8], R58 ;  /* 0x003ac83a01007387 */ /* 0x000fe80000100a00 */
[----:B------:R-:W4:Y:S04]  /*3b8b0*/  LDL.LU R39, [R1+0x11f8] ;  /* 0x0011f80001277983 */ /* 0x000f280000300800 */
[----:B------:R-:W4:Y:S01]  /*3b8c0*/  LDL.LU R91, [R1+0x1754] ;  /* 0x00175400015b7983 */ /* 0x000f220000300800 */
[----:B------:R-:W-:-:S03]  /*3b8d0*/  IMAD.MOV.U32 R9, RZ, RZ, R34 ;  /* 0x000000ffff097224 */ /* 0x000fc600078e0022 */
        /* <DEDUP_REMOVED lines=17> */
[----:B------:R-:W-:Y:S01]  /*3b9f0*/  IMAD.MOV.U32 R21, RZ, RZ, R36 ;  /* 0x000000ffff157224 */ /* 0x000fe200078e0024 */
[----:B------:R-:W-:-:S05]  /*3ba00*/  MOV R20, R37 ;  /* 0x0000002500147202 */ /* 0x000fca0000000f00 */
[----:B------:R-:W-:Y:S04]  /*3ba10*/  STL.64 [R1+0x11c0], R20 ;  /* 0x0011c01401007387 */ /* 0x000fe80000100a00 */
[----:B------:R-:W-:Y:S04]  /*3ba20*/  STL.64 [R1+0x3ae8], R20 ;  /* 0x003ae81401007387 */ /* 0x000fe80000100a00 */
[----:B------:R-:W4:Y:S01]  /*3ba30*/  LDL.LU R36, [R1+0x1230] ;  /* 0x0012300001247983 */ /* 0x000f220000300800 */
[----:B------:R-:W-:-:S03]  /*3ba40*/  IMAD.MOV.U32 R63, RZ, RZ, R30 ;  /* 0x000000ffff3f7224 */ /* 0x000fc600078e001e */
[----:B------:R-:W4:Y:S01]  /*3ba50*/  LDL.LU R37, [R1+0x1724] ;  /* 0x0017240001257983 */ /* 0x000f220000300800 */
        /* <DEDUP_REMOVED lines=16> */
[----:B------:R-:W-:Y:S01]  /*3bb60*/  STL.64 [R1+0x3b00], R4 ;  /* 0x003b000401007387 */ /* 0x000fe20000100a00 */
[----:B------:R-:W-:-:S02]  /*3bb70*/  IMAD.MOV.U32 R15, RZ, RZ, R39 ;  /* 0x000000ffff0f7224 */ /* 0x000fc400078e0027 */
[----:B------:R-:W-:-:S05]  /*3bb80*/  IMAD.MOV.U32 R14, RZ, RZ, R91 ;  /* 0x000000ffff0e7224 */ /* 0x000fca00078e005b */
[----:B------:R-:W-:Y:S04]  /*3bb90*/  STL.64 [R1+0x11f8], R14 ;  /* 0x0011f80e01007387 */ /* 0x000fe80000100a00 */
[----:B------:R-:W-:Y:S04]  /*3bba0*/  STL.64 [R1+0x3b10], R14 ;  /* 0x003b100e01007387 */ /* 0x000fe80000100a00 */
[----:B------:R-:W4:Y:S04]  /*3bbb0*/  LDL.LU R39, [R1+0x1268] ;  /* 0x0012680001277983 */ /* 0x000f280000300800 */
[----:B------:R-:W4:Y:S01]  /*3bbc0*/  LDL.LU R91, [R1+0x16f4] ;  /* 0x0016f400015b7983 */ /* 0x000f220000300800 */
[----:B------:R-:W-:-:S02]  /*3bbd0*/  IMAD.MOV.U32 R79, RZ, RZ, R34 ;  /* 0x000000ffff4f7224 */ /* 0x000fc400078e0022 */
        /* <DEDUP_REMOVED lines=25> */
[----:B------:R-:W-:Y:S04]  /*3bd70*/  STL.64 [R1+0x1230], R46 ;  /* 0x0012302e01007387 */ /* 0x000fe80000100a00 */
[----:B------:R-:W-:Y:S04]  /*3bd80*/  STL.64 [R1+0x3b30], R46 ;  /* 0x003b302e01007387 */ /* 0x000fe80000100a00 */
[----:B------:R-:W2:Y:S04]  /*3bd90*/  LDL.LU R36, [R1+0x12a8] ;  /* 0x0012a80001247983 */ /* 0x000ea80000300800 */
[----:B------:R-:W2:Y:S04]  /*3bda0*/  LDL.LU R37, [R1+0x16c8] ;  /* 0x0016c80001257983 */ /* 0x000ea80000300800 */
        /* <DEDUP_REMOVED lines=15> */
[----:B------:R-:W-:Y:S01]  /*3bea0*/  STL.64 [R1+0x3b50], R26 ;  /* 0x003b501a01007387 */ /* 0x000fe20000100a00 */
[----:B------:R-:W-:Y:S02]  /*3beb0*/  IMAD.MOV.U32 R13, RZ, RZ, R28 ;  /* 0x000000ffff0d7224 */ /* 0x000fe400078e001c */
[----:B------:R-:W-:Y:S01]  /*3bec0*/  IMAD.MOV.U32 R12, RZ, RZ, R29 ;  /* 0x000000ffff0c7224 */ /* 0x000fe200078e001d */
[----:B------:R-:W4:Y:S04]  /*3bed0*/  LDL.LU R28, [R1+0x12c0] ;  /* 0x0012c000011c7983 */ /* 0x000f280000300800 */
[----:B------:R-:W4:Y:S01]  /*3bee0*/  LDL.LU R29, [R1+0x16d4] ;  /* 0x0016d400011d7983 */ /* 0x000f220000300800 */
[----:B------:R-:W-:Y:S01]  /*3bef0*/  IMAD.MOV.U32 R64, RZ, RZ, R35 ;  /* 0x000000ffff407224 */ /* 0x000fe200078e0023 */
[----:B------:R-:W-:Y:S01]  /*3bf00*/  MOV R65, R34 ;  /* 0x0000002200417202 */ /* 0x000fe20000000f00 */
        /* <DEDUP_REMOVED lines=17> */
[----:B------:R-:W-:Y:S04]  /*3c020*/  STL.64 [R1+0x3b78], R10 ;  /* 0x003b780a01007387 */ /* 0x000fe80000100a00 */
[----:B------:R-:W2:Y:S04]  /*3c030*/  LDL.LU R90, [R1+0x12cc] ;  /* 0x0012cc00015a7983 */ /* 0x000ea80000300800 */
[----:B------:R-:W2:Y:S04]  /*3c040*/  LDL.LU R0, [R1+0x12f8] ;  /* 0x0012f80001007983 */ /* 0x000ea80000300800 */
[----:B------:R-:W0:Y:S04]  /*3c050*/  LDL.LU R92, [R1+0x12d0] ;  /* 0x0012d000015c7983 */ /* 0x000e280000300800 */
[----:B------:R-:W2:Y:S01]  /*3c060*/  LDL.LU R91, [R1+0x1300] ;  /* 0x00130000015b7983 */ /* 0x000ea20000300800 */
[----:B---3--:R-:W-:-:S02]  /*3c070*/  IMAD.MOV.U32 R71, RZ, RZ, R74 ;  /* 0x000000ffff477224 */ /* 0x008fc400078e004a */
[----:B----4-:R-:W-:Y:S01]  /*3c080*/  IMAD.MOV.U32 R70, RZ, RZ, R75 ;  /* 0x000000ffff467224 */ /* 0x010fe200078e004b */
        /* <DEDUP_REMOVED lines=35> */
[----:B------:R-:W-:Y:S04]  /*3c2c0*/  STL.64 [R1+0x3ba8], R60 ;  /* 0x003ba83c01007387 */ /* 0x000fe80000100a00 */
[----:B------:R-:W-:Y:S01]  /*3c2d0*/  STL.64 [R1+0x12e8], R6 ;  /* 0x0012e80601007387 */ /* 0x000fe20000100a00 */
[----:B0-----:R-:W-:-:S03]  /*3c2e0*/  IMAD.MOV.U32 R3, RZ, RZ, R92 ;  /* 0x000000ffff037224 */ /* 0x001fc600078e005c */
[----:B------:R-:W-:Y:S01]  /*3c2f0*/  STL.64 [R1+0x3bb0], R6 ;  /* 0x003bb00601007387 */ /* 0x000fe20000100a00 */
[----:B------:R-:W-:-:S03]  /*3c300*/  IMAD.MOV.U32 R2, RZ, RZ, R91 ;  /* 0x000000ffff027224 */ /* 0x000fc600078e005b */
[----:B------:R-:W-:Y:S04]  /*3c310*/  STL.64 [R1+0x12f0], R68 ;  /* 0x0012f04401007387 */ /* 0x000fe80000100a00 */
[----:B------:R-:W-:Y:S01]  /*3c320*/  STL.64 [R1+0x3bb8], R68 ;  /* 0x003bb84401007387 */ /* 0x000fe20000100a00 */
[----:B---3--:R-:W-:Y:S02]  /*3c330*/  IMAD.MOV.U32 R51, RZ, RZ, R74 ;  /* 0x000000ffff337224 */ /* 0x008fe400078e004a */
[----:B----4-:R-:W-:Y:S01]  /*3c340*/  IMAD.MOV.U32 R50, RZ, RZ, R75 ;  /* 0x000000ffff327224 */ /* 0x010fe200078e004b */
[----:B------:R-:W3:Y:S04]  /*3c350*/  LDL.LU R74, [R1+0x1158] ;  /* 0x00115800014a7983 */ /* 0x000ee80000300800 */
[----:B------:R0:W-:Y:S04]  /*3c360*/  STL.64 [R1+0x1300], R2 ;  /* 0x0013000201007387 */ /* 0x0001e80000100a00 */
[----:B------:R-:W4:Y:S01]  /*3c370*/  LDL.LU R75, [R1+0x11c8] ;  /* 0x0011c800014b7983 */ /* 0x000f220000300800 */
[----:B------:R-:W-:-:S02]  /*3c380*/  IMAD.MOV.U32 R84, RZ, RZ, R0 ;  /* 0x000000ffff547224 */ /* 0x000fc400078e0000 */
[----:B------:R-:W-:-:S05]  /*3c390*/  IMAD.MOV.U32 R85, RZ, RZ, R90 ;  /* 0x000000ffff557224 */ /* 0x000fca00078e005a */
[----:B------:R-:W-:Y:S04]  /*3c3a0*/  STL.64 [R1+0x12f8], R84 ;  /* 0x0012f85401007387 */ /* 0x000fe80000100a00 */
[----:B------:R-:W-:Y:S04]  /*3c3b0*/  STL.64 [R1+0x3bc8], R84 ;  /* 0x003bc85401007387 */ /* 0x000fe80000100a00 */
[----:B------:R-:W-:Y:S04]  /*3c3c0*/  STL.64 [R1+0x1320], R50 ;  /* 0x0013203201007387 */ /* 0x000fe80000100a00 */
[----:B------:R-:W-:Y:S04]  /*3c3d0*/  STL.64 [R1+0x3bd0], R50 ;  /* 0x003bd03201007387 */ /* 0x000fe80000100a00 */
[----:B------:R-:W4:Y:S04]  /*3c3e0*/  LDL.LU R90, [R1+0x115c] ;  /* 0x00115c00015a7983 */ /* 0x000f280000300800 */
[----:B------:R-:W4:Y:S01]  /*3c3f0*/  LDL.LU R0, [R1+0x11cc] ;  /* 0x0011cc0001007983 */ /* 0x000f220000300800 */
[----:B------:R-:W-:-:S03]  /*3c400*/  MOV R80, R37 ;  /* 0x0000002500507202 */ /* 0x000fc60000000f00 */
[----:B------:R-:W4:Y:S01]  /*3c410*/  LDL.LU R92, [R1+0x1188] ;  /* 0x00118800015c7983 */ /* 0x000f220000300800 */
[----:B------:R-:W-:Y:S02]  /*3c420*/  IMAD.MOV.U32 R81, RZ, RZ, R36 ;  /* 0x000000ffff517224 */ /* 0x000fe400078e0024 */
[----:B------:R-:W-:Y:S01]  /*3c430*/  IMAD.MOV.U32 R37, RZ, RZ, R30 ;  /* 0x000000ffff257224 */ /* 0x000fe200078e001e */
[----:B------:R-:W4:Y:S01]  /*3c440*/  LDL.LU R91, [R1+0x11d0] ;  /* 0x0011d000015b7983 */ /* 0x000f220000300800 */
[----:B------:R-:W-:-:S03]  /*3c450*/  IMAD.MOV.U32 R36, RZ, RZ, R31 ;  /* 0x000000ffff247224 */ /* 0x000fc600078e001f */
[----:B------:R-:W4:Y:S04]  /*3c460*/  LDL.LU R30, [R1+0x1098] ;  /* 0x00109800011e7983 */ /* 0x000f280000300800 */
[----:B------:R-:W4:Y:S01]  /*3c470*/  LDL.LU R31, [R1+0x1108] ;  /* 0x00110800011f7983 */ /* 0x000f220000300800 */
[----:B0-----:R-:W-:Y:S02]  /*3c480*/  IMAD.MOV.U32 R3, RZ, RZ, R28 ;  /* 0x000000ffff037224 */ /* 0x001fe400078e001c */
[----:B------:R-:W-:Y:S01]  /*3c490*/  IMAD.MOV.U32 R2, RZ, RZ, R29 ;  /* 0x000000ffff027224 */ /* 0x000fe200078e001d */
[----:B------:R-:W4:Y:S04]  /*3c4a0*/  LDL.LU R28, [R1+0x109c] ;  /* 0x00109c00011c7983 */ /* 0x000f280000300800 */
[----:B------:R-:W4:Y:S04]  /*3c4b0*/  LDL.LU R29, [R1+0x110c] ;  /* 0x00110c00011d7983 */ /* 0x000f280000300800 */
[----:B------:R-:W-:Y:S04]  /*3c4c0*/  STL.64 [R1+0x1328], R80 ;  /* 0x0013285001007387 */ /* 0x000fe80000100a00 */
[----:B------:R-:W-:Y:S04]  /*3c4d0*/  STL.64 [R1+0x3bd8], R80 ;  /* 0x003bd85001007387 */ /* 0x000fe80000100a00 */
[----:B------:R-:W-:Y:S04]  /*3c4e0*/  STL.64 [R1+0x1330], R36 ;  /* 0x0013302401007387 */ /* 0x000fe80000100a00 */
[----:B------:R-:W-:Y:S04]  /*3c4f0*/  STL.64 [R1+0x3be0], R36 ;  /* 0x003be02401007387 */ /* 0x000fe80000100a00 */
[----:B------:R-:W-:Y:S01]  /*3c500*/  STL.64 [R1+0x1338], R2 ;  /* 0x0013380201007387 */ /* 0x000fe20000100a00 */
[----:B------:R-:W-:-:S03]  /*3c510*/  IMAD.MOV.U32 R59, RZ, RZ, R34 ;  /* 0x000000ffff3b7224 */ /* 0x000fc600078e0022 */
[----:B------:R0:W-:Y:S01]  /*3c520*/  STL.64 [R1+0x3be8], R2 ;  /* 0x003be80201007387 */ /* 0x0001e20000100a00 */
[----:B------:R-:W-:-:S03]  /*3c530*/  IMAD.MOV.U32 R58, RZ, RZ, R35 ;  /* 0x000000ffff3a7224 */ /* 0x000fc600078e0023 */
[----:B------:R-:W4:Y:S04]  /*3c540*/  LDL.LU R34, [R1+0x10c8] ;  /* 0x0010c80001227983 */ /* 0x000f280000300800 */
[----:B------:R-:W4:Y:S01]  /*3c550*/  LDL.LU R35, [R1+0x1110] ;  /* 0x0011100001237983 */ /* 0x000f220000300800 */
        /* <DEDUP_REMOVED lines=22> */
[----:B------:R-:W-:-:S03]  /*3c6c0*/  IMAD.MOV.U32 R63, RZ, RZ, R92 ;  /* 0x000000ffff3f7224 */ /* 0x000fc600078e005c */
[----:B------:R-:W-:Y:S04]  /*3c6d0*/  STL.64 [R1+0x1378], R20 ;  /* 0x0013781401007387 */ /* 0x000fe80000100a00 */
        /* <DEDUP_REMOVED lines=8> */
[----:B------:R-:W-:-:S02]  /*3c760*/  IMAD.MOV.U32 R5, RZ, RZ, R28 ;  /* 0x000000ffff057224 */ /* 0x000fc400078e001c */
[----:B------:R-:W-:Y:S01]  /*3c770*/  IMAD.MOV.U32 R4, RZ, RZ, R29 ;  /* 0x000000ffff047224 */ /* 0x000fe200078e001d */
[----:B------:R-:W4:Y:S04]  /*3c780*/  LDL.LU R28, [R1+0x1014] ;  /* 0x00101400011c7983 */ /* 0x000f280000300800 */
[----:B------:R-:W4:Y:S04]  /*3c790*/  LDL.LU R29, [R1+0x105c] ;  /* 0x00105c00011d7983 */ /* 0x000f280000300800 */
[----:B------:R-:W-:Y:S04]  /*3c7a0*/  STL.64 [R1+0x1380], R62 ;  /* 0x0013803e01007387 */ /* 0x000fe80000100a00 */
[----:B------:R-:W-:Y:S04]  /*3c7b0*/  STL.64 [R1+0x3c28], R62 ;  /* 0x003c283e01007387 */ /* 0x000fe80000100a00 */
[----:B------:R-:W-:Y:S01]  /*3c7c0*/  STL.64 [R1+0x13a0], R48 ;  /* 0x0013a03001007387 */ /* 0x000fe20000100a00 */
[----:B------:R-:W-:-:S03]  /*3c7d0*/  LOP3.LUT R35, R35, R34, RZ, 0x3c, !PT ;  /* 0x0000002223237212 */ /* 0x000fc600078e3cff */
[----:B------:R-:W-:Y:S04]  /*3c7e0*/  STL.64 [R1+0x3c30], R48 ;  /* 0x003c303001007387 */ /* 0x000fe80000100a00 */
[----:B------:R-:W-:Y:S01]  /*3c7f0*/  STL.64 [R1+0x13a8], R4 ;  /* 0x0013a80401007387 */ /* 0x000fe20000100a00 */
[----:B------:R-:W-:-:S03]  /*3c800*/  LOP3.LUT R34, R35, R34, RZ, 0x3c, !PT ;  /* 0x0000002223227212 */ /* 0x000fc600078e3cff */
[----:B------:R-:W-:Y:S01]  /*3c810*/  STL.64 [R1+0x3c38], R4 ;  /* 0x003c380401007387 */ /* 0x000fe20000100a00 */
[----:B------:R-:W-:Y:S01]  /*3c820*/  LOP3.LUT R35, R35, R34, RZ, 0x3c, !PT ;  /* 0x0000002223237212 */ /* 0x000fe200078e3cff */
        /* <DEDUP_REMOVED lines=8> */
[----:B------:R-:W2:Y:S01]  /*3c8b0*/  LDL.LU R90, [R1+0xf54] ;  /* 0x000f5400015a7983 */ /* 0x000ea20000300800 */
[----:B------:R-:W-:-:S03]  /*3c8c0*/  IMAD.MOV.U32 R15, RZ, RZ, R32 ;  /* 0x000000ffff0f7224 */ /* 0x000fc600078e0020 */
[----:B------:R-:W2:Y:S01]  /*3c8d0*/  LDL.LU R0, [R1+0xf9c] ;  /* 0x000f9c0001007983 */ /* 0x000ea20000300800 */
[----:B------:R-:W-:-:S03]  /*3c8e0*/  IMAD.MOV.U32 R14, RZ, RZ, R33 ;  /* 0x000000ffff0e7224 */ /* 0x000fc600078e0021 */
        /* <DEDUP_REMOVED lines=9> */
[----:B------:R-:W-:Y:S04]  /*3c980*/  STL [R1+0x3ca0], R14 ;  /* 0x003ca00e01007387 */ /* 0x000fe80000100800 */
[----:B------:R-:W-:Y:S04]  /*3c990*/  STL [R1+0x3c50], R15 ;  /* 0x003c500f01007387 */ /* 0x000fe80000100800 */
        /* <DEDUP_REMOVED lines=15> */
[----:B------:R-:W-:Y:S01]  /*3ca90*/  STL.64 [R1+0x3c60], R52 ;  /* 0x003c603401007387 */ /* 0x000fe20000100a00 */
[----:B--2---:R-:W-:-:S02]  /*3caa0*/  IMAD.MOV.U32 R23, RZ, RZ, R76 ;  /* 0x000000ffff177224 */ /* 0x004fc400078e004c */
[----:B------:R-:W-:Y:S01]  /*3cab0*/  IMAD.MOV.U32 R22, RZ, RZ, R77 ;  /* 0x000000ffff167224 */ /* 0x000fe200078e004d */
[----:B------:R-:W2:Y:S04]  /*3cac0*/  LDL.LU R76, [R1+0xec8] ;  /* 0x000ec800014c7983 */ /* 0x000ea80000300800 */
[----:B------:R-:W2:Y:S04]  /*3cad0*/  LDL.LU R77, [R1+0xf10] ;  /* 0x000f1000014d7983 */ /* 0x000ea80000300800 */
        /* <DEDUP_REMOVED lines=8> */
[----:B------:R-:W-:Y:S04]  /*3cb60*/  STL.64 [R1+0x1420], R26 ;  /* 0x0014201a01007387 */ /* 0x000fe80000100a00 */
[----:B------:R-:W-:Y:S04]  /*3cb70*/  STL.64 [R1+0x3c88], R26 ;  /* 0x003c881a01007387 */ /* 0x000fe80000100a00 */
[----:B------:R-:W2:Y:S04]  /*3cb80*/  LDL.LU R24, [R1+0xecc] ;  /* 0x000ecc0001187983 */ /* 0x000ea80000300800 */
[----:B------:R-:W2:Y:S01]  /*3cb90*/  LDL.LU R25, [R1+0xf14] ;  /* 0x000f140001197983 */ /* 0x000ea20000300800 */
[----:B---3--:R-:W-:-:S02]  /*3cba0*/  IMAD.MOV.U32 R67, RZ, RZ, R74 ;  /* 0x000000ffff437224 */ /* 0x008fc400078e004a */
[----:B----4-:R-:W-:Y:S01]  /*3cbb0*/  IMAD.MOV.U32 R66, RZ, RZ, R75 ;  /* 0x000000ffff427224 */ /* 0x010fe200078e004b */
[----:B------:R-:W3:Y:S04]  /*3cbc0*/  LDL.LU R74, [R1+0xed0] ;  /* 0x000ed000014a7983 */ /* 0x000ee80000300800 */
[----:B------:R-:W4:Y:S01]  /*3cbd0*/  LDL.LU R75, [R1+0xf18] ;  /* 0x000f1800014b7983 */ /* 0x000f220000300800 */
[-C--:B------:R-:W-:Y:S01]  /*3cbe0*/  LOP3.LUT R33, R33, R32.reuse, RZ, 0x3c, !PT ;  /* 0x0000002021217212 */ /* 0x080fe200078e3cff */
[----:B------:R-:W-:Y:S02]  /*3cbf0*/  IMAD.MOV.U32 R64, RZ, RZ, R0 ;  /* 0x000000ffff407224 */ /* 0x000fe400078e0000 */
[----:B------:R-:W-:Y:S01]  /*3cc00*/  IMAD.MOV.U32 R65, RZ, RZ, R90 ;  /* 0x000000ffff417224 */ /* 0x000fe200078e005a */
[----:B------:R-:W-:-:S04]  /*3cc10*/  LOP3.LUT R32, R33, R32, RZ, 0x3c, !PT ;  /* 0x0000002021207212 */ /* 0x000fc800078e3cff */
[----:B------:R-:W-:Y:S01]  /*3cc20*/  LOP3.LUT R33, R33, R32, RZ, 0x3c, !PT ;  /* 0x0000002021217212 */ /* 0x000fe200078e3cff */
[----:B------:R-:W-:Y:S04]  /*3cc30*/  STL.64 [R1+0x1428], R64 ;  /* 0x0014284001007387 */ /* 0x000fe80000100a00 */
[----:B------:R-:W-:Y:S04]  /*3cc40*/  STL.64 [R1+0x3c90], R64 ;  /* 0x003c904001007387 */ /* 0x000fe80000100a00 */
[----:B------:R-:W-:Y:S04]  /*3cc50*/  STL.64 [R1+0x1430], R32 ;  /* 0x0014302001007387 */ /* 0x000fe80000100a00 */
[----:B------:R-:W-:Y:S04]  /*3cc60*/  STL.64 [R1+0x3c98], R32 ;  /* 0x003c982001007387 */ /* 0x000fe80000100a00 */
[----:B------:R-:W4:Y:S01]  /*3cc70*/  LDL.LU R90, [R1+0xe08] ;  /* 0x000e0800015a7983 */ /* 0x000f220000300800 */
[----:B------:R-:W-:-:S02]  /*3cc80*/  IMAD.MOV.U32 R12, RZ, RZ, R91 ;  /* 0x000000ffff0c7224 */ /* 0x000fc400078e005b */
[----:B------:R-:W-:Y:S01]  /*3cc90*/  IMAD.MOV.U32 R13, RZ, RZ, R92 ;  /* 0x000000ffff0d7224 */ /* 0x000fe200078e005c */
[----:B------:R-:W4:Y:S04]  /*3cca0*/  LDL.LU R0, [R1+0xe50] ;  /* 0x000e500001007983 */ /* 0x000f280000300800 */
        /* <DEDUP_REMOVED lines=9> */
[----:B------:R-:W4:Y:S04]  /*3cd40*/  LDL.LU R31, [R1+0xe58] ;  /* 0x000e5800011f7983 */ /* 0x000f280000300800 */
        /* <DEDUP_REMOVED lines=8> */
[----:B------:R-:W0:Y:S04]  /*3cdd0*/  LDL.LU R76, [R1+0xd50] ;  /* 0x000d5000014c7983 */ /* 0x000e280000300800 */
[----:B------:R-:W2:Y:S04]  /*3cde0*/  LDL.LU R77, [R1+0xd98] ;  /* 0x000d9800014d7983 */ /* 0x000ea80000300800 */
[----:B------:R-:W-:Y:S04]  /*3cdf0*/  STL.64 [R1+0x1460], R10 ;  /* 0x0014600a01007387 */ /* 0x000fe80000100a00 */
[----:B------:R-:W-:Y:S04]  /*3ce00*/  STL.64 [R1+0x3cb8], R10 ;  /* 0x003cb80a01007387 */ /* 0x000fe80000100a00 */
[----:B------:R-:W-:Y:S04]  /*3ce10*/  STL.64 [R1+0x1468], R56 ;  /* 0x0014683801007387 */ /* 0x000fe80000100a00 */
[----:B------:R-:W-:Y:S04]  /*3ce20*/  STL.64 [R1+0x3cc0], R56 ;  /* 0x003cc03801007387 */ /* 0x000fe80000100a00 */
[----:B------:R-:W-:Y:S04]  /*3ce30*/  STL.64 [R1+0x1470], R38 ;  /* 0x0014702601007387 */ /* 0x000fe80000100a00 */
[----:B------:R-:W-:Y:S04]  /*3ce40*/  STL.64 [R1+0x3cd0], R38 ;  /* 0x003cd02601007387 */ /* 0x000fe80000100a00 */
[----:B------:R-:W2:Y:S01]  /*3ce50*/  LDL.LU R60, [R1+0xd54] ;  /* 0x000d5400013c7983 */ /* 0x000ea20000300800 */
[----:B------:R-:W-:-:S03]  /*3ce60*/  IMAD.MOV.U32 R71, RZ, RZ, R24 ;  /* 0x000000ffff477224 */ /* 0x000fc600078e0018 */
[----:B------:R-:W2:Y:S01]  /*3ce70*/  LDL.LU R61, [R1+0xd9c] ;  /* 0x000d9c00013d7983 */ /* 0x000ea20000300800 */
[----:B------:R-:W-:-:S03]  /*3ce80*/  IMAD.MOV.U32 R70, RZ, RZ, R25 ;  /* 0x000000ffff467224 */ /* 0x000fc600078e0019 */
[----:B------:R-:W2:Y:S04]  /*3ce90*/  LDL.LU R24, [R1+0xd58] ;  /* 0x000d580001187983 */ /* 0x000ea80000300800 */
[----:B------:R-:W2:Y:S01]  /*3cea0*/  LDL.LU R25, [R1+0xdc8] ;  /* 0x000dc80001197983 */ /* 0x000ea20000300800 */
[----:B---3--:R-:W-:Y:S02]  /*3ceb0*/  IMAD.MOV.U32 R55, RZ, RZ, R74 ;  /* 0x000000ffff377224 */ /* 0x008fe400078e004a */
[----:B----4-:R-:W-:Y:S01]  /*3cec0*/  IMAD.MOV.U32 R54, RZ, RZ, R75 ;  /* 0x000000ffff367224 */ /* 0x010fe200078e004b */
[----:B------:R-:W3:Y:S04]  /*3ced0*/  LDL.LU R74, [R1+0xd5c] ;  /* 0x000d5c00014a7983 */ /* 0x000ee80000300800 */
[----:B------:R-:W4:Y:S01]  /*3cee0*/  LDL.LU R75, [R1+0xdcc] ;  /* 0x000dcc00014b7983 */ /* 0x000f220000300800 */
[----:B------:R-:W-:-:S03]  /*3cef0*/  IMAD.MOV.U32 R7, RZ, RZ, R90 ;  /* 0x000000ffff077224 */ /* 0x000fc600078e005a */
[----:B------:R-:W4:Y:S01]  /*3cf00*/  LDL.LU R90, [R1+0xd88] ;  /* 0x000d8800015a7983 */ /* 0x000f220000300800 */
[----:B------:R-:W-:-:S03]  /*3cf10*/  MOV R6, R0 ;  /* 0x0000000000067202 */ /* 0x000fc60000000f00 */
[----:B------:R-:W4:Y:S04]  /*3cf20*/  LDL.LU R0, [R1+0xdd0] ;  /* 0x000dd00001007983 */ /* 0x000f280000300800 */
[----:B------:R-:W-:Y:S04]  /*3cf30*/  STL.64 [R1+0x1478], R70 ;  /* 0x0014784601007387 */ /* 0x000fe80000100a00 */
[----:B------:R-:W-:Y:S01]  /*3cf40*/  STL.64 [R1+0x3cd8], R70 ;  /* 0x003cd84601007387 */ /* 0x000fe20000100a00 */
[----:B------:R-:W-:Y:S01]  /*3cf50*/  IMAD.MOV.U32 R68, RZ, RZ, R83 ;  /* 0x000000ffff447224 */ /* 0x000fe200078e0053 */
[----:B------:R-:W-:Y:S01]  /*3cf60*/  LOP3.LUT R31, R31, R30, RZ, 0x3c, !PT ;  /* 0x0000001e1f1f7212 */ /* 0x000fe200078e3cff */
[----:B------:R-:W-:-:S03]  /*3cf70*/  IMAD.MOV.U32 R69, RZ, RZ, R82 ;  /* 0x000000ffff457224 */ /* 0x000fc600078e0052 */
[C---:B------:R-:W-:Y:S01]  /*3cf80*/  LOP3.LUT R30, R31.reuse, R30, RZ, 0x3c, !PT ;  /* 0x0000001e1f1e7212 */ /* 0x040fe200078e3cff */
[----:B------:R-:W-:Y:S04]  /*3cf90*/  STL.64 [R1+0x1480], R54 ;  /* 0x0014803601007387 */ /* 0x000fe80000100a00 */
[----:B------:R-:W-:Y:S04]  /*3cfa0*/  STL.64 [R1+0x3ce0], R54 ;  /* 0x003ce03601007387 */ /* 0x000fe80000100a00 */
[----:B------:R-:W-:Y:S01]  /*3cfb0*/  STL.64 [R1+0x14a0], R6 ;  /* 0x0014a00601007387 */ /* 0x000fe20000100a00 */
[----:B------:R-:W-:-:S03]  /*3cfc0*/  LOP3.LUT R31, R31, R30, RZ, 0x3c, !PT ;  /* 0x0000001e1f1f7212 */ /* 0x000fc600078e3cff */
[----:B------:R-:W-:Y:S04]  /*3cfd0*/  STL.64 [R1+0x3ce8], R6 ;  /* 0x003ce80601007387 */ /* 0x000fe80000100a00 */
[----:B------:R-:W-:Y:S04]  /*3cfe0*/  STL.64 [R1+0x14a8], R68 ;  /* 0x0014a84401007387 */ /* 0x000fe80000100a00 */
[----:B------:R-:W-:Y:S01]  /*3cff0*/  STL.64 [R1+0x3cf0], R68 ;  /* 0x003cf04401007387 */ /* 0x000fe20000100a00 */
[----:B------:R-:W-:-:S03]  /*3d000*/  IMAD.MOV.U32 R41, RZ, RZ, R92 ;  /* 0x000000ffff297224 */ /* 0x000fc600078e005c */
[----:B------:R-:W-:Y:S04]  /*3d010*/  STL.64 [R1+0x14b0], R30 ;  /* 0x0014b01e01007387 */ /* 0x000fe80000100a00 */
[----:B------:R-:W-:Y:S01]  /*3d020*/  STL [R1+0x3cf8], R31 ;  /* 0x003cf81f01007387 */ /* 0x000fe20000100800 */
[----:B------:R-:W-:-:S03]  /*3d030*/  IMAD.MOV.U32 R40, RZ, RZ, R91 ;  /* 0x000000ffff287224 */ /* 0x000fc600078e005b */
[----:B------:R-:W4:Y:S04]  /*3d040*/  LDL.LU R92, [R1+0xc98] ;  /* 0x000c9800015c7983 */ /* 0x000f280000300800 */
[----:B------:R-:W4:Y:S01]  /*3d050*/  LDL.LU R91, [R1+0xd08] ;  /* 0x000d0800015b7983 */ /* 0x000f220000300800 */
[----:B------:R-:W-:Y:S02]  /*3d060*/  IMAD.MOV.U32 R83, RZ, RZ, R28 ;  /* 0x000000ffff537224 */ /* 0x000fe400078e001c */
[----:B------:R-:W-:Y:S02]  /*3d070*/  IMAD.MOV.U32 R82, RZ, RZ, R29 ;  /* 0x000000ffff527224 */ /* 0x000fe400078e001d */
[----:B0-----:R-:W-:Y:S02]  /*3d080*/  IMAD.MOV.U32 R3, RZ, RZ, R76 ;  /* 0x000000ffff037224 */ /* 0x001fe400078e004c */
[----:B--2---:R-:W-:-:S05]  /*3d090*/  IMAD.MOV.U32 R2, RZ, RZ, R77 ;  /* 0x000000ffff027224 */ /* 0x004fca00078e004d */
[----:B------:R0:W-:Y:S04]  /*3d0a0*/  STL.64 [R1+0x14e0], R2 ;  /* 0x0014e00201007387 */ /* 0x0001e80000100a00 */
        /* <DEDUP_REMOVED lines=27> */
[----:B------:R-:W-:Y:S02]  /*3d260*/  IMAD.MOV.U32 R50, RZ, RZ, R25 ;  /* 0x000000ffff327224 */ /* 0x000fe400078e0019 */
[----:B------:R-:W-:Y:S01]  /*3d270*/  IMAD.MOV.U32 R51, RZ, RZ, R24 ;  /* 0x000000ffff337224 */ /* 0x000fe200078e0018 */
[----:B------:R-:W4:Y:S04]  /*3d280*/  LDL.LU R59, [R1+0xb98] ;  /* 0x000b9800013b7983 */ /* 0x000f280000300800 */
[----:B------:R-:W4:Y:S04]  /*3d290*/  LDL.LU R60, [R1+0xb54] ;  /* 0x000b5400013c7983 */ /* 0x000f280000300800 */
[----:B------:R-:W4:Y:S01]  /*3d2a0*/  LDL.LU R61, [R1+0xb9c] ;  /* 0x000b9c00013d7983 */ /* 0x000f220000300800 */
[----:B------:R-:W-:-:S02]  /*3d2b0*/  IMAD.MOV.U32 R36, RZ, RZ, R0 ;  /* 0x000000ffff247224 */ /* 0x000fc400078e0000 */
[----:B------:R-:W-:Y:S01]  /*3d2c0*/  IMAD.MOV.U32 R37, RZ, RZ, R90 ;  /* 0x000000ffff257224 */ /* 0x000fe200078e005a */
[----:B------:R-:W-:Y:S04]  /*3d2d0*/  STL.64 [R1+0x14e8], R84 ;  /* 0x0014e85401007387 */ /* 0x000fe80000100a00 */
[----:B------:R-:W-:Y:S04]  /*3d2e0*/  STL.64 [R1+0x3d10], R84 ;  /* 0x003d105401007387 */ /* 0x000fe80000100a00 */
[----:B------:R-:W-:Y:S04]  /*3d2f0*/  STL.64 [R1+0x14f0], R50 ;  /* 0x0014f03201007387 */ /* 0x000fe80000100a00 */
[----:B------:R0:W-:Y:S04]  /*3d300*/  STL.64 [R1+0x3d18], R50 ;  /* 0x003d183201007387 */ /* 0x0001e80000100a00 */
[----:B------:R-:W-:Y:S04]  /*3d310*/  STL.64 [R1+0x14f8], R80 ;  /* 0x0014f85001007387 */ /* 0x000fe80000100a00 */
[----:B------:R-:W-:Y:S01]  /*3d320*/  STL.64 [R1+0x1500], R36 ;  /* 0x0015002401007387 */ /* 0x000fe20000100a00 */
[----:B------:R-:W-:-:S02]  /*3d330*/  IMAD.MOV.U32 R43, RZ, RZ, R92 ;  /* 0x000000ffff2b7224 */ /* 0x000fc400078e005c */
[----:B------:R-:W-:Y:S02]  /*3d340*/  IMAD.MOV.U32 R42, RZ, RZ, R91 ;  /* 0x000000ffff2a7224 */ /* 0x000fe400078e005b */
[----:B--2---:R-:W-:Y:S02]  /*3d350*/  IMAD.MOV.U32 R19, RZ, RZ, R28 ;  /* 0x000000ffff137224 */ /* 0x004fe400078e001c */
[----:B------:R-:W-:Y:S02]  /*3d360*/  IMAD.MOV.U32 R18, RZ, RZ, R29 ;  /* 0x000000ffff127224 */ /* 0x000fe400078e001d */
[----:B------:R-:W-:Y:S02]  /*3d370*/  IMAD.MOV.U32 R29, RZ, RZ, R76 ;  /* 0x000000ffff1d7224 */ /* 0x000fe400078e004c */
[----:B------:R-:W-:Y:S01]  /*3d380*/  IMAD.MOV.U32 R28, RZ, RZ, R77 ;  /* 0x000000ffff1c7224 */ /* 0x000fe200078e004d */
[----:B------:R-:W2:Y:S04]  /*3d390*/  LDL.LU R76, [R1+0xb58] ;  /* 0x000b5800014c7983 */ /* 0x000ea80000300800 */
[----:B------:R-:W2:Y:S04]  /*3d3a0*/  LDL.LU R77, [R1+0xbc8] ;  /* 0x000bc800014d7983 */ /* 0x000ea80000300800 */
[----:B------:R-:W2:Y:S04]  /*3d3b0*/  LDL.LU R90, [R1+0xb5c] ;  /* 0x000b5c00015a7983 */ /* 0x000ea80000300800 */
[----:B------:R-:W2:Y:S04]  /*3d3c0*/  LDL.LU R0, [R1+0xbcc] ;  /* 0x000bcc0001007983 */ /* 0x000ea80000300800 */
[----:B------:R-:W2:Y:S04]  /*3d3d0*/  LDL.LU R92, [R1+0xb88] ;  /* 0x000b8800015c7983 */ /* 0x000ea80000300800 */
[----:B------:R-:W2:Y:S01]  /*3d3e0*/  LDL.LU R91, [R1+0xbd0] ;  /* 0x000bd000015b7983 */ /* 0x000ea20000300800 */
[----:B---3--:R-:W-:-:S02]  /*3d3f0*/  IMAD.MOV.U32 R25, RZ, RZ, R74 ;  /* 0x000000ffff197224 */ /* 0x008fc400078e004a */
[----:B----4-:R-:W-:Y:S01]  /*3d400*/  IMAD.MOV.U32 R24, RZ, RZ, R75 ;  /* 0x000000ffff187224 */ /* 0x010fe200078e004b */
[----:B------:R-:W3:Y:S04]  /*3d410*/  LDL.LU R74, [R1+0x8f8] ;  /* 0x0008f800014a7983 */ /* 0x000ee80000300800 */
[----:B------:R-:W4:Y:S01]  /*3d420*/  LDL.LU R75, [R1+0xb08] ;  /* 0x000b0800014b7983 */ /* 0x000f220000300800 */
[----:B------:R-:W-:Y:S02]  /*3d430*/  LOP3.LUT R3, R3, R2, RZ, 0x3c, !PT ;  /* 0x0000000203037212 */ /* 0x000fe400078e3cff */
[----:B------:R-:W-:Y:S02]  /*3d440*/  LOP3.LUT R21, R21, R20, RZ, 0x3c, !PT ;  /* 0x0000001415157212 */ /* 0x000fe400078e3cff */
[----:B------:R-:W-:-:S02]  /*3d450*/  LOP3.LUT R63, R63, R62, RZ, 0x3c, !PT ;  /* 0x0000003e3f3f7212 */ /* 0x000fc400078e3cff */
[----:B------:R-:W-:Y:S02]  /*3d460*/  LOP3.LUT R2, R3, R2, RZ, 0x3c, !PT ;  /* 0x0000000203027212 */ /* 0x000fe400078e3cff */
[----:B------:R-:W-:Y:S02]  /*3d470*/  LOP3.LUT R49, R49, R48, RZ, 0x3c, !PT ;  /* 0x0000003031317212 */ /* 0x000fe400078e3cff */
[----:B------:R-:W-:Y:S02]  /*3d480*/  LOP3.LUT R20, R21, R20, RZ, 0x3c, !PT ;  /* 0x0000001415147212 */ /* 0x000fe400078e3cff */
[----:B------:R-:W-:Y:S02]  /*3d490*/  LOP3.LUT R62, R63, R62, RZ, 0x3c, !PT ;  /* 0x0000003e3f3e7212 */ /* 0x000fe400078e3cff */
[----:B------:R-:W-:Y:S02]  /*3d4a0*/  LOP3.LUT R3, R3, R2, RZ, 0x3c, !PT ;  /* 0x0000000203037212 */ /* 0x000fe400078e3cff */
[----:B------:R-:W-:-:S02]  /*3d4b0*/  LOP3.LUT R48, R49, R48, RZ, 0x3c, !PT ;  /* 0x0000003031307212 */ /* 0x000fc400078e3cff */
[----:B------:R-:W-:Y:S01]  /*3d4c0*/  LOP3.LUT R5, R5, R4, RZ, 0x3c, !PT ;  /* 0x0000000405057212 */ /* 0x000fe200078e3cff */
[----:B------:R-:W-:Y:S01]  /*3d4d0*/  STL.64 [R1+0x1520], R42 ;  /* 0x0015202a01007387 */ /* 0x000fe20000100a00 */
[----:B------:R-:W-:-:S03]  /*3d4e0*/  LOP3.LUT R21, R21, R20, RZ, 0x3c, !PT ;  /* 0x0000001415157212 */ /* 0x000fc600078e3cff */
[----:B------:R-:W-:Y:S01]  /*3d4f0*/  STL.64 [R1+0x1528], R18 ;  /* 0x0015281201007387 */ /* 0x000fe20000100a00 */
[----:B------:R-:W-:-:S03]  /*3d500*/  LOP3.LUT R63, R63, R62, RZ, 0x3c, !PT ;  /* 0x0000003e3f3f7212 */ /* 0x000fc600078e3cff */
[----:B------:R-:W-:Y:S01]  /*3d510*/  STL.64 [R1+0x1530], R28 ;  /* 0x0015301c01007387 */ /* 0x000fe20000100a00 */
[----:B------:R-:W-:-:S03]  /*3d520*/  LOP3.LUT R49, R49, R48, RZ, 0x3c, !PT ;  /* 0x0000003031317212 */ /* 0x000fc600078e3cff */
[----:B------:R-:W-:Y:S01]  /*3d530*/  STL.64 [R1+0x1538], R24 ;  /* 0x0015381801007387 */ /* 0x000fe20000100a00 */
[----:B------:R-:W-:-:S03]  /*3d540*/  LOP3.LUT R4, R5, R4, RZ, 0x3c, !PT ;  /* 0x0000000405047212 */ /* 0x000fc600078e3cff */
[----:B------:R-:W-:Y:S04]  /*3d550*/  STL.64 [R1+0x1540], R2 ;  /* 0x0015400201007387 */ /* 0x000fe80000100a00 */
[----:B------:R-:W-:Y:S04]  /*3d560*/  STL.64 [R1+0x1560], R20 ;  /* 0x0015601401007387 */ /* 0x000fe80000100a00 */
[----:B------:R-:W-:Y:S04]  /*3d570*/  STL.64 [R1+0x1568], R62 ;  /* 0x0015683e01007387 */ /* 0x000fe80000100a00 */
[----:B------:R-:W-:Y:S01]  /*3d580*/  STL.64 [R1+0x1570], R48 ;  /* 0x0015703001007387 */ /* 0x000fe20000100a00 */
[----:B------:R-:W-:Y:S01]  /*3d590*/  LOP3.LUT R5, R5, R4, RZ, 0x3c, !PT ;  /* 0x0000000405057212 */ /* 0x000fe200078e3cff */
[----:B------:R-:W-:Y:S01]  /*3d5a0*/  IMAD.MOV.U32 R34, RZ, RZ, R9 ;  /* 0x000000ffff227224 */ /* 0x000fe200078e0009 */
[----:B------:R-:W-:Y:S01]  /*3d5b0*/  MOV R35, R8 ;  /* 0x0000000800237202 */ /* 0x000fe20000000f00 */
[----:B------:R-:W4:Y:S01]  /*3d5c0*/  LDL.LU R23, [R1+0x8fc] ;  /* 0x0008fc0001177983 */ /* 0x000f220000300800 */
[----:B------:R-:W-:-:S02]  /*3d5d0*/  IMAD.MOV.U32 R52, RZ, RZ, R59 ;  /* 0x000000ffff347224 */ /* 0x000fc400078e003b */
[----:B------:R-:W-:Y:S01]  /*3d5e0*/  IMAD.MOV.U32 R53, RZ, RZ, R58 ;  /* 0x000000ffff357224 */ /* 0x000fe200078e003a */
[----:B------:R-:W4:Y:S01]  /*3d5f0*/  LDL.LU R78, [R1+0xb0c] ;  /* 0x000b0c00014e7983 */ /* 0x000f220000300800 */
[----:B------:R-:W-:Y:S02]  /*3d600*/  IMAD.MOV.U32 R16, RZ, RZ, R61 ;  /* 0x000000ffff107224 */ /* 0x000fe400078e003d */
[----:B------:R-:W-:Y:S01]  /*3d610*/  IMAD.MOV.U32 R17, RZ, RZ, R60 ;  /* 0x000000ffff117224 */ /* 0x000fe200078e003c */
[----:B------:R-:W4:Y:S04]  /*3d620*/  LDL.LU R79, [R1+0xac8] ;  /* 0x000ac800014f7983 */ /* 0x000f280000300800 */
[----:B------:R-:W4:Y:S04]  /*3d630*/  LDL.LU R60, [R1+0xb10] ;  /* 0x000b1000013c7983 */ /* 0x000f280000300800 */
[----:B------:R-:W-:Y:S04]  /*3d640*/  STL.64 [R1+0x1578], R4 ;  /* 0x0015780401007387 */ /* 0x000fe80000100a00 */
[----:B------:R-:W-:Y:S04]  /*3d650*/  STL.64 [R1+0x1580], R34 ;  /* 0x0015802201007387 */ /* 0x000fe80000100a00 */
[----:B------:R-:W-:Y:S04]  /*3d660*/  STL.64 [R1+0x15a0], R52 ;  /* 0x0015a03401007387 */ /* 0x000fe80000100a00 */
[----:B------:R-:W-:Y:S04]  /*3d670*/  STL.64 [R1+0x15a8], R16 ;  /* 0x0015a81001007387 */ /* 0x000fe80000100a00 */
[----:B------:R-:W4:Y:S04]  /*3d680*/  LDL.LU R65, [R1+0xacc] ;  /* 0x000acc0001417983 */ /* 0x000f280000300800 */
[----:B------:R-:W4:Y:S01]  /*3d690*/  LDL.LU R61, [R1+0xb14] ;  /* 0x000b1400013d7983 */ /* 0x000f220000300800 */
[----:B--2---:R-:W-:-:S02]  /*3d6a0*/  IMAD.MOV.U32 R9, RZ, RZ, R90 ;  /* 0x000000ffff097224 */ /* 0x004fc400078e005a */
[----:B------:R-:W-:Y:S01]  /*3d6b0*/  IMAD.MOV.U32 R8, RZ, RZ, R0 ;  /* 0x000000ffff087224 */ /* 0x000fe200078e0000 */
[----:B------:R-:W2:Y:S04]  /*3d6c0*/  LDL.LU R90, [R1+0xad0] ;  /* 0x000ad000015a7983 */ /* 0x000ea80000300800 */
[----:B------:R-:W2:Y:S01]  /*3d6d0*/  LDL.LU R0, [R1+0xb18] ;  /* 0x000b180001007983 */ /* 0x000ea20000300800 */
[----:B------:R-:W-:-:S03]  /*3d6e0*/  IMAD.MOV.U32 R45, RZ, RZ, R92 ;  /* 0x000000ffff2d7224 */ /* 0x000fc600078e005c */
[----:B------:R-:W2:Y:S04]  /*3d6f0*/  LDL.LU R11, [R1+0x868] ;  /* 0x00086800010b7983 */ /* 0x000ea80000300800 */
[----:B------:R-:W2:Y:S04]  /*3d700*/  LDL.LU R92, [R1+0x888] ;  /* 0x00088800015c7983 */ /* 0x000ea80000300800 */
[----:B------:R-:W2:Y:S04]  /*3d710*/  LDL.LU R56, [R1+0x86c] ;  /* 0x00086c0001387983 */ /* 0x000ea80000300800 */
[----:B------:R-:W2:Y:S01]  /*3d720*/  LDL.LU R57, [R1+0x88c] ;  /* 0x00088c0001397983 */ /* 0x000ea20000300800 */
[----:B------:R-:W-:-:S02]  /*3d730*/  IMAD.MOV.U32 R44, RZ, RZ, R91 ;  /* 0x000000ffff2c7224 */ /* 0x000fc400078e005b */
[----:B---3--:R-:W-:Y:S02]  /*3d740*/  IMAD.MOV.U32 R47, RZ, RZ, R74 ;  /* 0x000000ffff2f7224 */ /* 0x008fe400078e004a */
[----:B----4-:R-:W-:Y:S01]  /*3d750*/  IMAD.MOV.U32 R46, RZ, RZ, R75 ;  /* 0x000000ffff2e7224 */ /* 0x010fe200078e004b */
[----:B------:R-:W3:Y:S04]  /*3d760*/  LDL.LU R74, [R1+0x870] ;  /* 0x00087000014a7983 */ /* 0x000ee80000300800 */
        /* <DEDUP_REMOVED lines=9> */
[----:B------:R-:W-:-:S04]  /*3d800*/  LOP3.LUT R77, R77, R76, RZ, 0x3c, !PT ;  /* 0x0000004c4d4d7212 */ /* 0x000fc800078e3cff */
[----:B------:R-:W-:-:S04]  /*3d810*/  LOP3.LUT R76, R77, R76, RZ, 0x3c, !PT ;  /* 0x0000004c4d4c7212 */ /* 0x000fc800078e3cff */
[----:B------:R-:W-:-:S05]  /*3d820*/  LOP3.LUT R77, R77, R76, RZ, 0x3c, !PT ;  /* 0x0000004c4d4d7212 */ /* 0x000fca00078e3cff */
        /* <DEDUP_REMOVED lines=13> */
[----:B------:R-:W4:Y:S01]  /*3d900*/  LDL.LU R60, [R1] ;  /* 0x00000000013c7983 */ /* 0x000f220000300800 */
[----:B------:R-:W-:-:S03]  /*3d910*/  IMAD.MOV.U32 R64, RZ, RZ, R61 ;  /* 0x000000ffff407224 */ /* 0x000fc600078e003d */
[----:B------:R-:W4:Y:S01]  /*3d920*/  LDL.LU R61, [R1+0x4] ;  /* 0x00000400013d7983 */ /* 0x000f220000300800 */
[----:B--2---:R-:W-:Y:S02]  /*3d930*/  IMAD.MOV.U32 R33, RZ, RZ, R90 ;  /* 0x000000ffff217224 */ /* 0x004fe400078e005a */
[----:B------:R-:W-:Y:S01]  /*3d940*/  IMAD.MOV.U32 R32, RZ, RZ, R0 ;  /* 0x000000ffff207224 */ /* 0x000fe200078e0000 */
[----:B------:R-:W2:Y:S04]  /*3d950*/  LDL.LU R90, [R1+0x8] ;  /* 0x00000800015a7983 */ /* 0x000ea80000300800 */
[----:B------:R-:W2:Y:S01]  /*3d960*/  LDL.LU R0, [R1+0xc] ;  /* 0x00000c0001007983 */ /* 0x000ea20000300800 */
[----:B------:R-:W-:-:S03]  /*3d970*/  LOP3.LUT R57, R57, R56, RZ, 0x3c, !PT ;  /* 0x0000003839397212 */ /* 0x000fc600078e3cff */
[----:B------:R-:W-:Y:S04]  /*3d980*/  STL.64 [R1+0x15e8], R22 ;  /* 0x0015e81601007387 */ /* 0x000fe80000100a00 */
[----:B------:R-:W-:Y:S04]  /*3d990*/  STL.64 [R1+0x15f0], R26 ;  /* 0x0015f01a01007387 */ /* 0x000fe80000100a00 */
[----:B------:R-:W-:Y:S01]  /*3d9a0*/  STL.64 [R1+0x15f8], R64 ;  /* 0x0015f84001007387 */ /* 0x000fe20000100a00 */
[----:B------:R-:W-:-:S03]  /*3d9b0*/  LOP3.LUT R56, R57, R56, RZ, 0x3c, !PT ;  /* 0x0000003839387212 */ /* 0x000fc600078e3cff */
[----:B------:R-:W-:Y:S01]  /*3d9c0*/  STL.64 [R1+0x1600], R32 ;  /* 0x0016002001007387 */ /* 0x000fe20000100a00 */
[----:B------:R-:W-:-:S03]  /*3d9d0*/  IMAD.MOV.U32 R10, RZ, RZ, R92 ;  /* 0x000000ffff0a7224 */ /* 0x000fc600078e005c */
[----:B------:R-:W2:Y:S01]  /*3d9e0*/  LDL R92, [R1+0x1cf8] ;  /* 0x001cf800015c7983 */ /* 0x000ea20000100800 */
[----:B------:R-:W-:-:S03]  /*3d9f0*/  LOP3.LUT R57, R57, R56, RZ, 0x3c, !PT ;  /* 0x0000003839397212 */ /* 0x000fc600078e3cff */
[----:B------:R-:W-:Y:S04]  /*3da00*/  STL.64 [R1+0x1620], R10 ;  /* 0x0016200a01007387 */ /* 0x000fe80000100a00 */
[----:B------:R-:W-:Y:S01]  /*3da10*/  STL.64 [R1+0x1628], R56 ;  /* 0x0016283801007387 */ /* 0x000fe20000100a00 */
[----:B---3--:R-:W-:Y:S02]  /*3da20*/  LOP3.LUT R75, R75, R74, RZ, 0x3c, !PT ;  /* 0x0000004a4b4b7212 */ /* 0x008fe400078e3cff */
[----:B----4-:R-:W-:Y:S02]  /*3da30*/  LOP3.LUT R59, R59, R58, RZ, 0x3c, !PT ;  /* 0x0000003a3b3b7212 */ /* 0x010fe400078e3cff */
[----:B------:R-:W-:Y:S02]  /*3da40*/  LOP3.LUT R74, R75, R74, RZ, 0x3c, !PT ;  /* 0x0000004a4b4a7212 */ /* 0x000fe400078e3cff */
[----:B------:R-:W-:-:S02]  /*3da50*/  LOP3.LUT R58, R59, R58, RZ, 0x3c, !PT ;  /* 0x0000003a3b3a7212 */ /* 0x000fc400078e3cff */
[----:B------:R-:W-:Y:S02]  /*3da60*/  LOP3.LUT R75, R75, R74, RZ, 0x3c, !PT ;  /* 0x0000004a4b4b7212 */ /* 0x000fe400078e3cff */
[----:B------:R-:W-:Y:S01]  /*3da70*/  LOP3.LUT R59, R59, R58, RZ, 0x3c, !PT ;  /* 0x0000003a3b3b7212 */ /* 0x000fe200078e3cff */
[----:B------:R-:W-:Y:S02]  /*3da80*/  IMAD.MOV.U32 R38, RZ, RZ, R91 ;  /* 0x000000ffff267224 */ /* 0x000fe400078e005b */
[----:B------:R-:W-:Y:S04]  /*3da90*/  STL.64 [R1+0x1630], R74 ;  /* 0x0016304a01007387 */ /* 0x000fe80000100a00 */
[----:B------:R-:W-:Y:S04]  /*3daa0*/  STL.64 [R1+0x1638], R58 ;  /* 0x0016383a01007387 */ /* 0x000fe80000100a00 */
[----:B------:R-:W3:Y:S01]  /*3dab0*/  LDL R91, [R1+0x1cf4] ;  /* 0x001cf400015b7983 */ /* 0x000ee20000100800 */
[----:B------:R-:W-:Y:S01]  /*3dac0*/  ISETP.GT.AND P6, PT, R93, RZ, PT ;  /* 0x000000ff5d00720c */ /* 0x000fe20003fc4270 */
[----:B0-----:R-:W-:Y:S01]  /*3dad0*/  IMAD.MOV.U32 R51, RZ, RZ, R88 ;  /* 0x000000ffff337224 */ /* 0x001fe200078e0058 */
[----:B------:R-:W-:-:S02]  /*3dae0*/  LOP3.LUT R13, R13, R12, RZ, 0x3c, !PT ;  /* 0x0000000c0d0d7212 */ /* 0x000fc400078e3cff */
[----:B------:R-:W-:Y:S02]  /*3daf0*/  ISETP.GT.AND P5, PT, R93, 0x1, PT ;  /* 0x000000015d00780c */ /* 0x000fe40003fa4270 */
[----:B------:R-:W-:Y:S02]  /*3db00*/  LOP3.LUT R12, R13, R12, RZ, 0x3c, !PT ;  /* 0x0000000c0d0c7212 */ /* 0x000fe400078e3cff */
[----:B------:R-:W-:Y:S02]  /*3db10*/  LOP3.LUT R71, R71, R70, RZ, 0x3c, !PT ;  /* 0x0000004647477212 */ /* 0x000fe400078e3cff */
[----:B------:R-:W-:Y:S01]  /*3db20*/  LOP3.LUT R13, R13, R12, RZ, 0x3c, !PT ;  /* 0x0000000c0d0d7212 */ /* 0x000fe200078e3cff */
[----:B------:R-:W-:Y:S01]  /*3db30*/  IMAD.MOV.U32 R85, RZ, RZ, R86 ;  /* 0x000000ffff557224 */ /* 0x000fe200078e0056 */
[----:B------:R-:W-:Y:S02]  /*3db40*/  LOP3.LUT R70, R71, R70, RZ, 0x3c, !PT ;  /* 0x0000004647467212 */ /* 0x000fe400078e3cff */
[----:B------:R-:W-:Y:S01]  /*3db50*/  PRMT R72, RZ, 0x7610, R72 ;  /* 0x00007610ff487816 */ /* 0x000fe20000000048 */
[----:B------:R-:W-:-:S02]  /*3db60*/  IMAD.MOV.U32 R54, RZ, RZ, R67 ;  /* 0x000000ffff367224 */ /* 0x000fc400078e0043 */
[----:B------:R-:W-:Y:S01]  /*3db70*/  IMAD.MOV.U32 R55, RZ, RZ, R66 ;  /* 0x000000ffff377224 */ /* 0x000fe200078e0042 */
[----:B------:R-:W-:Y:S01]  /*3db80*/  LOP3.LUT R71, R71, R70, RZ, 0x3c, !PT ;  /* 0x0000004647477212 */ /* 0x000fe200078e3cff */
[----:B------:R-:W-:Y:S01]  /*3db90*/  STL.64 [R1+0x1640], R14 ;  /* 0x0016400e01007387 */ /* 0x000fe20000100a00 */
[----:B------:R-:W-:Y:S02]  /*3dba0*/  IMAD.MOV.U32 R6, RZ, RZ, R79 ;  /* 0x000000ffff067224 */ /* 0x000fe400078e004f */
[----:B------:R-:W-:Y:S02]  /*3dbb0*/  IMAD.MOV.U32 R50, RZ, RZ, R61 ;  /* 0x000000ffff327224 */ /* 0x000fe400078e003d */
[----:B------:R-:W-:Y:S01]  /*3dbc0*/  IMAD.MOV.U32 R7, RZ, RZ, R78 ;  /* 0x000000ffff077224 */ /* 0x000fe200078e004e */
[----:B------:R-:W-:Y:S01]  /*3dbd0*/  STL.64 [R1+0x1660], R12 ;  /* 0x0016600c01007387 */ /* 0x000fe20000100a00 */
[----:B------:R-:W-:Y:S01]  /*3dbe0*/  IMAD.MOV.U32 R84, RZ, RZ, R60 ;  /* 0x000000ffff547224 */ /* 0x000fe200078e003c */
[----:B------:R-:W-:-:S02]  /*3dbf0*/  PRMT R73, RZ, 0x7610, R73 ;  /* 0x00007610ff497816 */ /* 0x000fc40000000049 */
[----:B------:R-:W-:Y:S04]  /*3dc00*/  STL.64 [R1+0x1668], R38 ;  /* 0x0016682601007387 */ /* 0x000fe80000100a00 */
[----:B------:R-:W-:Y:S04]  /*3dc10*/  STL.64 [R1+0x1670], R70 ;  /* 0x0016704601007387 */ /* 0x000fe80000100a00 */
[----:B------:R-:W-:Y:S04]  /*3dc20*/  STL.64 [R1+0x1678], R54 ;  /* 0x0016783601007387 */ /* 0x000fe80000100a00 */
[----:B------:R-:W4:Y:S04]  /*3dc30*/  @P5 LDG.E.U16 R72, desc[UR6][R50.64] ;  /* 0x0000000632485981 */ /* 0x000f28000c1e1500 */
[----:B------:R-:W-:Y:S04]  /*3dc40*/  STL.64 [R1+0x1680], R6 ;  /* 0x0016800601007387 */ /* 0x000fe80000100a00 */
[----:B------:R-:W-:Y:S04]  /*3dc50*/  STL.64 [R1+0x16a0], R84 ;  /* 0x0016a05401007387 */ /* 0x000fe80000100a00 */
[----:B------:R-:W-:Y:S04]  /*3dc60*/  STL.64 [R1+0x16a8], R50 ;  /* 0x0016a83201007387 */ /* 0x000fe80000100a00 */
[----:B------:R-:W4:Y:S04]  /*3dc70*/  LDL.LU R68, [R1+0x78c] ;  /* 0x00078c0001447983 */ /* 0x000f280000300800 */
[----:B------:R-:W4:Y:S04]  /*3dc80*/  @P5 LDG.E.U16 R73, desc[UR6][R84.64] ;  /* 0x0000000654495981 */ /* 0x000f28000c1e1500 */
[----:B------:R-:W4:Y:S04]  /*3dc90*/  LDL.LU R69, [R1+0x85c] ;  /* 0x00085c0001457983 */ /* 0x000f280000300800 */
[----:B------:R-:W4:Y:S04]  /*3dca0*/  LDL.LU R40, [R1+0x7d8] ;  /* 0x0007d80001287983 */ /* 0x000f280000300800 */
[----:B------:R-:W4:Y:S04]  /*3dcb0*/  LDL.LU R41, [R1+0x860] ;  /* 0x0008600001297983 */ /* 0x000f280000300800 */
[----:B------:R-:W4:Y:S04]  /*3dcc0*/  LDL.LU R82, [R1+0x7dc] ;  /* 0x0007dc0001527983 */ /* 0x000f280000300800 */
[----:B------:R-:W4:Y:S01]  /*3dcd0*/  LDL.LU R83, [R1+0x864] ;  /* 0x0008640001537983 */ /* 0x000f220000300800 */
[----:B--2---:R-:W-:Y:S01]  /*3dce0*/  IMAD.MOV.U32 R88, RZ, RZ, R0 ;  /* 0x000000ffff587224 */ /* 0x004fe200078e0000 */
[----:B------:R-:W-:-:S02]  /*3dcf0*/  MOV R86, R90 ;  /* 0x0000005a00567202 */ /* 0x000fc40000000f00 */
[----:B------:R-:W2:Y:S04]  /*3dd00*/  LDL R90, [R1+0x1ce8] ;  /* 0x001ce800015a7983 */ /* 0x000ea80000100800 */
[----:B------:R-:W2:Y:S04]  /*3dd10*/  @P6 LDG.E.U16 R92, desc[UR6][R88.64] ;  /* 0x00000006585c6981 */ /* 0x000ea8000c1e1500 */
[----:B------:R-:W-:Y:S04]  /*3dd20*/  STL [R1+0x2508], R88 ;  /* 0x0025085801007387 */ /* 0x000fe80000100800 */
[----:B------:R-:W-:Y:S04]  /*3dd30*/  STL [R1+0x2c1c], R88 ;  /* 0x002c1c5801007387 */ /* 0x000fe80000100800 */
[----:B------:R-:W-:Y:S04]  /*3dd40*/  STL [R1+0x2504], R89 ;  /* 0x0025045901007387 */ /* 0x000fe80000100800 */
[----:B------:R-:W-:Y:S04]  /*3dd50*/  STL [R1+0x2c20], R89 ;  /* 0x002c205901007387 */ /* 0x000fe80000100800 */
[----:B------:R0:W-:Y:S04]  /*3dd60*/  STL.64 [R1+0x2f40], R88 ;  /* 0x002f405801007387 */ /* 0x0001e80000100a00 */
[----:B0-----:R-:W2:Y:S04]  /*3dd70*/  LDL.LU R88, [R1+0x1cc8] ;  /* 0x001cc80001587983 */ /* 0x001ea80000300800 */
[----:B------:R-:W2:Y:S04]  /*3dd80*/  LDL.LU R89, [R1+0x1cc4] ;  /* 0x001cc40001597983 */ /* 0x000ea80000300800 */
[----:B------:R-:W2:Y:S04]  /*3dd90*/  LDL R31, [R1+0x1ce4] ;  /* 0x001ce400011f7983 */ /* 0x000ea80000100800 */
[----:B------:R-:W2:Y:S04]  /*3dda0*/  LDL R0, [R1+0x1cdc] ;  /* 0x001cdc0001007983 */ /* 0x000ea80000100800 */
[----:B------:R-:W2:Y:S04]  /*3ddb0*/  LDL R66, [R1+0x1ccc] ;  /* 0x001ccc0001427983 */ /* 0x000ea80000100800 */
[----:B------:R-:W2:Y:S04]  /*3ddc0*/  LDL.LU R67, [R1+0x87c] ;  /* 0x00087c0001437983 */ /* 0x000ea80000300800 */
[----:B------:R-:W2:Y:S04]  /*3ddd0*/  LDL.LU R78, [R1+0x8a4] ;  /* 0x0008a400014e7983 */ /* 0x000ea80000300800 */
[----:B------:R-:W2:Y:S04]  /*3dde0*/  LDL.LU R60, [R1+0x880] ;  /* 0x00088000013c7983 */ /* 0x000ea80000300800 */
[----:B------:R-:W2:Y:S04]  /*3ddf0*/  LDL.LU R61, [R1+0x8a8] ;  /* 0x0008a800013d7983 */ /* 0x000ea80000300800 */
[----:B------:R-:W2:Y:S04]  /*3de00*/  LDL.LU R79, [R1+0x884] ;  /* 0x00088400014f7983 */ /* 0x000ea80000300800 */
[----:B---3--:R-:W3:Y:S01]  /*3de10*/  @P6 LDG.E.U16 R91, desc[UR6][R86.64] ;  /* 0x00000006565b6981 */ /* 0x008ee2000c1e1500 */
[----:B------:R-:W-:-:S02]  /*3de20*/  ISETP.GT.AND P2, PT, R93, 0x2, PT ;  /* 0x000000025d00780c */ /* 0x000fc40003f44270 */
[----:B------:R-:W-:Y:S02]  /*3de30*/  ISETP.GT.AND P3, PT, R93, 0x3, PT ;  /* 0x000000035d00780c */ /* 0x000fe40003f64270 */
[----:B----4-:R-:W-:Y:S02]  /*3de40*/  LOP3.LUT R83, R83, R82, RZ, 0x3c, !PT ;  /* 0x0000005253537212 */ /* 0x010fe400078e3cff */
[----:B------:R-:W-:Y:S02]  /*3de50*/  LOP3.LUT R41, R41, R40, RZ, 0x3c, !PT ;  /* 0x0000002829297212 */ /* 0x000fe400078e3cff */
[----:B------:R-:W-:Y:S02]  /*3de60*/  LOP3.LUT R82, R83, R82, RZ, 0x3c, !PT ;  /* 0x0000005253527212 */ /* 0x000fe400078e3cff */
[----:B------:R-:W-:Y:S02]  /*3de70*/  LOP3.LUT R40, R41, R40, RZ, 0x3c, !PT ;  /* 0x0000002829287212 */ /* 0x000fe400078e3cff */
[----:B------:R-:W-:-:S02]  /*3de80*/  LOP3.LUT R83, R83, R82, RZ, 0x3c, !PT ;  /* 0x0000005253537212 */ /* 0x000fc400078e3cff */
[----:B------:R-:W-:-:S03]  /*3de90*/  LOP3.LUT R41, R41, R40, RZ, 0x3c, !PT ;  /* 0x0000002829297212 */ /* 0x000fc600078e3cff */
[----:B--2---:R-:W2:Y:S04]  /*3dea0*/  @P2 LDG.E.U16 R90, desc[UR6][R82.64] ;  /* 0x00000006525a2981 */ /* 0x004ea8000c1e1500 */
[----:B------:R0:W-:Y:S04]  /*3deb0*/  @P6 STL [R1+0x1cf8], R92 ;  /* 0x001cf85c01006387 */ /* 0x0001e80000100800 */
[----:B0-----:R-:W4:Y:S04]  /*3dec0*/  LDL.LU R92, [R1+0x8ac] ;  /* 0x0008ac00015c7983 */ /* 0x001f280000300800 */
[----:B------:R-:W-:Y:S04]  /*3ded0*/  STL [R1+0x2510], R86 ;  /* 0x0025105601007387 */ /* 0x000fe80000100800 */
[----:B------:R-:W-:Y:S04]  /*3dee0*/  STL [R1+0x2c24], R86 ;  /* 0x002c245601007387 */ /* 0x000fe80000100800 */
[----:B------:R-:W-:Y:S04]  /*3def0*/  STL [R1+0x250c], R87 ;  /* 0x00250c5701007387 */ /* 0x000fe80000100800 */
[----:B------:R-:W-:Y:S04]  /*3df00*/  STL [R1+0x2c28], R87 ;  /* 0x002c285701007387 */ /* 0x000fe80000100800 */
[----:B------:R-:W-:Y:S04]  /*3df10*/  STL.64 [R1+0x2f48], R86 ;  /* 0x002f485601007387 */ /* 0x000fe80000100a00 */
[----:B------:R0:W-:Y:S04]  /*3df20*/  STL.64 [R1+0x3640], R86 ;  /* 0x0036405601007387 */ /* 0x0001e80000100a00 */
[----:B------:R-:W4:Y:S04]  /*3df30*/  @P2 LDG.E.U16 R31, desc[UR6][R40.64] ;  /* 0x00000006281f2981 */ /* 0x000f28000c1e1500 */
[----:B------:R-:W4:Y:S04]  /*3df40*/  @P3 LDG.E.U16 R0, desc[UR6][R6.64] ;  /* 0x0000000606003981 */ /* 0x000f28000c1e1500 */
[----:B0-----:R-:W4:Y:S04]  /*3df50*/  LDL R86, [R1+0x1cd4] ;  /* 0x001cd40001567983 */ /* 0x001f280000100800 */
[----:B------:R-:W4:Y:S04]  /*3df60*/  LDL R87, [R1+0x1cd0] ;  /* 0x001cd00001577983 */ /* 0x000f280000100800 */
[----:B---3--:R-:W-:Y:S04]  /*3df70*/  @P6 STL [R1+0x1cf4], R91 ;  /* 0x001cf45b01006387 */ /* 0x008fe80000100800 */
[----:B------:R-:W3:Y:S04]  /*3df80*/  LDL.LU.64 R50, [R1+0x3d18] ;  /* 0x003d180001327983 */ /* 0x000ee80000300a00 */
[----:B------:R0:W-:Y:S04]  /*3df90*/  STL [R1+0x3144], R72 ;  /* 0x0031444801007387 */ /* 0x0001e80000100800 */
[----:B0-----:R-:W3:Y:S04]  /*3dfa0*/  LDL R72, [R1+0x1cd8] ;  /* 0x001cd80001487983 */ /* 0x001ee80000100800 */
[----:B------:R-:W3:Y:S04]  /*3dfb0*/  LDL.LU.64 R84, [R1+0x3d10] ;  /* 0x003d100001547983 */ /* 0x000ee80000300a00 */
[----:B------:R-:W3:Y:S04]  /*3dfc0*/  LDL R91, [R1+0x1eb4] ;  /* 0x001eb400015b7983 */ /* 0x000ee80000100800 */
[----:B------:R0:W-:Y:S04]  /*3dfd0*/  STL [R1+0x3148], R73 ;  /* 0x0031484901007387 */ /* 0x0001e80000100800 */
[----:B0-----:R-:W3:Y:S01]  /*3dfe0*/  LDL R73, [R1+0x1ce0] ;  /* 0x001ce00001497983 */ /* 0x001ee20000100800 */
[----:B------:R-:W-:-:S02]  /*3dff0*/  LOP3.LUT R69, R69, R68, RZ, 0x3c, !PT ;  /* 0x0000004445457212 */ /* 0x000fc400078e3cff */
[C---:B------:R-:W-:Y:S02]  /*3e000*/  ISETP.GT.AND P6, PT, R93.reuse, 0x4, PT ;  /* 0x000000045d00780c */ /* 0x040fe40003fc4270 */
[----:B------:R-:W-:Y:S02]  /*3e010*/  ISETP.GT.AND P5, PT, R93, 0x5, PT ;  /* 0x000000055d00780c */ /* 0x000fe40003fa4270 */
[----:B------:R-:W-:-:S04]  /*3e020*/  LOP3.LUT R68, R69, R68, RZ, 0x3c, !PT ;  /* 0x0000004445447212 */ /* 0x000fc800078e3cff */
[----:B------:R-:W-:-:S07]  /*3e030*/  LOP3.LUT R69, R69, R68, RZ, 0x3c, !PT ;  /* 0x0000004445457212 */ /* 0x000fce00078e3cff */
[----:B------:R0:W3:Y:S04]  /*3e040*/  @P5 LDG.E.U16 R66, desc[UR6][R12.64] ;  /* 0x000000060c425981 */ /* 0x0000e8000c1e1500 */
[----:B------:R1:W-:Y:S04]  /*3e050*/  STL.64 [R1+0x1698], R82 ;  /* 0x0016985201007387 */ /* 0x0003e80000100a00 */
[----:B-1----:R-:W3:Y:S04]  /*3e060*/  LDL.LU.64 R82, [R1+0x3d08] ;  /* 0x003d080001527983 */ /* 0x002ee80000300a00 */
[----:B------:R-:W-:Y:S04]  /*3e070*/  STL.64 [R1+0x1688], R68 ;  /* 0x0016884401007387 */ /* 0x000fe80000100a00 */
[----:B------:R-:W-:Y:S04]  /*3e080*/  STL.64 [R1+0x1690], R40 ;  /* 0x0016902801007387 */ /* 0x000fe80000100a00 */
[----:B--2---:R1:W-:Y:S04]  /*3e090*/  @P2 STL [R1+0x1ce8], R90 ;  /* 0x001ce85a01002387 */ /* 0x0043e80000100800 */
[----:B-1----:R-:W2:Y:S04]  /*3e0a0*/  LDL R90, [R1+0x1eb0] ;  /* 0x001eb000015a7983 */ /* 0x002ea80000100800 */
[----:B------:R-:W2:Y:S04]  /*3e0b0*/  LDL.LU.64 R40, [R1+0x3d00] ;  /* 0x003d000001287983 */ /* 0x000ea80000300a00 */
[----:B----4-:R-:W4:Y:S04]  /*3e0c0*/  @P6 LDG.E.U16 R86, desc[UR6][R70.64] ;  /* 0x0000000646566981 */ /* 0x010f28000c1e1500 */
[----:B------:R1:W-:Y:S04]  /*3e0d0*/  @P2 STL [R1+0x1ce4], R31 ;  /* 0x001ce41f01002387 */ /* 0x0003e80000100800 */
[----:B------:R-:W2:Y:S04]  /*3e0e0*/  @P5 LDG.E.U16 R87, desc[UR6][R38.64] ;  /* 0x0000000626575981 */ /* 0x000ea8000c1e1500 */
[----:B-1----:R-:W2:Y:S04]  /*3e0f0*/  LDL.LU R31, [R1+0x3cf8] ;  /* 0x003cf800011f7983 */ /* 0x002ea80000300800 */
[----:B---3--:R-:W3:Y:S04]  /*3e100*/  @P6 LDG.E.U16 R72, desc[UR6][R54.64] ;  /* 0x0000000636486981 */ /* 0x008ee8000c1e1500 */
[----:B------:R-:W2:Y:S04]  /*3e110*/  @P3 LDG.E.U16 R73, desc[UR6][R68.64] ;  /* 0x0000000644493981 */ /* 0x000ea8000c1e1500 */
[----:B------:R-:W3:Y:S04]  /*3e120*/  LDL.LU.64 R68, [R1+0x3cf0] ;  /* 0x003cf00001447983 */ /* 0x000ee80000300a00 */
[----:B------:R-:W3:Y:S04]  /*3e130*/  LDL.LU.64 R6, [R1+0x3ce8] ;  /* 0x003ce80001067983 */ /* 0x000ee80000300a00 */
[----:B------:R1:W-:Y:S04]  /*3e140*/  @P3 STL [R1+0x1cdc], R0 ;  /* 0x001cdc0001003387 */ /* 0x0003e80000100800 */
[----:B-1----:R-:W3:Y:S01]  /*3e150*/  LDL R0, [R1+0x1cc0] ;  /* 0x001cc00001007983 */ /* 0x002ee20000100800 */
[----:B------:R-:W-:-:S02]  /*3e160*/  ISETP.GT.AND P2, PT, R93, 0x6, PT ;  /* 0x000000065d00780c */ /* 0x000fc40003f44270 */
[----:B------:R-:W-:Y:S01]  /*3e170*/  LOP3.LUT R61, R61, R60, RZ, 0x3c, !PT ;  /* 0x0000003c3d3d7212 */ /* 0x000fe200078e3cff */
[----:B0-----:R-:W-:-:S03]  /*3e180*/  IMAD.MOV.U32 R13, RZ, RZ, R67 ;  /* 0x000000ffff0d7224 */ /* 0x001fc600078e0043 */
[----:B------:R-:W-:Y:S01]  /*3e190*/  LOP3.LUT R60, R61, R60, RZ, 0x3c, !PT ;  /* 0x0000003c3d3c7212 */ /* 0x000fe200078e3cff */
[----:B------:R-:W-:-:S03]  /*3e1a0*/  IMAD.MOV.U32 R67, RZ, RZ, R79 ;  /* 0x000000ffff437224 */ /* 0x000fc600078e004f */
[----:B------:R-:W-:Y:S01]  /*3e1b0*/  LOP3.LUT R61, R61, R60, RZ, 0x3c, !PT ;  /* 0x0000003c3d3d7212 */ /* 0x000fe200078e3cff */
[----:B------:R-:W-:-:S04]  /*3e1c0*/  IMAD.MOV.U32 R12, RZ, RZ, R78 ;  /* 0x000000ffff0c7224 */ /* 0x000fc800078e004e */
[----:B------:R-:W3:Y:S04]  /*3e1d0*/  @P2 LDG.E.U16 R89, desc[UR6][R60.64] ;  /* 0x000000063c592981 */ /* 0x000ee8000c1e1500 */
[----:B--2---:R-:W-:Y:S04]  /*3e1e0*/  @P3 STL [R1+0x1ce0], R73 ;  /* 0x001ce04901003387 */ /* 0x004fe80000100800 */
[----:B------:R-:W2:Y:S04]  /*3e1f0*/  LDL.LU.64 R54, [R1+0x3ce0] ;  /* 0x003ce00001367983 */ /* 0x000ea80000300a00 */
[----:B------:R-:W2:Y:S04]  /*3e200*/  LDL.LU.64 R70, [R1+0x3cd8] ;  /* 0x003cd80001467983 */ /* 0x000ea80000300a00 */
[----:B----4-:R-:W-:Y:S04]  /*3e210*/  @P6 STL [R1+0x1cd4], R86 ;  /* 0x001cd45601006387 */ /* 0x010fe80000100800 */
[----:B---3--:R-:W-:Y:S04]  /*3e220*/  @P6 STL [R1+0x1cd8], R72 ;  /* 0x001cd84801006387 */ /* 0x008fe80000100800 */
[----:B------:R-:W3:Y:S04]  /*3e230*/  LDL.LU.64 R38, [R1+0x3cd0] ;  /* 0x003cd00001267983 */ /* 0x000ee80000300a00 */
[----:B------:R0:W-:Y:S01]  /*3e240*/  @P5 STL [R1+0x1ccc], R66 ;  /* 0x001ccc4201005387 */ /* 0x0001e20000100800 */
[----:B------:R-:W-:-:S02]  /*3e250*/  ISETP.GT.AND P3, PT, R93, 0x7, PT ;  /* 0x000000075d00780c */ /* 0x000fc40003f64270 */
[----:B------:R-:W-:Y:S01]  /*3e260*/  ISETP.GT.AND P6, PT, R93, 0x8, PT ;  /* 0x000000085d00780c */ /* 0x000fe20003fc4270 */
[----:B0-----:R-:W-:-:S10]  /*3e270*/  IMAD.MOV.U32 R66, RZ, RZ, R92 ;  /* 0x000000ffff427224 */ /* 0x001fd400078e005c */
[----:B------:R-:W4:Y:S04]  /*3e280*/  @P3 LDG.E.U16 R91, desc[UR6][R12.64] ;  /* 0x000000060c5b3981 */ /* 0x000f28000c1e1500 */
[----:B------:R-:W2:Y:S04]  /*3e290*/  @P2 LDG.E.U16 R88, desc[UR6][R66.64] ;  /* 0x0000000642582981 */ /* 0x000ea8000c1e1500 */
[----:B------:R-:W3:Y:S04]  /*3e2a0*/  @P3 LDG.E.U16 R90, desc[UR6][R14.64] ;  /* 0x000000060e5a3981 */ /* 0x000ee8000c1e1500 */
[----:B------:R-:W3:Y:S04]  /*3e2b0*/  @P6 LDG.E.U16 R0, desc[UR6][R58.64] ;  /* 0x000000063a006981 */ /* 0x000ee8000c1e1500 */
[----:B------:R-:W-:Y:S04]  /*3e2c0*/  @P5 STL [R1+0x1cd0], R87 ;  /* 0x001cd05701005387 */ /* 0x000fe80000100800 */
[----:B------:R0:W-:Y:S04]  /*3e2d0*/  STL.64 [R1+0x1658], R66 ;  /* 0x0016584201007387 */ /* 0x0001e80000100a00 */
[----:B------:R1:W-:Y:S04]  /*3e2e0*/  STL.64 [R1+0x1648], R12 ;  /* 0x0016480c01007387 */ /* 0x0003e80000100a00 */
[----:B------:R-:W-:Y:S04]  /*3e2f0*/  STL.64 [R1+0x1650], R60 ;  /* 0x0016503c01007387 */ /* 0x000fe80000100a00 */
[----:B------:R-:W3:Y:S04]  /*3e300*/  LDL R92, [R1+0x1cbc] ;  /* 0x001cbc00015c7983 */ /* 0x000ee80000100800 */
[----:B--2---:R-:W-:Y:S04]  /*3e310*/  STL [R1+0x2f88], R88 ;  /* 0x002f885801007387 */ /* 0x004fe80000100800 */
[----:B------:R-:W-:Y:S04]  /*3e320*/  STL [R1+0x2f8c], R89 ;  /* 0x002f8c5901007387 */ /* 0x000fe80000100800 */
[----:B------:R-:W-:Y:S04]  /*3e330*/  STL.64 [R1+0x3228], R88 ;  /* 0x0032285801007387 */ /* 0x000fe80000100a00 */
[----:B------:R-:W-:Y:S04]  /*3e340*/  STL [R1+0x3310], R88 ;  /* 0x0033105801007387 */ /* 0x000fe80000100800 */
[----:B------:R2:W-:Y:S04]  /*3e350*/  STL.64 [R1+0x3650], R88 ;  /* 0x0036505801007387 */ /* 0x0005e80000100a00 */
[----:B0-----:R-:W2:Y:S04]  /*3e360*/  LDL.LU R66, [R1+0xad8] ;  /* 0x000ad80001427983 */ /* 0x001ea80000300800 */
[----:B------:R-:W2:Y:S04]  /*3e370*/  LDL.LU R67, [R1+0xb48] ;  /* 0x000b480001437983 */ /* 0x000ea80000300800 */
[----:B-1----:R-:W2:Y:S04]  /*3e380*/  LDL.LU R12, [R1+0xadc] ;  /* 0x000adc00010c7983 */ /* 0x002ea80000300800 */
[----:B------:R-:W2:Y:S04]  /*3e390*/  LDL.LU R13, [R1+0xb4c] ;  /* 0x000b4c00010d7983 */ /* 0x000ea80000300800 */
[----:B----4-:R0:W-:Y:S04]  /*3e3a0*/  @P3 STL [R1+0x1eb4], R91 ;  /* 0x001eb45b01003387 */ /* 0x0101e80000100800 */
[----:B------:R-:W4:Y:S04]  /*3e3b0*/  LDL R14, [R1+0x1cac] ;  /* 0x001cac00010e7983 */ /* 0x000f280000100800 */
[----:B---3--:R-:W3:Y:S04]  /*3e3c0*/  @P6 LDG.E.U16 R92, desc[UR6][R74.64] ;  /* 0x000000064a5c6981 */ /* 0x008ee8000c1e1500 */
[----:B--2---:R-:W2:Y:S04]  /*3e3d0*/  LDL R88, [R1+0x1ca8] ;  /* 0x001ca80001587983 */ /* 0x004ea80000100800 */
[----:B0-----:R-:W2:Y:S04]  /*3e3e0*/  LDL R91, [R1+0x1cb0] ;  /* 0x001cb000015b7983 */ /* 0x001ea80000100800 */
[----:B------:R-:W2:Y:S04]  /*3e3f0*/  LDL R89, [R1+0x1ca4] ;  /* 0x001ca40001597983 */ /* 0x000ea80000100800 */
[----:B------:R-:W-:Y:S04]  /*3e400*/  @P3 STL [R1+0x1eb0], R90 ;  /* 0x001eb05a01003387 */ /* 0x000fe80000100800 */
[----:B------:R-:W2:Y:S04]  /*3e410*/  LDL R73, [R1+0x1ca0] ;  /* 0x001ca00001497983 */ /* 0x000ea80000100800 */
[----:B------:R-:W2:Y:S04]  /*3e420*/  LDL R72, [R1+0x1c9c] ;  /* 0x001c9c0001487983 */ /* 0x000ea80000100800 */
[----:B------:R-:W2:Y:S04]  /*3e430*/  LDL R86, [R1+0x1c98] ;  /* 0x001c980001567983 */ /* 0x000ea80000100800 */
[----:B------:R0:W-:Y:S04]  /*3e440*/  @P6 STL [R1+0x1cc0], R0 ;  /* 0x001cc00001006387 */ /* 0x0001e80000100800 */
[----:B0-----:R-:W2:Y:S04]  /*3e450*/  LDL R0, [R1+0x1c94] ;  /* 0x001c940001007983 */ /* 0x001ea80000100800 */
[----:B------:R-:W2:Y:S04]  /*3e460*/  LDL.LU R58, [R1+0xb8c] ;  /* 0x000b8c00013a7983 */ /* 0x000ea80000300800 */
[----:B------:R-:W2:Y:S04]  /*3e470*/  LDL.LU R59, [R1+0xbd4] ;  /* 0x000bd400013b7983 */ /* 0x000ea80000300800 */
[----:B------:R-:W2:Y:S04]  /*3e480*/  LDL.LU R87, [R1+0xb90] ;  /* 0x000b900001577983 */ /* 0x000ea80000300800 */
[----:B------:R-:W2:Y:S04]  /*3e490*/  LDL.LU R78, [R1+0xbd8] ;  /* 0x000bd800014e7983 */ /* 0x000ea80000300800 */
[----:B------:R-:W2:Y:S04]  /*3e4a0*/  LDL.LU R79, [R1+0xb94] ;  /* 0x000b9400014f7983 */ /* 0x000ea80000300800 */
[----:B------:R-:W2:Y:S04]  /*3e4b0*/  LDL.LU R15, [R1+0xbdc] ;  /* 0x000bdc00010f7983 */ /* 0x000ea80000300800 */
[----:B------:R-:W2:Y:S04]  /*3e4c0*/  LDL R60, [R1+0x1c90] ;  /* 0x001c9000013c7983 */ /* 0x000ea80000100800 */
[----:B------:R-:W2:Y:S01]  /*3e4d0*/  LDL.LU.64 R74, [R1+0x3cc8] ;  /* 0x003cc800014a7983 */ /* 0x000ea20000300a00 */
[----:B------:R-:W-:-:S03]  /*3e4e0*/  ISETP.GT.AND P5, PT, R93, 0x9, PT ;  /* 0x000000095d00780c */ /* 0x000fc60003fa4270 */
[----:B------:R-:W3:Y:S04]  /*3e4f0*/  LDL R61, [R1+0x1c8c] ;  /* 0x001c8c00013d7983 */ /* 0x000ee80000100800 */
[----:B------:R-:W3:Y:S06]  /*3e500*/  LDL R90, [R1+0x1eac] ;  /* 0x001eac00015a7983 */ /* 0x000eec0000100800 */
[----:B--2---:R-:W2:Y:S04]  /*3e510*/  @P5 LDG.E.U16 R74, desc[UR6][R56.64] ;  /* 0x00000006384a5981 */ /* 0x004ea8000c1e1500 */
[----:B------:R-:W4:Y:S04]  /*3e520*/  @P5 LDG.E.U16 R75, desc[UR6][R10.64] ;  /* 0x000000060a4b5981 */ /* 0x000f28000c1e1500 */
[----:B---3--:R0:W-:Y:S04]  /*3e530*/  @P6 STL [R1+0x1cbc], R92 ;  /* 0x001cbc5c01006387 */ /* 0x0081e80000100800 */
[----:B0-----:R-:W3:Y:S04]  /*3e540*/  LDL R92, [R1+0x1ea8] ;  /* 0x001ea800015c7983 */ /* 0x001ee80000100800 */
[----:B------:R-:W3:Y:S01]  /*3e550*/  LDL.LU.64 R56, [R1+0x3cc0] ;  /* 0x003cc00001387983 */ /* 0x000ee20000300a00 */
[----:B------:R-:W-:-:S02]  /*3e560*/  ISETP.GT.AND P2, PT, R93, 0xa, PT ;  /* 0x0000000a5d00780c */ /* 0x000fc40003f44270 */
[----:B------:R-:W-:-:S04]  /*3e570*/  LOP3.LUT R13, R13, R12, RZ, 0x3c, !PT ;  /* 0x0000000c0d0d7212 */ /* 0x000fc800078e3cff */
[----:B------:R-:W-:-:S04]  /*3e580*/  LOP3.LUT R12, R13, R12, RZ, 0x3c, !PT ;  /* 0x0000000c0d0c7212 */ /* 0x000fc800078e3cff */
[----:B------:R-:W-:-:S05]  /*3e590*/  LOP3.LUT R13, R13, R12, RZ, 0x3c, !PT ;  /* 0x0000000c0d0d7212 */ /* 0x000fca00078e3cff */
[----:B------:R-:W3:Y:S04]  /*3e5a0*/  @P2 LDG.E.U16 R91, desc[UR6][R12.64] ;  /* 0x000000060c5b2981 */ /* 0x000ee8000c1e1500 */
[----:B--2---:R0:W-:Y:S04]  /*3e5b0*/  STL [R1+0x314c], R74 ;  /* 0x00314c4a01007387 */ /* 0x0041e80000100800 */
[----:B0-----:R-:W2:Y:S04]  /*3e5c0*/  LDL.LU R74, [R1+0xb1c] ;  /* 0x000b1c00014a7983 */ /* 0x001ea80000300800 */
[----:B------:R-:W2:Y:S04]  /*3e5d0*/  LDL.LU.64 R10, [R1+0x3cb8] ;  /* 0x003cb800010a7983 */ /* 0x000ea80000300a00 */
[----:B----4-:R0:W-:Y:S04]  /*3e5e0*/  STL [R1+0x3150], R75 ;  /* 0x0031504b01007387 */ /* 0x0101e80000100800 */
[----:B0-----:R-:W2:Y:S01]  /*3e5f0*/  LDL.LU R75, [R1+0xad4] ;  /* 0x000ad400014b7983 */ /* 0x001ea20000300800 */
[----:B------:R-:W-:-:S02]  /*3e600*/  LOP3.LUT R67, R67, R66, RZ, 0x3c, !PT ;  /* 0x0000004243437212 */ /* 0x000fc400078e3cff */
[----:B------:R-:W-:Y:S02]  /*3e610*/  ISETP.GT.AND P3, PT, R93, 0xb, PT ;  /* 0x0000000b5d00780c */ /* 0x000fe40003f64270 */
[----:B------:R-:W-:Y:S02]  /*3e620*/  LOP3.LUT R66, R67, R66, RZ, 0x3c, !PT ;  /* 0x0000004243427212 */ /* 0x000fe400078e3cff */
[----:B------:R-:W-:Y:S02]  /*3e630*/  ISETP.GT.AND P6, PT, R93, 0xc, PT ;  /* 0x0000000c5d00780c */ /* 0x000fe40003fc4270 */
[----:B------:R-:W-:-:S05]  /*3e640*/  LOP3.LUT R67, R67, R66, RZ, 0x3c, !PT ;  /* 0x0000004243437212 */ /* 0x000fca00078e3cff */
[----:B------:R-:W4:Y:S04]  /*3e650*/  @P2 LDG.E.U16 R14, desc[UR6][R66.64] ;  /* 0x00000006420e2981 */ /* 0x000f28000c1e1500 */
[----:B------:R-:W4:Y:S04]  /*3e660*/  @P3 LDG.E.U16 R89, desc[UR6][R32.64] ;  /* 0x0000000620593981 */ /* 0x000f28000c1e1500 */
[----:B------:R-:W4:Y:S04]  /*3e670*/  @P6 LDG.E.U16 R72, desc[UR6][R26.64] ;  /* 0x000000061a486981 */ /* 0x000f28000c1e1500 */
[----:B------:R-:W4:Y:S01]  /*3e680*/  @P6 LDG.E.U16 R73, desc[UR6][R64.64] ;  /* 0x0000000640496981 */ /* 0x000f22000c1e1500 */
[----:B------:R-:W-:-:S03]  /*3e690*/  ISETP.GT.AND P5, PT, R93, 0xd, PT ;  /* 0x0000000d5d00780c */ /* 0x000fc60003fa4270 */
[----:B------:R0:W-:Y:S04]  /*3e6a0*/  STL.64 [R1+0x1618], R12 ;  /* 0x0016180c01007387 */ /* 0x0001e80000100a00 */
[----:B0-----:R-:W4:Y:S06]  /*3e6b0*/  LDL.LU.64 R12, [R1+0x3cb0] ;  /* 0x003cb000010c7983 */ /* 0x001f2c0000300a00 */
[----:B------:R-:W4:Y:S04]  /*3e6c0*/  @P5 LDG.E.U16 R0, desc[UR6][R46.64] ;  /* 0x000000062e005981 */ /* 0x000f28000c1e1500 */
[----:B------:R-:W4:Y:S04]  /*3e6d0*/  @P5 LDG.E.U16 R86, desc[UR6][R22.64] ;  /* 0x0000000616565981 */ /* 0x000f28000c1e1500 */
[----:B--2---:R0:W2:Y:S04]  /*3e6e0*/  @P3 LDG.E.U16 R88, desc[UR6][R74.64] ;  /* 0x000000064a583981 */ /* 0x0040a8000c1e1500 */
[----:B------:R-:W-:Y:S04]  /*3e6f0*/  STL.64 [R1+0x1608], R74 ;  /* 0x0016084a01007387 */ /* 0x000fe80000100a00 */
[----:B------:R-:W-:Y:S04]  /*3e700*/  STL.64 [R1+0x1610], R66 ;  /* 0x0016104201007387 */ /* 0x000fe80000100a00 */
[----:B---3--:R1:W-:Y:S04]  /*3e710*/  @P2 STL [R1+0x1cb0], R91 ;  /* 0x001cb05b01002387 */ /* 0x0083e80000100800 */
[----:B-1----:R-:W3:Y:S04]  /*3e720*/  LDL R91, [R1+0x1c88] ;  /* 0x001c8800015b7983 */ /* 0x002ee80000100800 */
[----:B------:R-:W3:Y:S04]  /*3e730*/  LDL.LU.64 R66, [R1+0x3ca8] ;  /* 0x003ca80001427983 */ /* 0x000ee80000300a00 */
[----:B----4-:R1:W-:Y:S01]  /*3e740*/  @P2 STL [R1+0x1cac], R14 ;  /* 0x001cac0e01002387 */ /* 0x0103e20000100800 */
[----:B------:R-:W-:-:S03]  /*3e750*/  ISETP.GT.AND P2, PT, R93, 0xe, PT ;  /* 0x0000000e5d00780c */ /* 0x000fc60003f44270 */
[----:B-1----:R-:W4:Y:S04]  /*3e760*/  LDL.LU R14, [R1+0x3ca0] ;  /* 0x003ca000010e7983 */ /* 0x002f280000300800 */
[----:B------:R-:W4:Y:S04]  /*3e770*/  LDL.LU.64 R32, [R1+0x3c98] ;  /* 0x003c980001207983 */ /* 0x000f280000300a00 */
[----:B------:R-:W-:Y:S01]  /*3e780*/  @P3 STL [R1+0x1ca4], R89 ;  /* 0x001ca45901003387 */ /* 0x000fe20000100800 */
[----:B------:R-:W-:Y:S01]  /*3e790*/  LOP3.LUT R59, R59, R58, RZ, 0x3c, !PT ;  /* 0x0000003a3b3b7212 */ /* 0x000fe200078e3cff */
[----:B0-----:R-:W-:-:S02]  /*3e7a0*/  IMAD.MOV.U32 R74, RZ, RZ, R15 ;  /* 0x000000ffff4a7224 */ /* 0x001fc400078e000f */
[----:B------:R-:W-:Y:S01]  /*3e7b0*/  IMAD.MOV.U32 R75, RZ, RZ, R79 ;  /* 0x000000ffff4b7224 */ /* 0x000fe200078e004f */
[----:B------:R-:W-:-:S04]  /*3e7c0*/  LOP3.LUT R58, R59, R58, RZ, 0x3c, !PT ;  /* 0x0000003a3b3a7212 */ /* 0x000fc800078e3cff */
[----:B------:R-:W4:Y:S01]  /*3e7d0*/  @P2 LDG.E.U16 R60, desc[UR6][R74.64] ;  /* 0x000000064a3c2981 */ /* 0x000f22000c1e1500 */
[----:B------:R-:W-:-:S03]  /*3e7e0*/  LOP3.LUT R59, R59, R58, RZ, 0x3c, !PT ;  /* 0x0000003a3b3b7212 */ /* 0x000fc600078e3cff */
[----:B--2---:R-:W-:Y:S01]  /*3e7f0*/  @P3 STL [R1+0x1ca8], R88 ;  /* 0x001ca85801003387 */ /* 0x004fe20000100800 */
[----:B------:R-:W-:-:S03]  /*3e800*/  ISETP.GT.AND P3, PT, R93, 0xf, PT ;  /* 0x0000000f5d00780c */ /* 0x000fc60003f64270 */
[----:B------:R-:W2:Y:S04]  /*3e810*/  LDL.LU.64 R64, [R1+0x3c90] ;  /* 0x003c900001407983 */ /* 0x000ea80000300a00 */
[----:B------:R-:W2:Y:S04]  /*3e820*/  LDL.LU.64 R26, [R1+0x3c88] ;  /* 0x003c8800011a7983 */ /* 0x000ea80000300a00 */
[----:B------:R0:W-:Y:S04]  /*3e830*/  @P6 STL [R1+0x1c9c], R72 ;  /* 0x001c9c4801006387 */ /* 0x0001e80000100800 */
[----:B------:R1:W-:Y:S01]  /*3e840*/  @P6 STL [R1+0x1ca0], R73 ;  /* 0x001ca04901006387 */ /* 0x0003e20000100800 */
[----:B------:R-:W-:-:S03]  /*3e850*/  ISETP.GT.AND P6, PT, R93, 0x10, PT ;  /* 0x000000105d00780c */ /* 0x000fc60003fc4270 */
[----:B------:R-:W2:Y:S04]  /*3e860*/  LDL.LU.64 R22, [R1+0x3c80] ;  /* 0x003c800001167983 */ /* 0x000ea80000300a00 */
[----:B------:R-:W2:Y:S01]  /*3e870*/  LDL.LU.64 R46, [R1+0x3c78] ;  /* 0x003c7800012e7983 */ /* 0x000ea20000300a00 */
[----:B0-----:R-:W-:Y:S02]  /*3e880*/  IMAD.MOV.U32 R72, RZ, RZ, R78 ;  /* 0x000000ffff487224 */ /* 0x001fe400078e004e */
[----:B-1----:R-:W-:Y:S01]  /*3e890*/  IMAD.MOV.U32 R73, RZ, RZ, R87 ;  /* 0x000000ffff497224 */ /* 0x002fe200078e0057 */
[----:B------:R-:W2:Y:S04]  /*3e8a0*/  @P3 LDG.E.U16 R92, desc[UR6][R44.64] ;  /* 0x000000062c5c3981 */ /* 0x000ea8000c1e1500 */
[----:B------:R-:W2:Y:S04]  /*3e8b0*/  @P3 LDG.E.U16 R90, desc[UR6][R58.64] ;  /* 0x000000063a5a3981 */ /* 0x000ea8000c1e1500 */
[----:B------:R-:W2:Y:S04]  /*3e8c0*/  @P2 LDG.E.U16 R61, desc[UR6][R72.64] ;  /* 0x00000006483d2981 */ /* 0x000ea8000c1e1500 */
[----:B---3--:R-:W3:Y:S04]  /*3e8d0*/  @P6 LDG.E.U16 R91, desc[UR6][R8.64] ;  /* 0x00000006085b6981 */ /* 0x008ee8000c1e1500 */
[----:B------:R0:W-:Y:S04]  /*3e8e0*/  @P5 STL [R1+0x1c94], R0 ;  /* 0x001c940001005387 */ /* 0x0001e80000100800 */
[----:B0-----:R-:W3:Y:S04]  /*3e8f0*/  LDL R0, [R1+0x1c84] ;  /* 0x001c840001007983 */ /* 0x001ee80000100800 */
[----:B------:R-:W-:Y:S04]  /*3e900*/  @P5 STL [R1+0x1c98], R86 ;  /* 0x001c985601005387 */ /* 0x000fe80000100800 */
[----:B------:R-:W-:Y:S04]  /*3e910*/  STL.64 [R1+0x15d8], R74 ;  /* 0x0015d84a01007387 */ /* 0x000fe80000100a00 */
[----:B------:R-:W-:Y:S04]  /*3e920*/  STL.64 [R1+0x15c8], R58 ;  /* 0x0015c83a01007387 */ /* 0x000fe80000100a00 */
[----:B------:R-:W-:Y:S04]  /*3e930*/  STL.64 [R1+0x15d0], R72 ;  /* 0x0015d04801007387 */ /* 0x000fe80000100a00 */
[----:B--2---:R-:W-:Y:S04]  /*3e940*/  @P2 STL [R1+0x1c8c], R61 ;  /* 0x001c8c3d01002387 */ /* 0x004fe80000100800 */
[----:B----4-:R-:W-:Y:S04]  /*3e950*/  @P2 STL [R1+0x1c90], R60 ;  /* 0x001c903c01002387 */ /* 0x010fe80000100800 */
[----:B------:R-:W2:Y:S04]  /*3e960*/  LDL.LU R44, [R1+0xc8c] ;  /* 0x000c8c00012c7983 */ /* 0x000ea80000300800 */
[----:B------:R-:W4:Y:S04]  /*3e970*/  LDL.LU R45, [R1+0xc48] ;  /* 0x000c4800012d7983 */ /* 0x000f280000300800 */
[----:B------:R0:W-:Y:S04]  /*3e980*/  @P3 STL [R1+0x1ea8], R92 ;  /* 0x001ea85c01003387 */ /* 0x0001e80000100800 */
[----:B---3--:R-:W3:Y:S04]  /*3e990*/  @P6 LDG.E.U16 R0, desc[UR6][R76.64] ;  /* 0x000000064c006981 */ /* 0x008ee8000c1e1500 */
[----:B0-----:R-:W2:Y:S04]  /*3e9a0*/  LDL.LU R92, [R1+0xc90] ;  /* 0x000c9000015c7983 */ /* 0x001ea80000300800 */
[----:B------:R-:W2:Y:S04]  /*3e9b0*/  LDL.LU R78, [R1+0xc4c] ;  /* 0x000c4c00014e7983 */ /* 0x000ea80000300800 */
[----:B------:R-:W2:Y:S04]  /*3e9c0*/  LDL.LU R79, [R1+0xc94] ;  /* 0x000c9400014f7983 */ /* 0x000ea80000300800 */
[----:B------:R-:W2:Y:S04]  /*3e9d0*/  LDL R15, [R1+0x1c78] ;  /* 0x001c7800010f7983 */ /* 0x000ea80000100800 */
[----:B------:R-:W4:Y:S04]  /*3e9e0*/  LDL R75, [R1+0x1c74] ;  /* 0x001c7400014b7983 */ /* 0x000f280000100800 */
[----:B------:R-:W2:Y:S04]  /*3e9f0*/  LDL R74, [R1+0x1c70] ;  /* 0x001c7000014a7983 */ /* 0x000ea80000100800 */
        /* <DEDUP_REMOVED lines=17> */
[----:B------:R-:W4:Y:S06]  /*3eb10*/  LDL R90, [R1+0x1ea4] ;  /* 0x001ea400015a7983 */ /* 0x000f2c0000100800 */
[----:B--2---:R-:W2:Y:S04]  /*3eb20*/  @P5 LDG.E.U16 R76, desc[UR6][R16.64] ;  /* 0x00000006104c5981 */ /* 0x004ea8000c1e1500 */
[----:B---3--:R0:W-:Y:S04]  /*3eb30*/  @P6 STL [R1+0x1c84], R0 ;  /* 0x001c840001006387 */ /* 0x0081e80000100800 */
[----:B------:R-:W3:Y:S04]  /*3eb40*/  @P5 LDG.E.U16 R77, desc[UR6][R52.64] ;  /* 0x00000006344d5981 */ /* 0x000ee8000c1e1500 */
[----:B0-----:R-:W3:Y:S04]  /*3eb50*/  LDL R0, [R1+0x1ea0] ;  /* 0x001ea00001007983 */ /* 0x001ee80000100800 */
[----:B------:R-:W3:Y:S04]  /*3eb60*/  LDL.LU.64 R16, [R1+0x3c68] ;  /* 0x003c680001107983 */ /* 0x000ee80000300a00 */
[----:B--2---:R0:W-:Y:S04]  /*3eb70*/  STL [R1+0x3154], R76 ;  /* 0x0031544c01007387 */ /* 0x0041e80000100800 */
[----:B0-----:R-:W2:Y:S01]  /*3eb80*/  LDL.LU R76, [R1+0xc1c] ;  /* 0x000c1c00014c7983 */ /* 0x001ea20000300800 */
[----:B------:R-:W-:-:S02]  /*3eb90*/  ISETP.GT.AND P2, PT, R93, 0x12, PT ;  /* 0x000000125d00780c */ /* 0x000fc40003f44270 */
[-C--:B------:R-:W-:Y:S02]  /*3eba0*/  LOP3.LUT R79, R79, R78.reuse, RZ, 0x3c, !PT ;  /* 0x0000004e4f4f7212 */ /* 0x080fe400078e3cff */
[----:B------:R-:W-:Y:S01]  /*3ebb0*/  ISETP.GT.AND P3, PT, R93, 0x13, PT ;  /* 0x000000135d00780c */ /* 0x000fe20003f64270 */
[----:B------:R-:W4:Y:S01]  /*3ebc0*/  LDL.LU.64 R52, [R1+0x3c60] ;  /* 0x003c600001347983 */ /* 0x000f220000300a00 */
[----:B------:R-:W-:-:S03]  /*3ebd0*/  LOP3.LUT R78, R79, R78, RZ, 0x3c, !PT ;  /* 0x0000004e4f4e7212 */ /* 0x000fc600078e3cff */
[----:B---3--:R2:W-:Y:S01]  /*3ebe0*/  STL [R1+0x3158], R77 ;  /* 0x0031584d01007387 */ /* 0x0085e20000100800 */
[----:B------:R-:W-:Y:S02]  /*3ebf0*/  ISETP.GT.AND P6, PT, R93, 0x14, PT ;  /* 0x000000145d00780c */ /* 0x000fe40003fc4270 */
[----:B------:R-:W-:Y:S02]  /*3ec00*/  LOP3.LUT R79, R79, R78, RZ, 0x3c, !PT ;  /* 0x0000004e4f4f7212 */ /* 0x000fe400078e3cff */
[----:B------:R-:W-:-:S03]  /*3ec10*/  ISETP.GT.AND P5, PT, R93, 0x15, PT ;  /* 0x000000155d00780c */ /* 0x000fc60003fa4270 */
[----:B------:R-:W3:Y:S04]  /*3ec20*/  @P2 LDG.E.U16 R15, desc[UR6][R78.64] ;  /* 0x000000064e0f2981 */ /* 0x000ee8000c1e1500 */
[----:B------:R-:W3:Y:S04]  /*3ec30*/  @P3 LDG.E.U16 R88, desc[UR6][R34.64] ;  /* 0x0000000622583981 */ /* 0x000ee8000c1e1500 */
[----:B------:R-:W3:Y:S04]  /*3ec40*/  @P6 LDG.E.U16 R73, desc[UR6][R48.64] ;  /* 0x0000000630496981 */ /* 0x000ee8000c1e1500 */
[----:B------:R-:W3:Y:S04]  /*3ec50*/  @P6 LDG.E.U16 R89, desc[UR6][R4.64] ;  /* 0x0000000604596981 */ /* 0x000ee8000c1e1500 */
[----:B------:R-:W3:Y:S04]  /*3ec60*/  @P5 LDG.E.U16 R91, desc[UR6][R20.64] ;  /* 0x00000006145b5981 */ /* 0x000ee8000c1e1500 */
[----:B------:R-:W3:Y:S01]  /*3ec70*/  @P5 LDG.E.U16 R72, desc[UR6][R62.64] ;  /* 0x000000063e485981 */ /* 0x000ee2000c1e1500 */
[----:B--2---:R-:W-:-:S02]  /*3ec80*/  IMAD.MOV.U32 R77, RZ, RZ, R76 ;  /* 0x000000ffff4d7224 */ /* 0x004fc400078e004c */
[----:B------:R-:W-:Y:S02]  /*3ec90*/  IMAD.MOV.U32 R76, RZ, RZ, R44 ;  /* 0x000000ffff4c7224 */ /* 0x000fe400078e002c */
[----:B------:R-:W-:Y:S02]  /*3eca0*/  IMAD.MOV.U32 R44, RZ, RZ, R92 ;  /* 0x000000ffff2c7224 */ /* 0x000fe400078e005c */
[----:B------:R-:W2:Y:S04]  /*3ecb0*/  LDL R92, [R1+0x1c50] ;  /* 0x001c5000015c7983 */ /* 0x000ea80000100800 */
[----:B----4-:R-:W4:Y:S04]  /*3ecc0*/  @P2 LDG.E.U16 R75, desc[UR6][R44.64] ;  /* 0x000000062c4b2981 */ /* 0x010f28000c1e1500 */
[----:B------:R-:W2:Y:S04]  /*3ecd0*/  @P3 LDG.E.U16 R74, desc[UR6][R76.64] ;  /* 0x000000064c4a3981 */ /* 0x000ea8000c1e1500 */
[----:B------:R-:W-:Y:S04]  /*3ece0*/  STL.64 [R1+0x1588], R76 ;  /* 0x0015884c01007387 */ /* 0x000fe80000100a00 */
[----:B------:R-:W-:Y:S04]  /*3ecf0*/  STL.64 [R1+0x1590], R44 ;  /* 0x0015902c01007387 */ /* 0x000fe80000100a00 */
[----:B------:R0:W-:Y:S01]  /*3ed00*/  STL.64 [R1+0x1598], R78 ;  /* 0x0015984e01007387 */ /* 0x0001e20000100a00 */
[----:B------:R-:W-:-:S03]  /*3ed10*/  LOP3.LUT R59, R59, R58, RZ, 0x3c, !PT ;  /* 0x0000003a3b3b7212 */ /* 0x000fc600078e3cff */
[----:B0-----:R-:W2:Y:S04]  /*3ed20*/  LDL.LU.64 R78, [R1+0x3c58] ;  /* 0x003c5800014e7983 */ /* 0x001ea80000300a00 */
[----:B---3--:R0:W-:Y:S04]  /*3ed30*/  @P2 STL [R1+0x1c78], R15 ;  /* 0x001c780f01002387 */ /* 0x0081e80000100800 */
[----:B0-----:R-:W3:Y:S04]  /*3ed40*/  LDL.LU R15, [R1+0x3c50] ;  /* 0x003c5000010f7983 */ /* 0x001ee80000300800 */
[----:B------:R-:W3:Y:S01]  /*3ed50*/  LDL.LU.64 R44, [R1+0x3c48] ;  /* 0x003c4800012c7983 */ /* 0x000ee20000300a00 */
[----:B------:R-:W-:-:S02]  /*3ed60*/  LOP3.LUT R58, R59, R58, RZ, 0x3c, !PT ;  /* 0x0000003a3b3a7212 */ /* 0x000fc400078e3cff */
[----:B------:R-:W-:Y:S02]  /*3ed70*/  LOP3.LUT R9, R9, R8, RZ, 0x3c, !PT ;  /* 0x0000000809097212 */ /* 0x000fe400078e3cff */
[----:B------:R-:W-:Y:S02]  /*3ed80*/  LOP3.LUT R59, R59, R58, RZ, 0x3c, !PT ;  /* 0x0000003a3b3b7212 */ /* 0x000fe400078e3cff */
[----:B------:R-:W-:-:S04]  /*3ed90*/  LOP3.LUT R8, R9, R8, RZ, 0x3c, !PT ;  /* 0x0000000809087212 */ /* 0x000fc800078e3cff */
[----:B------:R-:W-:Y:S01]  /*3eda0*/  LOP3.LUT R9, R9, R8, RZ, 0x3c, !PT ;  /* 0x0000000809097212 */ /* 0x000fe200078e3cff */
[----:B----4-:R-:W-:Y:S04]  /*3edb0*/  @P2 STL [R1+0x1c74], R75 ;  /* 0x001c744b01002387 */ /* 0x010fe80000100800 */
[----:B------:R-:W4:Y:S04]  /*3edc0*/  LDL.LU.64 R34, [R1+0x3c40] ;  /* 0x003c400001227983 */ /* 0x000f280000300a00 */
[----:B------:R-:W-:Y:S04]  /*3edd0*/  @P3 STL [R1+0x1c6c], R88 ;  /* 0x001c6c5801003387 */ /* 0x000fe80000100800 */
[----:B--2---:R-:W-:Y:S01]  /*3ede0*/  @P3 STL [R1+0x1c70], R74 ;  /* 0x001c704a01003387 */ /* 0x004fe20000100800 */
[----:B------:R-:W-:-:S03]  /*3edf0*/  ISETP.GT.AND P2, PT, R93, 0x16, PT ;  /* 0x000000165d00780c */ /* 0x000fc60003f44270 */
[----:B------:R-:W2:Y:S04]  /*3ee00*/  LDL.LU.64 R4, [R1+0x3c38] ;  /* 0x003c380001047983 */ /* 0x000ea80000300a00 */
[----:B------:R-:W2:Y:S04]  /*3ee10*/  LDL.LU.64 R48, [R1+0x3c30] ;  /* 0x003c300001307983 */ /* 0x000ea80000300a00 */
[----:B------:R0:W-:Y:S04]  /*3ee20*/  @P6 STL [R1+0x1c64], R73 ;  /* 0x001c644901006387 */ /* 0x0001e80000100800 */
[----:B------:R-:W-:Y:S04]  /*3ee30*/  @P6 STL [R1+0x1c68], R89 ;  /* 0x001c685901006387 */ /* 0x000fe80000100800 */
[----:B------:R-:W2:Y:S04]  /*3ee40*/  LDL.LU.64 R62, [R1+0x3c28] ;  /* 0x003c2800013e7983 */ /* 0x000ea80000300a00 */
[----:B------:R-:W2:Y:S04]  /*3ee50*/  LDL.LU.64 R20, [R1+0x3c20] ;  /* 0x003c200001147983 */ /* 0x000ea80000300a00 */
[----:B------:R1:W-:Y:S01]  /*3ee60*/  @P5 STL [R1+0x1c5c], R91 ;  /* 0x001c5c5b01005387 */ /* 0x0003e20000100800 */
[----:B------:R-:W-:-:S02]  /*3ee70*/  ISETP.GT.AND P3, PT, R93, 0x17, PT ;  /* 0x000000175d00780c */ /* 0x000fc40003f64270 */
[----:B------:R-:W-:Y:S01]  /*3ee80*/  ISETP.GT.AND P6, PT, R93, 0x18, PT ;  /* 0x000000185d00780c */ /* 0x000fe20003fc4270 */
[----:B0-----:R-:W-:Y:S01]  /*3ee90*/  IMAD.MOV.U32 R73, RZ, RZ, R86 ;  /* 0x000000ffff497224 */ /* 0x001fe200078e0056 */
[----:B------:R-:W2:Y:S04]  /*3eea0*/  @P2 LDG.E.U16 R61, desc[UR6][R58.64] ;  /* 0x000000063a3d2981 */ /* 0x000ea8000c1e1500 */
[----:B-1----:R-:W3:Y:S04]  /*3eeb0*/  LDL R91, [R1+0x1c4c] ;  /* 0x001c4c00015b7983 */ /* 0x002ee80000100800 */
[----:B------:R0:W-:Y:S04]  /*3eec0*/  @P5 STL [R1+0x1c60], R72 ;  /* 0x001c604801005387 */ /* 0x0001e80000100800 */
[----:B------:R-:W4:Y:S04]  /*3eed0*/  @P3 LDG.E.U16 R0, desc[UR6][R2.64] ;  /* 0x0000000602003981 */ /* 0x000f28000c1e1500 */
[----:B------:R-:W4:Y:S04]  /*3eee0*/  @P3 LDG.E.U16 R90, desc[UR6][R8.64] ;  /* 0x00000006085a3981 */ /* 0x000f28000c1e1500 */
[----:B------:R-:W4:Y:S01]  /*3eef0*/  @P6 LDG.E.U16 R92, desc[UR6][R24.64] ;  /* 0x00000006185c6981 */ /* 0x000f22000c1e1500 */
[----:B0-----:R-:W-:-:S05]  /*3ef00*/  IMAD.MOV.U32 R72, RZ, RZ, R87 ;  /* 0x000000ffff487224 */ /* 0x001fca00078e0057 */
[----:B------:R-:W4:Y:S04]  /*3ef10*/  @P2 LDG.E.U16 R60, desc[UR6][R72.64] ;  /* 0x00000006483c2981 */ /* 0x000f28000c1e1500 */
[----:B------:R-:W-:Y:S04]  /*3ef20*/  STL.64 [R1+0x1558], R72 ;  /* 0x0015584801007387 */ /* 0x000fe80000100a00 */
[----:B------:R-:W-:Y:S04]  /*3ef30*/  STL.64 [R1+0x1548], R8 ;  /* 0x0015480801007387 */ /* 0x000fe80000100a00 */
[----:B------:R0:W-:Y:S04]  /*3ef40*/  STL.64 [R1+0x1550], R58 ;  /* 0x0015503a01007387 */ /* 0x0001e80000100a00 */
[----:B--2---:R-:W-:Y:S04]  /*3ef50*/  @P2 STL [R1+0x1c54], R61 ;  /* 0x001c543d01002387 */ /* 0x004fe80000100800 */
[----:B---3--:R-:W2:Y:S04]  /*3ef60*/  @P6 LDG.E.U16 R91, desc[UR6][R28.64] ;  /* 0x000000061c5b6981 */ /* 0x008ea8000c1e1500 */
[----:B----4-:R-:W-:Y:S04]  /*3ef70*/  @P2 STL [R1+0x1c58], R60 ;  /* 0x001c583c01002387 */ /* 0x010fe80000100800 */
[----:B------:R-:W3:Y:S04]  /*3ef80*/  LDL.LU R2, [R1+0xd8c] ;  /* 0x000d8c0001027983 */ /* 0x000ee80000300800 */
[----:B------:R-:W3:Y:S04]  /*3ef90*/  LDL.LU R3, [R1+0xdd4] ;  /* 0x000dd40001037983 */ /* 0x000ee80000300800 */
[----:B0-----:R-:W4:Y:S04]  /*3efa0*/  LDL.LU R58, [R1+0xd90] ;  /* 0x000d9000013a7983 */ /* 0x001f280000300800 */
[----:B------:R-:W4:Y:S04]  /*3efb0*/  LDL.LU R59, [R1+0xdd8] ;  /* 0x000dd800013b7983 */ /* 0x000f280000300800 */
[----:B------:R-:W2:Y:S04]  /*3efc0*/  LDL.LU R8, [R1+0xd94] ;  /* 0x000d940001087983 */ /* 0x000ea80000300800 */
[----:B------:R-:W2:Y:S04]  /*3efd0*/  LDL.LU R9, [R1+0xddc] ;  /* 0x000ddc0001097983 */ /* 0x000ea80000300800 */
[----:B------:R0:W-:Y:S04]  /*3efe0*/  @P3 STL [R1+0x1ea0], R0 ;  /* 0x001ea00001003387 */ /* 0x0001e80000100800 */
[----:B0-----:R-:W2:Y:S04]  /*3eff0*/  LDL R0, [R1+0x1c40] ;  /* 0x001c400001007983 */ /* 0x001ea80000100800 */
[----:B------:R-:W-:Y:S04]  /*3f000*/  @P3 STL [R1+0x1ea4], R90 ;  /* 0x001ea45a01003387 */ /* 0x000fe80000100800 */
[----:B------:R0:W-:Y:S04]  /*3f010*/  @P6 STL [R1+0x1c50], R92 ;  /* 0x001c505c01006387 */ /* 0x0001e80000100800 */
[----:B------:R-:W2:Y:S04]  /*3f020*/  LDL R77, [R1+0x1c30] ;  /* 0x001c3000014d7983 */ /* 0x000ea80000100800 */
[----:B------:R-:W2:Y:S04]  /*3f030*/  LDL R76, [R1+0x1c2c] ;  /* 0x001c2c00014c7983 */ /* 0x000ea80000100800 */
[----:B------:R-:W2:Y:S04]  /*3f040*/  LDL R88, [R1+0x1c28] ;  /* 0x001c280001587983 */ /* 0x000ea80000100800 */
[----:B------:R-:W2:Y:S04]  /*3f050*/  LDL.64 R74, [R1+0x14e0] ;  /* 0x0014e000014a7983 */ /* 0x000ea80000100a00 */
[----:B------:R-:W2:Y:S04]  /*3f060*/  LDL R25, [R1+0x1c24] ;  /* 0x001c240001197983 */ /* 0x000ea80000100800 */
        /* <DEDUP_REMOVED lines=13> */
[----:B------:R-:W3:Y:S04]  /*3f140*/  @P5 LDG.E.U16 R29, desc[UR6][R42.64] ;  /* 0x000000062a1d5981 */ /* 0x000ee8000c1e1500 */
[----:B------:R-:W-:Y:S04]  /*3f150*/  @P6 STL [R1+0x1c4c], R91 ;  /* 0x001c4c5b01006387 */ /* 0x000fe80000100800 */
[----:B------:R-:W3:Y:S01]  /*3f160*/  LDL.LU.64 R18, [R1+0x3c10] ;  /* 0x003c100001127983 */ /* 0x000ee20000300a00 */
[----:B------:R-:W-:-:S02]  /*3f170*/  ISETP.GT.AND P2, PT, R93, 0x1a, PT ;  /* 0x0000001a5d00780c */ /* 0x000fc40003f44270 */
[----:B------:R-:W-:-:S04]  /*3f180*/  LOP3.LUT R9, R9, R8, RZ, 0x3c, !PT ;  /* 0x0000000809097212 */ /* 0x000fc800078e3cff */
[----:B------:R-:W-:-:S04]  /*3f190*/  LOP3.LUT R8, R9, R8, RZ, 0x3c, !PT ;  /* 0x0000000809087212 */ /* 0x000fc800078e3cff */
[----:B------:R-:W-:-:S05]  /*3f1a0*/  LOP3.LUT R9, R9, R8, RZ, 0x3c, !PT ;  /* 0x0000000809097212 */ /* 0x000fca00078e3cff */
[----:B------:R-:W4:Y:S04]  /*3f1b0*/  @P2 LDG.E.U16 R0, desc[UR6][R8.64] ;  /* 0x0000000608002981 */ /* 0x000f28000c1e1500 */
[----:B--2---:R0:W-:Y:S04]  /*3f1c0*/  STL [R1+0x315c], R28 ;  /* 0x00315c1c01007387 */ /* 0x0041e80000100800 */
[----:B0-----:R-:W2:Y:S04]  /*3f1d0*/  LDL R28, [R1+0x1c34] ;  /* 0x001c3400011c7983 */ /* 0x001ea80000100800 */
[----:B------:R-:W2:Y:S04]  /*3f1e0*/  LDL.LU.64 R42, [R1+0x3c08] ;  /* 0x003c0800012a7983 */ /* 0x000ea80000300a00 */
[----:B------:R-:W2:Y:S04]  /*3f1f0*/  LDL R91, [R1+0x1e98] ;  /* 0x001e9800015b7983 */ /* 0x000ea80000100800 */
[----:B---3--:R0:W-:Y:S04]  /*3f200*/  STL [R1+0x3160], R29 ;  /* 0x0031601d01007387 */ /* 0x0081e80000100800 */
[----:B0-----:R-:W3:Y:S01]  /*3f210*/  LDL R29, [R1+0x1c38] ;  /* 0x001c3800011d7983 */ /* 0x001ee20000100800 */
[----:B----4-:R-:W-:-:S02]  /*3f220*/  LOP3.LUT R59, R59, R58, RZ, 0x3c, !PT ;  /* 0x0000003a3b3b7212 */ /* 0x010fc400078e3cff */
[----:B------:R-:W-:Y:S02]  /*3f230*/  ISETP.GT.AND P3, PT, R93, 0x1b, PT ;  /* 0x0000001b5d00780c */ /* 0x000fe40003f64270 */
[----:B------:R-:W-:Y:S02]  /*3f240*/  LOP3.LUT R3, R3, R2, RZ, 0x3c, !PT ;  /* 0x0000000203037212 */ /* 0x000fe400078e3cff */
[----:B------:R-:W-:Y:S02]  /*3f250*/  LOP3.LUT R58, R59, R58, RZ, 0x3c, !PT ;  /* 0x0000003a3b3a7212 */ /* 0x000fe400078e3cff */
[----:B------:R-:W-:Y:S02]  /*3f260*/  ISETP.GT.AND P6, PT, R93, 0x1c, PT ;  /* 0x0000001c5d00780c */ /* 0x000fe40003fc4270 */
[----:B------:R-:W-:Y:S02]  /*3f270*/  LOP3.LUT R2, R3, R2, RZ, 0x3c, !PT ;  /* 0x0000000203027212 */ /* 0x000fe400078e3cff */
[----:B------:R-:W-:-:S02]  /*3f280*/  LOP3.LUT R59, R59, R58, RZ, 0x3c, !PT ;  /* 0x0000003a3b3b7212 */ /* 0x000fc400078e3cff */
[----:B------:R-:W-:-:S03]  /*3f290*/  LOP3.LUT R3, R3, R2, RZ, 0x3c, !PT ;  /* 0x0000000203037212 */ /* 0x000fc600078e3cff */
[----:B------:R-:W4:Y:S04]  /*3f2a0*/  @P2 LDG.E.U16 R92, desc[UR6][R58.64] ;  /* 0x000000063a5c2981 */ /* 0x000f28000c1e1500 */
[----:B------:R-:W4:Y:S04]  /*3f2b0*/  @P6 LDG.E.U16 R76, desc[UR6][R50.64] ;  /* 0x00000006324c6981 */ /* 0x000f28000c1e1500 */
[----:B------:R-:W4:Y:S01]  /*3f2c0*/  @P6 LDG.E.U16 R77, desc[UR6][R80.64] ;  /* 0x00000006504d6981 */ /* 0x000f22000c1e1500 */
[----:B------:R-:W-:-:S03]  /*3f2d0*/  ISETP.GT.AND P5, PT, R93, 0x1d, PT ;  /* 0x0000001d5d00780c */ /* 0x000fc60003fa4270 */
[----:B------:R0:W-:Y:S04]  /*3f2e0*/  STL.64 [R1+0x1518], R8 ;  /* 0x0015180801007387 */ /* 0x0001e80000100a00 */
[----:B0-----:R-:W4:Y:S04]  /*3f2f0*/  LDL.LU.64 R8, [R1+0x3c00] ;  /* 0x003c000001087983 */ /* 0x001f280000300a00 */
[----:B------:R-:W-:Y:S04]  /*3f300*/  STL.64 [R1+0x1508], R2 ;  /* 0x0015080201007387 */ /* 0x000fe80000100a00 */
[----:B------:R-:W-:Y:S04]  /*3f310*/  STL.64 [R1+0x1510], R58 ;  /* 0x0015103a01007387 */ /* 0x000fe80000100a00 */
[----:B------:R0:W-:Y:S04]  /*3f320*/  @P2 STL [R1+0x1c40], R0 ;  /* 0x001c400001002387 */ /* 0x0001e80000100800 */
[----:B------:R-:W4:Y:S01]  /*3f330*/  @P5 LDG.E.U16 R25, desc[UR6][R74.64] ;  /* 0x000000064a195981 */ /* 0x000f22000c1e1500 */
[----:B------:R-:W-:-:S03]  /*3f340*/  LOP3.LUT R61, R61, R60, RZ, 0x3c, !PT ;  /* 0x0000003c3d3d7212 */ /* 0x000fc600078e3cff */
[----:B------:R-:W4:Y:S04]  /*3f350*/  @P5 LDG.E.U16 R88, desc[UR6][R84.64] ;  /* 0x0000000654585981 */ /* 0x000f28000c1e1500 */
[----:B0-----:R-:W4:Y:S04]  /*3f360*/  LDL R0, [R1+0x1c18] ;  /* 0x001c180001007983 */ /* 0x001f280000100800 */
[----:B------:R-:W4:Y:S04]  /*3f370*/  LDL.LU.64 R58, [R1+0x3bf8] ;  /* 0x003bf800013a7983 */ /* 0x000f280000300a00 */
[----:B--2---:R-:W2:Y:S04]  /*3f380*/  @P3 LDG.E.U16 R28, desc[UR6][R36.64] ;  /* 0x00000006241c3981 */ /* 0x004ea8000c1e1500 */
[----:B---3--:R-:W3:Y:S01]  /*3f390*/  @P3 LDG.E.U16 R29, desc[UR6][R2.64] ;  /* 0x00000006021d3981 */ /* 0x008ee2000c1e1500 */
[----:B------:R-:W-:-:S04]  /*3f3a0*/  LOP3.LUT R60, R61, R60, RZ, 0x3c, !PT ;  /* 0x0000003c3d3c7212 */ /* 0x000fc800078e3cff */
[----:B------:R-:W-:Y:S01]  /*3f3b0*/  LOP3.LUT R61, R61, R60, RZ, 0x3c, !PT ;  /* 0x0000003c3d3d7212 */ /* 0x000fe200078e3cff */
[----:B----4-:R0:W-:Y:S01]  /*3f3c0*/  @P2 STL [R1+0x1c3c], R92 ;  /* 0x001c3c5c01002387 */ /* 0x0101e20000100800 */
[----:B------:R-:W-:-:S03]  /*3f3d0*/  ISETP.GT.AND P2, PT, R93, 0x1e, PT ;  /* 0x0000001e5d00780c */ /* 0x000fc60003f44270 */
[----:B0-----:R-:W4:Y:S04]  /*3f3e0*/  LDL.LU R92, [R1+0x3bf0] ;  /* 0x003bf000015c7983 */ /* 0x001f280000300800 */
[----:B------:R-:W4:Y:S04]  /*3f3f0*/  LDL.LU.64 R2, [R1+0x3be8] ;  /* 0x003be80001027983 */ /* 0x000f280000300a00 */
[----:B------:R-:W4:Y:S04]  /*3f400*/  LDL.LU.64 R36, [R1+0x3be0] ;  /* 0x003be00001247983 */ /* 0x000f280000300a00 */
[----:B------:R-:W4:Y:S04]  /*3f410*/  @P2 LDG.E.U16 R24, desc[UR6][R60.64] ;  /* 0x000000063c182981 */ /* 0x000f28000c1e1500 */
[----:B--2---:R0:W-:Y:S02]  /*3f420*/  @P3 STL [R1+0x1c34], R28 ;  /* 0x001c341c01003387 */ /* 0x0041e40000100800 */
[----:B0-----:R-:W-:-:S02]  /*3f430*/  IMAD.MOV.U32 R28, RZ, RZ, R73 ;  /* 0x000000ffff1c7224 */ /* 0x001fc400078e0049 */
[----:B---3--:R0:W-:Y:S01]  /*3f440*/  @P3 STL [R1+0x1c38], R29 ;  /* 0x001c381d01003387 */ /* 0x0081e20000100800 */
[----:B------:R-:W-:-:S03]  /*3f450*/  ISETP.GT.AND P3, PT, R93, 0x1f, PT ;  /* 0x0000001f5d00780c */ /* 0x000fc60003f64270 */
[----:B------:R-:W2:Y:S04]  /*3f460*/  LDL.LU.64 R80, [R1+0x3bd8] ;  /* 0x003bd80001507983 */ /* 0x000ea80000300a00 */
[----:B------:R-:W3:Y:S04]  /*3f470*/  LDL.LU.64 R50, [R1+0x3bd0] ;  /* 0x003bd00001327983 */ /* 0x000ee80000300a00 */
[----:B------:R-:W-:Y:S01]  /*3f480*/  @P6 STL [R1+0x1c2c], R76 ;  /* 0x001c2c4c01006387 */ /* 0x000fe20000100800 */
[----:B------:R-:W-:-:S03]  /*3f490*/  IMAD.MOV.U32 R73, RZ, RZ, R72 ;  /* 0x000000ffff497224 */ /* 0x000fc600078e0048 */
[----:B------:R-:W-:Y:S01]  /*3f4a0*/  @P6 STL [R1+0x1c30], R77 ;  /* 0x001c304d01006387 */ /* 0x000fe20000100800 */
[----:B------:R-:W-:Y:S01]  /*3f4b0*/  IMAD.MOV.U32 R72, RZ, RZ, R86 ;  /* 0x000000ffff487224 */ /* 0x000fe200078e0056 */
[----:B------:R-:W-:Y:S02]  /*3f4c0*/  ISETP.GT.AND P6, PT, R93, 0x20, PT ;  /* 0x000000205d00780c */ /* 0x000fe40003fc4270 */
[----:B------:R-:W2:Y:S01]  /*3f4d0*/  LDL.LU.64 R84, [R1+0x3bc8] ;  /* 0x003bc80001547983 */ /* 0x000ea20000300a00 */
[----:B0-----:R-:W-:-:S03]  /*3f4e0*/  IMAD.MOV.U32 R29, RZ, RZ, R89 ;  /* 0x000000ffff1d7224 */ /* 0x001fc600078e0059 */
[----:B------:R-:W2:Y:S04]  /*3f4f0*/  @P2 LDG.E.U16 R87, desc[UR6][R72.64] ;  /* 0x0000000648572981 */ /* 0x000ea8000c1e1500 */
[----:B------:R-:W3:Y:S04]  /*3f500*/  @P3 LDG.E.U16 R91, desc[UR6][R82.64] ;  /* 0x00000006525b3981 */ /* 0x000ee8000c1e1500 */
[----:B------:R-:W3:Y:S04]  /*3f510*/  @P3 LDG.E.U16 R90, desc[UR6][R28.64] ;  /* 0x000000061c5a3981 */ /* 0x000ee8000c1e1500 */
[----:B------:R0:W-:Y:S04]  /*3f520*/  @P5 STL [R1+0x1c24], R25 ;  /* 0x001c241901005387 */ /* 0x0001e80000100800 */
[----:B------:R-:W3:Y:S04]  /*3f530*/  @P6 LDG.E.U16 R0, desc[UR6][R40.64] ;  /* 0x0000000628006981 */ /* 0x000ee8000c1e1500 */
[----:B0-----:R-:W3:Y:S04]  /*3f540*/  LDL R25, [R1+0x1c14] ;  /* 0x001c140001197983 */ /* 0x001ee80000100800 */
[----:B------:R-:W-:Y:S04]  /*3f550*/  @P5 STL [R1+0x1c28], R88 ;  /* 0x001c285801005387 */ /* 0x000fe80000100800 */
[----:B------:R-:W-:Y:S04]  /*3f560*/  STL.64 [R1+0x14d8], R72 ;  /* 0x0014d84801007387 */ /* 0x000fe80000100a00 */
[----:B------:R0:W-:Y:S04]  /*3f570*/  STL.64 [R1+0x14c8], R28 ;  /* 0x0014c81c01007387 */ /* 0x0001e80000100a00 */
[----:B------:R1:W-:Y:S04]  /*3f580*/  STL.64 [R1+0x14d0], R60 ;  /* 0x0014d03c01007387 */ /* 0x0003e80000100a00 */
[----:B----4-:R-:W-:Y:S04]  /*3f590*/  @P2 STL [R1+0x1c1c], R24 ;  /* 0x001c1c1801002387 */ /* 0x010fe80000100800 */
[----:B--2---:R-:W-:Y:S04]  /*3f5a0*/  @P2 STL [R1+0x1c20], R87 ;  /* 0x001c205701002387 */ /* 0x004fe80000100800 */
[----:B0-----:R-:W2:Y:S04]  /*3f5b0*/  LDL.LU R29, [R1+0xed4] ;  /* 0x000ed400011d7983 */ /* 0x001ea80000300800 */
[----:B------:R-:W2:Y:S04]  /*3f5c0*/  LDL.LU R28, [R1+0xf1c] ;  /* 0x000f1c00011c7983 */ /* 0x000ea80000300800 */
[----:B-1----:R-:W4:Y:S04]  /*3f5d0*/  LDL.LU R60, [R1+0xf48] ;  /* 0x000f4800013c7983 */ /* 0x002f280000300800 */
[----:B------:R-:W2:Y:S04]  /*3f5e0*/  LDL.LU R61, [R1+0xedc] ;  /* 0x000edc00013d7983 */ /* 0x000ea80000300800 */
[----:B---3--:R0:W-:Y:S04]  /*3f5f0*/  @P3 STL [R1+0x1e9c], R90 ;  /* 0x001e9c5a01003387 */ /* 0x0081e80000100800 */
[----:B------:R-:W3:Y:S04]  /*3f600*/  @P6 LDG.E.U16 R25, desc[UR6][R30.64] ;  /* 0x000000061e196981 */ /* 0x000ee8000c1e1500 */
[----:B0-----:R-:W2:Y:S04]  /*3f610*/  LDL.LU R90, [R1+0xf4c] ;  /* 0x000f4c00015a7983 */ /* 0x001ea80000300800 */
[----:B------:R0:W-:Y:S04]  /*3f620*/  @P3 STL [R1+0x1e98], R91 ;  /* 0x001e985b01003387 */ /* 0x0001e80000100800 */
[----:B------:R-:W2:Y:S04]  /*3f630*/  LDL R77, [R1+0x1c04] ;  /* 0x001c0400014d7983 */ /* 0x000ea80000100800 */
[----:B------:R-:W2:Y:S04]  /*3f640*/  LDL R76, [R1+0x1c00] ;  /* 0x001c0000014c7983 */ /* 0x000ea80000100800 */
[----:B------:R-:W2:Y:S04]  /*3f650*/  LDL R75, [R1+0x1bfc] ;  /* 0x001bfc00014b7983 */ /* 0x000ea80000100800 */
[----:B------:R-:W2:Y:S04]  /*3f660*/  LDL R74, [R1+0x1bf8] ;  /* 0x001bf800014a7983 */ /* 0x000ea80000100800 */
[----:B------:R-:W2:Y:S04]  /*3f670*/  LDL R88, [R1+0x1bf4] ;  /* 0x001bf40001587983 */ /* 0x000ea80000100800 */
[----:B------:R-:W2:Y:S04]  /*3f680*/  LDL R89, [R1+0x1bf0] ;  /* 0x001bf00001597983 */ /* 0x000ea80000100800 */
[----:B0-----:R-:W2:Y:S04]  /*3f690*/  LDL R91, [R1+0x1c08] ;  /* 0x001c0800015b7983 */ /* 0x001ea80000100800 */
        /* <DEDUP_REMOVED lines=14> */
[----:B---3--:R-:W-:Y:S04]  /*3f780*/  @P6 STL [R1+0x1c14], R25 ;  /* 0x001c141901006387 */ /* 0x008fe80000100800 */
[----:B------:R-:W3:Y:S04]  /*3f790*/  @P5 LDG.E.U16 R31, desc[UR6][R6.64] ;  /* 0x00000006061f5981 */ /* 0x000ee8000c1e1500 */
[----:B------:R-:W3:Y:S04]  /*3f7a0*/  LDL.LU.64 R68, [R1+0x3bb8] ;  /* 0x003bb80001447983 */ /* 0x000ee80000300a00 */
[----:B--2---:R0:W-:Y:S04]  /*3f7b0*/  STL [R1+0x3164], R30 ;  /* 0x0031641e01007387 */ /* 0x0041e80000100800 */
[----:B0-----:R-:W2:Y:S01]  /*3f7c0*/  LDL.LU R30, [R1+0xed8] ;  /* 0x000ed800011e7983 */ /* 0x001ea20000300800 */
[----:B------:R-:W-:-:S03]  /*3f7d0*/  ISETP.GT.AND P2, PT, R93, 0x22, PT ;  /* 0x000000225d00780c */ /* 0x000fc60003f44270 */
[----:B------:R-:W4:Y:S04]  /*3f7e0*/  LDL.LU.64 R6, [R1+0x3bb0] ;  /* 0x003bb00001067983 */ /* 0x000f280000300a00 */
[----:B------:R-:W4:Y:S04]  /*3f7f0*/  LDL R25, [R1+0x1e90] ;  /* 0x001e900001197983 */ /* 0x000f280000100800 */
[----:B---3--:R2:W-:Y:S01]  /*3f800*/  STL [R1+0x3168], R31 ;  /* 0x0031681f01007387 */ /* 0x0085e20000100800 */
[C---:B------:R-:W-:Y:S02]  /*3f810*/  ISETP.GT.AND P3, PT, R93.reuse, 0x23, PT ;  /* 0x000000235d00780c */ /* 0x040fe40003f64270 */
[----:B------:R-:W-:-:S11]  /*3f820*/  ISETP.GT.AND P6, PT, R93, 0x24, PT ;  /* 0x000000245d00780c */ /* 0x000fd60003fc4270 */
[----:B------:R-:W3:Y:S04]  /*3f830*/  @P3 LDG.E.U16 R75, desc[UR6][R54.64] ;  /* 0x00000006364b3981 */ /* 0x000ee8000c1e1500 */
[----:B------:R-:W3:Y:S04]  /*3f840*/  @P3 LDG.E.U16 R76, desc[UR6][R28.64] ;  /* 0x000000061c4c3981 */ /* 0x000ee8000c1e1500 */
[----:B------:R-:W3:Y:S04]  /*3f850*/  @P6 LDG.E.U16 R88, desc[UR6][R38.64] ;  /* 0x0000000626586981 */ /* 0x000ee8000c1e1500 */
[----:B------:R-:W3:Y:S01]  /*3f860*/  @P6 LDG.E.U16 R74, desc[UR6][R70.64] ;  /* 0x00000006464a6981 */ /* 0x000ee2000c1e1500 */
[----:B------:R-:W-:-:S13]  /*3f870*/  ISETP.GT.AND P5, PT, R93, 0x25, PT ;  /* 0x000000255d00780c */ /* 0x000fda0003fa4270 */
[----:B------:R-:W3:Y:S01]  /*3f880*/  @P5 LDG.E.U16 R0, desc[UR6][R10.64] ;  /* 0x000000060a005981 */ /* 0x000ee2000c1e1500 */
[----:B------:R-:W-:-:S03]  /*3f890*/  LOP3.LUT R41, R41, R40, RZ, 0x3c, !PT ;  /* 0x0000002829297212 */ /* 0x000fc600078e3cff */
[----:B------:R-:W3:Y:S01]  /*3f8a0*/  @P5 LDG.E.U16 R89, desc[UR6][R56.64] ;  /* 0x0000000638595981 */ /* 0x000ee2000c1e1500 */
[----:B--2---:R-:W-:Y:S02]  /*3f8b0*/  IMAD.MOV.U32 R31, RZ, RZ, R30 ;  /* 0x000000ffff1f7224 */ /* 0x004fe400078e001e */
[----:B----4-:R-:W-:Y:S02]  /*3f8c0*/  IMAD.MOV.U32 R30, RZ, RZ, R60 ;  /* 0x000000ffff1e7224 */ /* 0x010fe400078e003c */
[----:B------:R-:W-:Y:S02]  /*3f8d0*/  IMAD.MOV.U32 R60, RZ, RZ, R90 ;  /* 0x000000ffff3c7224 */ /* 0x000fe400078e005a */
[----:B------:R-:W2:Y:S04]  /*3f8e0*/  LDL R90, [R1+0x1be0] ;  /* 0x001be000015a7983 */ /* 0x000ea80000100800 */
[----:B------:R-:W4:Y:S04]  /*3f8f0*/  @P2 LDG.E.U16 R91, desc[UR6][R60.64] ;  /* 0x000000063c5b2981 */ /* 0x000f28000c1e1500 */
[----:B------:R0:W2:Y:S04]  /*3f900*/  @P2 LDG.E.U16 R77, desc[UR6][R30.64] ;  /* 0x000000061e4d2981 */ /* 0x0000a8000c1e1500 */
[----:B------:R-:W-:Y:S04]  /*3f910*/  STL.64 [R1+0x1488], R28 ;  /* 0x0014881c01007387 */ /* 0x000fe80000100a00 */
[----:B------:R-:W-:Y:S04]  /*3f920*/  STL.64 [R1+0x1490], R30 ;  /* 0x0014901e01007387 */ /* 0x000fe80000100a00 */
[----:B------:R1:W-:Y:S01]  /*3f930*/  STL.64 [R1+0x1498], R60 ;  /* 0x0014983c01007387 */ /* 0x0003e20000100a00 */
[----:B------:R-:W-:-:S03]  /*3f940*/  LOP3.LUT R40, R41, R40, RZ, 0x3c, !PT ;  /* 0x0000002829287212 */ /* 0x000fc600078e3cff */
[----:B-1----:R-:W3:Y:S01]  /*3f950*/  LDL.LU.64 R60, [R1+0x3ba8] ;  /* 0x003ba800013c7983 */ /* 0x002ee20000300a00 */
[----:B0-----:R-:W-:Y:S02]  /*3f960*/  IMAD.MOV.U32 R30, RZ, RZ, R87 ;  /* 0x000000ffff1e7224 */ /* 0x001fe400078e0057 */
[----:B------:R-:W-:Y:S01]  /*3f970*/  IMAD.MOV.U32 R31, RZ, RZ, R86 ;  /* 0x000000ffff1f7224 */ /* 0x000fe200078e0056 */
[----:B------:R-:W-:Y:S01]  /*3f980*/  LOP3.LUT R41, R41, R40, RZ, 0x3c, !PT ;  /* 0x0000002829297212 */ /* 0x000fe200078e3cff */
[----:B------:R-:W-:Y:S02]  /*3f990*/  IMAD.MOV.U32 R28, RZ, RZ, R72 ;  /* 0x000000ffff1c7224 */ /* 0x000fe400078e0048 */
[----:B------:R-:W-:Y:S01]  /*3f9a0*/  IMAD.MOV.U32 R29, RZ, RZ, R73 ;  /* 0x000000ffff1d7224 */ /* 0x000fe200078e0049 */
[----:B----4-:R0:W-:Y:S04]  /*3f9b0*/  @P2 STL [R1+0x1c08], R91 ;  /* 0x001c085b01002387 */ /* 0x0101e80000100800 */
[----:B0-----:R-:W4:Y:S04]  /*3f9c0*/  LDL.LU R91, [R1+0x3ba0] ;  /* 0x003ba000015b7983 */ /* 0x001f280000300800 */
[----:B--2---:R-:W-:Y:S01]  /*3f9d0*/  @P2 STL [R1+0x1c04], R77 ;  /* 0x001c044d01002387 */ /* 0x004fe20000100800 */
[----:B------:R-:W-:-:S03]  /*3f9e0*/  ISETP.GT.AND P2, PT, R93, 0x26, PT ;  /* 0x000000265d00780c */ /* 0x000fc60003f44270 */
[----:B------:R-:W2:Y:S04]  /*3f9f0*/  LDL.LU.64 R54, [R1+0x3b98] ;  /* 0x003b980001367983 */ /* 0x000ea80000300a00 */
[----:B---3--:R-:W-:Y:S04]  /*3fa00*/  @P3 STL [R1+0x1bfc], R75 ;  /* 0x001bfc4b01003387 */ /* 0x008fe80000100800 */
[----:B------:R-:W-:Y:S01]  /*3fa10*/  @P3 STL [R1+0x1c00], R76 ;  /* 0x001c004c01003387 */ /* 0x000fe20000100800 */
[----:B------:R-:W-:-:S03]  /*3fa20*/  ISETP.GT.AND P3, PT, R93, 0x27, PT ;  /* 0x000000275d00780c */ /* 0x000fc60003f64270 */
[----:B------:R-:W3:Y:S04]  /*3fa30*/  LDL.LU.64 R70, [R1+0x3b90] ;  /* 0x003b900001467983 */ /* 0x000ee80000300a00 */
[----:B------:R-:W2:Y:S04]  /*3fa40*/  LDL.LU.64 R38, [R1+0x3b88] ;  /* 0x003b880001267983 */ /* 0x000ea80000300a00 */
[----:B------:R-:W-:Y:S04]  /*3fa50*/  @P6 STL [R1+0x1bf4], R88 ;  /* 0x001bf45801006387 */ /* 0x000fe80000100800 */
[----:B------:R-:W-:Y:S01]  /*3fa60*/  @P6 STL [R1+0x1bf8], R74 ;  /* 0x001bf84a01006387 */ /* 0x000fe20000100800 */
[----:B------:R-:W-:-:S03]  /*3fa70*/  ISETP.GT.AND P6, PT, R93, 0x28, PT ;  /* 0x000000285d00780c */ /* 0x000fc60003fc4270 */
[----:B------:R-:W2:Y:S04]  /*3fa80*/  LDL.LU.64 R56, [R1+0x3b80] ;  /* 0x003b800001387983 */ /* 0x000ea80000300a00 */
[----:B------:R-:W2:Y:S04]  /*3fa90*/  @P2 LDG.E.U16 R83, desc[UR6][R30.64] ;  /* 0x000000061e532981 */ /* 0x000ea8000c1e1500 */
[----:B------:R-:W3:Y:S04]  /*3faa0*/  @P2 LDG.E.U16 R82, desc[UR6][R40.64] ;  /* 0x0000000628522981 */ /* 0x000ee8000c1e1500 */
[----:B------:R-:W4:Y:S04]  /*3fab0*/  LDL.LU.64 R10, [R1+0x3b78] ;  /* 0x003b7800010a7983 */ /* 0x000f280000300a00 */
[----:B------:R-:W4:Y:S04]  /*3fac0*/  @P3 LDG.E.U16 R25, desc[UR6][R12.64] ;  /* 0x000000060c193981 */ /* 0x000f28000c1e1500 */
[----:B------:R-:W4:Y:S04]  /*3fad0*/  @P3 LDG.E.U16 R24, desc[UR6][R28.64] ;  /* 0x000000061c183981 */ /* 0x000f28000c1e1500 */
[----:B------:R-:W4:Y:S04]  /*3fae0*/  @P6 LDG.E.U16 R90, desc[UR6][R66.64] ;  /* 0x00000006425a6981 */ /* 0x000f28000c1e1500 */
[----:B------:R0:W-:Y:S04]  /*3faf0*/  @P5 STL [R1+0x1bec], R0 ;  /* 0x001bec0001005387 */ /* 0x0001e80000100800 */
[----:B0-----:R-:W4:Y:S04]  /*3fb00*/  LDL R0, [R1+0x1bdc] ;  /* 0x001bdc0001007983 */ /* 0x001f280000100800 */
[----:B------:R-:W-:Y:S04]  /*3fb10*/  @P5 STL [R1+0x1bf0], R89 ;  /* 0x001bf05901005387 */ /* 0x000fe80000100800 */
[----:B------:R-:W-:Y:S04]  /*3fb20*/  STL.64 [R1+0x1458], R40 ;  /* 0x0014582801007387 */ /* 0x000fe80000100a00 */
[----:B------:R-:W-:Y:S04]  /*3fb30*/  STL.64 [R1+0x1448], R28 ;  /* 0x0014481c01007387 */ /* 0x000fe80000100a00 */
[----:B------:R-:W-:Y:S04]  /*3fb40*/  STL.64 [R1+0x1450], R30 ;  /* 0x0014501e01007387 */ /* 0x000fe80000100a00 */
[----:B--2---:R-:W-:Y:S04]  /*3fb50*/  @P2 STL [R1+0x1be4], R83 ;  /* 0x001be45301002387 */ /* 0x004fe80000100800 */
[----:B---3--:R0:W-:Y:S04]  /*3fb60*/  @P2 STL [R1+0x1be8], R82 ;  /* 0x001be85201002387 */ /* 0x0081e80000100800 */
[----:B0-----:R-:W2:Y:S04]  /*3fb70*/  LDL.LU R82, [R1+0x1048] ;  /* 0x0010480001527983 */ /* 0x001ea80000300800 */
[----:B------:R-:W2:Y:S04]  /*3fb80*/  LDL.LU R83, [R1+0x1090] ;  /* 0x0010900001537983 */ /* 0x000ea80000300800 */
[----:B------:R-:W3:Y:S04]  /*3fb90*/  LDL.LU R40, [R1+0x104c] ;  /* 0x00104c0001287983 */ /* 0x000ee80000300800 */
[----:B------:R-:W3:Y:S04]  /*3fba0*/  LDL.LU R41, [R1+0x1094] ;  /* 0x0010940001297983 */ /* 0x000ee80000300800 */
[----:B------:R-:W2:Y:S04]  /*3fbb0*/  LDL R31, [R1+0x1bd0] ;  /* 0x001bd000011f7983 */ /* 0x000ea80000100800 */
[----:B------:R-:W2:Y:S04]  /*3fbc0*/  LDL.LU.64 R12, [R1+0x3b70] ;  /* 0x003b7000010c7983 */ /* 0x000ea80000300a00 */
[----:B----4-:R0:W-:Y:S04]  /*3fbd0*/  @P3 STL [R1+0x1e90], R25 ;  /* 0x001e901901003387 */ /* 0x0101e80000100800 */
[----:B------:R-:W4:Y:S04]  /*3fbe0*/  LDL R30, [R1+0x1bc8] ;  /* 0x001bc800011e7983 */ /* 0x000f280000100800 */
[----:B------:R-:W2:Y:S04]  /*3fbf0*/  LDL R29, [R1+0x1bc4] ;  /* 0x001bc400011d7983 */ /* 0x000ea80000100800 */
[----:B------:R-:W2:Y:S04]  /*3fc00*/  @P6 LDG.E.U16 R0, desc[UR6][R32.64] ;  /* 0x0000000620006981 */ /* 0x000ea8000c1e1500 */
[----:B0-----:R-:W2:Y:S04]  /*3fc10*/  LDL R25, [R1+0x1bcc] ;  /* 0x001bcc0001197983 */ /* 0x001ea80000100800 */
[----:B------:R-:W-:Y:S04]  /*3fc20*/  @P3 STL [R1+0x1e94], R24 ;  /* 0x001e941801003387 */ /* 0x000fe80000100800 */
[----:B------:R-:W2:Y:S04]  /*3fc30*/  LDL.LU.64 R66, [R1+0x3b68] ;  /* 0x003b680001427983 */ /* 0x000ea80000300a00 */
        /* <DEDUP_REMOVED lines=13> */
[----:B------:R-:W-:-:S13]  /*3fd10*/  ISETP.GT.AND P5, PT, R93, 0x29, PT ;  /* 0x000000295d00780c */ /* 0x000fda0003fa4270 */
[----:B--2---:R-:W2:Y:S04]  /*3fd20*/  @P5 LDG.E.U16 R32, desc[UR6][R64.64] ;  /* 0x0000000640205981 */ /* 0x004ea8000c1e1500 */
[----:B------:R-:W3:Y:S04]  /*3fd30*/  @P5 LDG.E.U16 R33, desc[UR6][R26.64] ;  /* 0x000000061a215981 */ /* 0x000ee8000c1e1500 */
[----:B------:R0:W-:Y:S04]  /*3fd40*/  @P6 STL [R1+0x1bdc], R0 ;  /* 0x001bdc0001006387 */ /* 0x0001e80000100800 */
[----:B0-----:R-:W3:Y:S04]  /*3fd50*/  LDL R0, [R1+0x1bac] ;  /* 0x001bac0001007983 */ /* 0x001ee80000100800 */
[----:B------:R-:W3:Y:S01]  /*3fd60*/  LDL.LU.64 R64, [R1+0x3b58] ;  /* 0x003b580001407983 */ /* 0x000ee20000300a00 */
[----:B------:R-:W-:-:S02]  /*3fd70*/  ISETP.GT.AND P2, PT, R93, 0x2a, PT ;  /* 0x0000002a5d00780c */ /* 0x000fc40003f44270 */
[----:B------:R-:W-:-:S04]  /*3fd80*/  LOP3.LUT R83, R83, R82, RZ, 0x3c, !PT ;  /* 0x0000005253537212 */ /* 0x000fc800078e3cff */
[----:B------:R-:W-:-:S04]  /*3fd90*/  LOP3.LUT R82, R83, R82, RZ, 0x3c, !PT ;  /* 0x0000005253527212 */ /* 0x000fc800078e3cff */
[----:B------:R-:W-:-:S05]  /*3fda0*/  LOP3.LUT R83, R83, R82, RZ, 0x3c, !PT ;  /* 0x0000005253537212 */ /* 0x000fca00078e3cff */
[----:B------:R-:W4:Y:S04]  /*3fdb0*/  @P2 LDG.E.U16 R25, desc[UR6][R82.64] ;  /* 0x0000000652192981 */ /* 0x000f28000c1e1500 */
[----:B--2---:R0:W-:Y:S04]  /*3fdc0*/  STL [R1+0x316c], R32 ;  /* 0x00316c2001007387 */ /* 0x0041e80000100800 */
[----:B0-----:R-:W4:Y:S04]  /*3fdd0*/  LDL.LU R32, [R1+0x108c] ;  /* 0x00108c0001207983 */ /* 0x001f280000300800 */
[----:B------:R-:W2:Y:S04]  /*3fde0*/  LDL.LU.64 R26, [R1+0x3b50] ;  /* 0x003b5000011a7983 */ /* 0x000ea80000300a00 */
[----:B------:R-:W2:Y:S04]  /*3fdf0*/  LDL R87, [R1+0x1e8c] ;  /* 0x001e8c0001577983 */ /* 0x000ea80000100800 */
[----:B------:R-:W2:Y:S04]  /*3fe00*/  LDL R24, [R1+0x1e88] ;  /* 0x001e880001187983 */ /* 0x000ea80000100800 */
[----:B---3--:R0:W-:Y:S04]  /*3fe10*/  STL [R1+0x3170], R33 ;  /* 0x0031702101007387 */ /* 0x0081e80000100800 */
[----:B0-----:R-:W4:Y:S01]  /*3fe20*/  LDL.LU R33, [R1+0x101c] ;  /* 0x00101c0001217983 */ /* 0x001f220000300800 */
[----:B------:R-:W-:-:S02]  /*3fe30*/  LOP3.LUT R41, R41, R40, RZ, 0x3c, !PT ;  /* 0x0000002829297212 */ /* 0x000fc400078e3cff */
[----:B------:R-:W-:Y:S02]  /*3fe40*/  ISETP.GT.AND P3, PT, R93, 0x2b, PT ;  /* 0x0000002b5d00780c */ /* 0x000fe40003f64270 */
[----:B------:R-:W-:Y:S02]  /*3fe50*/  LOP3.LUT R40, R41, R40, RZ, 0x3c, !PT ;  /* 0x0000002829287212 */ /* 0x000fe400078e3cff */
[----:B------:R-:W-:Y:S02]  /*3fe60*/  ISETP.GT.AND P6, PT, R93, 0x2c, PT ;  /* 0x0000002c5d00780c */ /* 0x000fe40003fc4270 */
[----:B------:R-:W-:-:S05]  /*3fe70*/  LOP3.LUT R41, R41, R40, RZ, 0x3c, !PT ;  /* 0x0000002829297212 */ /* 0x000fca00078e3cff */
[----:B------:R-:W3:Y:S04]  /*3fe80*/  @P2 LDG.E.U16 R31, desc[UR6][R40.64] ;  /* 0x00000006281f2981 */ /* 0x000ee8000c1e1500 */
[----:B------:R-:W2:Y:S04]  /*3fe90*/  @P3 LDG.E.U16 R29, desc[UR6][R22.64] ;  /* 0x00000006161d3981 */ /* 0x000ea8000c1e1500 */
[----:B------:R-:W2:Y:S04]  /*3fea0*/  @P6 LDG.E.U16 R77, desc[UR6][R16.64] ;  /* 0x00000006104d6981 */ /* 0x000ea8000c1e1500 */
[----:B------:R-:W2:Y:S01]  /*3feb0*/  @P6 LDG.E.U16 R28, desc[UR6][R46.64] ;  /* 0x000000062e1c6981 */ /* 0x000ea2000c1e1500 */
[----:B------:R-:W-:-:S03]  /*3fec0*/  ISETP.GT.AND P5, PT, R93, 0x2d, PT ;  /* 0x0000002d5d00780c */ /* 0x000fc60003fa4270 */
[----:B------:R0:W-:Y:S04]  /*3fed0*/  STL.64 [R1+0x1418], R40 ;  /* 0x0014182801007387 */ /* 0x0001e80000100a00 */
[----:B0-----:R-:W2:Y:S06]  /*3fee0*/  LDL.LU.64 R40, [R1+0x3b48] ;  /* 0x003b480001287983 */ /* 0x001eac0000300a00 */
[----:B------:R-:W2:Y:S04]  /*3fef0*/  @P5 LDG.E.U16 R90, desc[UR6][R78.64] ;  /* 0x000000064e5a5981 */ /* 0x000ea8000c1e1500 */
[----:B------:R-:W2:Y:S04]  /*3ff00*/  @P5 LDG.E.U16 R76, desc[UR6][R52.64] ;  /* 0x00000006344c5981 */ /* 0x000ea8000c1e1500 */
[----:B----4-:R-:W4:Y:S04]  /*3ff10*/  @P3 LDG.E.U16 R30, desc[UR6][R32.64] ;  /* 0x00000006201e3981 */ /* 0x010f28000c1e1500 */
[----:B------:R-:W-:Y:S04]  /*3ff20*/  STL.64 [R1+0x1408], R32 ;  /* 0x0014082001007387 */ /* 0x000fe80000100a00 */
[----:B------:R0:W-:Y:S04]  /*3ff30*/  STL.64 [R1+0x1410], R82 ;  /* 0x0014105201007387 */ /* 0x0001e80000100a00 */
[----:B0-----:R-:W4:Y:S04]  /*3ff40*/  LDL.LU.64 R82, [R1+0x3b40] ;  /* 0x003b400001527983 */ /* 0x001f280000300a00 */
[----:B------:R0:W-:Y:S04]  /*3ff50*/  @P2 STL [R1+0x1bcc], R25 ;  /* 0x001bcc1901002387 */ /* 0x0001e80000100800 */
[----:B0-----:R-:W4:Y:S04]  /*3ff60*/  LDL R25, [R1+0x1ba8] ;  /* 0x001ba80001197983 */ /* 0x001f280000100800 */
[----:B---3--:R0:W-:Y:S01]  /*3ff70*/  @P2 STL [R1+0x1bd0], R31 ;  /* 0x001bd01f01002387 */ /* 0x0081e20000100800 */
[----:B------:R-:W-:-:S03]  /*3ff80*/  ISETP.GT.AND P2, PT, R93, 0x2e, PT ;  /* 0x0000002e5d00780c */ /* 0x000fc60003f44270 */
[----:B------:R-:W3:Y:S04]  /*3ff90*/  LDL.LU.64 R22, [R1+0x3b38] ;  /* 0x003b380001167983 */ /* 0x000ee80000300a00 */
[----:B--2---:R1:W-:Y:S01]  /*3ffa0*/  @P3 STL [R1+0x1bc4], R29 ;  /* 0x001bc41d01003387 */ /* 0x0043e20000100800 */
[----:B0-----:R-:W-:Y:S01]  /*3ffb0*/  IMAD.MOV.U32 R31, RZ, RZ, R88 ;  /* 0x000000ffff1f7224 */ /* 0x001fe200078e0058 */
[----:B-1----:R-:W-:Y:S02]  /*3ffc0*/  MOV R29, R75 ;  /* 0x0000004b001d7202 */ /* 0x002fe40000000f00 */
[----:B----4-:R0:W-:Y:S04]  /*3ffd0*/  @P3 STL [R1+0x1bc8], R30 ;  /* 0x001bc81e01003387 */ /* 0x0101e80000100800 */
[----:B------:R-:W2:Y:S01]  /*3ffe0*/  LDL.LU.64 R46, [R1+0x3b30] ;  /* 0x003b3000012e7983 */ /* 0x000ea20000300a00 */
[----:B------:R-:W-:-:S03]  /*3fff0*/  ISETP.GT.AND P3, PT, R93, 0x2f, PT ;  /* 0x0000002f5d00780c */ /* 0x000fc60003f64270 */
[----:B------:R-:W4:Y:S04]  /*40000*/  LDL.LU.64 R16, [R1+0x3b28] ;  /* 0x003b280001107983 */ /* 0x000f280000300a00 */
[----:B------:R-:W-:Y:S04]  /*40010*/  @P6 STL [R1+0x1bbc], R77 ;  /* 0x001bbc4d01006387 */ /* 0x000fe80000100800 */
[----:B------:R1:W-:Y:S01]  /*40020*/  @P6 STL [R1+0x1bc0], R28 ;  /* 0x001bc01c01006387 */ /* 0x0003e20000100800 */
[----:B------:R-:W-:-:S03]  /*40030*/  ISETP.GT.AND P6, PT, R93, 0x30, PT ;  /* 0x000000305d00780c */ /* 0x000fc60003fc4270 */
[----:B------:R-:W2:Y:S01]  /*40040*/  LDL.LU.64 R52, [R1+0x3b20] ;  /* 0x003b200001347983 */ /* 0x000ea20000300a00 */
[----:B0-----:R-:W-:-:S03]  /*40050*/  IMAD.MOV.U32 R30, RZ, RZ, R89 ;  /* 0x000000ffff1e7224 */ /* 0x001fc600078e0059 */
[----:B------:R-:W2:Y:S04]  /*40060*/  LDL.LU.64 R78, [R1+0x3b18] ;  /* 0x003b1800014e7983 */ /* 0x000ea80000300a00 */
[----:B------:R-:W2:Y:S04]  /*40070*/  @P2 LDG.E.U16 R86, desc[UR6][R30.64] ;  /* 0x000000061e562981 */ /* 0x000ea8000c1e1500 */
[----:B------:R-:W2:Y:S01]  /*40080*/  @P3 LDG.E.U16 R24, desc[UR6][R14.64] ;  /* 0x000000060e183981 */ /* 0x000ea2000c1e1500 */
[----:B-1----:R-:W-:-:S03]  /*40090*/  IMAD.MOV.U32 R28, RZ, RZ, R74 ;  /* 0x000000ffff1c7224 */ /* 0x002fc600078e004a */
[----:B------:R-:W2:Y:S04]  /*400a0*/  @P3 LDG.E.U16 R87, desc[UR6][R72.64] ;  /* 0x0000000648573981 */ /* 0x000ea8000c1e1500 */
[----:B------:R-:W2:Y:S04]  /*400b0*/  @P2 LDG.E.U16 R0, desc[UR6][R28.64] ;  /* 0x000000061c002981 */ /* 0x000ea8000c1e1500 */
[----:B------:R-:W3:Y:S04]  /*400c0*/  @P6 LDG.E.U16 R25, desc[UR6][R44.64] ;  /* 0x000000062c196981 */ /* 0x000ee8000c1e1500 */
[----:B------:R0:W-:Y:S04]  /*400d0*/  @P5 STL [R1+0x1bb4], R90 ;  /* 0x001bb45a01005387 */ /* 0x0001e80000100800 */
[----:B0-----:R-:W3:Y:S04]  /*400e0*/  LDL R90, [R1+0x1ba4] ;  /* 0x001ba400015a7983 */ /* 0x001ee80000100800 */
[----:B------:R-:W-:Y:S04]  /*400f0*/  @P5 STL [R1+0x1bb8], R76 ;  /* 0x001bb84c01005387 */ /* 0x000fe80000100800 */
[----:B------:R-:W-:Y:S04]  /*40100*/  STL.64 [R1+0x13d8], R30 ;  /* 0x0013d81e01007387 */ /* 0x000fe80000100a00 */
[----:B------:R-:W-:Y:S04]  /*40110*/  STL.64 [R1+0x13c8], R72 ;  /* 0x0013c84801007387 */ /* 0x000fe80000100a00 */
[----:B------:R0:W-:Y:S04]  /*40120*/  STL.64 [R1+0x13d0], R28 ;  /* 0x0013d01c01007387 */ /* 0x0001e80000100a00 */
[----:B0-----:R-:W4:Y:S04]  /*40130*/  LDL.LU R29, [R1+0x118c] ;  /* 0x00118c00011d7983 */ /* 0x001f280000300800 */
[----:B------:R-:W4:Y:S04]  /*40140*/  LDL.LU R28, [R1+0x11d4] ;  /* 0x0011d400011c7983 */ /* 0x000f280000300800 */
[----:B------:R-:W4:Y:S04]  /*40150*/  LDL.LU R33, [R1+0x1190] ;  /* 0x0011900001217983 */ /* 0x000f280000300800 */
[----:B------:R-:W4:Y:S04]  /*40160*/  LDL.LU R32, [R1+0x11d8] ;  /* 0x0011d80001207983 */ /* 0x000f280000300800 */
[----:B------:R-:W4:Y:S04]  /*40170*/  LDL.LU R31, [R1+0x11dc] ;  /* 0x0011dc00011f7983 */ /* 0x000f280000300800 */
[----:B--2---:R0:W-:Y:S04]  /*40180*/  @P2 STL [R1+0x1bac], R0 ;  /* 0x001bac0001002387 */ /* 0x0041e80000100800 */
[----:B0-----:R-:W2:Y:S04]  /*40190*/  LDL R0, [R1+0x1b98] ;  /* 0x001b980001007983 */ /* 0x001ea80000100800 */
[----:B------:R-:W-:Y:S04]  /*401a0*/  @P2 STL [R1+0x1bb0], R86 ;  /* 0x001bb05601002387 */ /* 0x000fe80000100800 */
[----:B------:R-:W2:Y:S04]  /*401b0*/  LDL.LU.64 R14, [R1+0x3b10] ;  /* 0x003b1000010e7983 */ /* 0x000ea80000300a00 */
[----:B------:R-:W4:Y:S04]  /*401c0*/  LDL R30, [R1+0x1b94] ;  /* 0x001b9400011e7983 */ /* 0x000f280000100800 */
[----:B------:R-:W2:Y:S04]  /*401d0*/  LDL R77, [R1+0x1b90] ;  /* 0x001b9000014d7983 */ /* 0x000ea80000100800 */
[----:B------:R-:W2:Y:S04]  /*401e0*/  LDL R76, [R1+0x1b8c] ;  /* 0x001b8c00014c7983 */ /* 0x000ea80000100800 */
[----:B------:R-:W2:Y:S04]  /*401f0*/  LDL R75, [R1+0x1b88] ;  /* 0x001b8800014b7983 */ /* 0x000ea80000100800 */
[----:B------:R0:W-:Y:S04]  /*40200*/  @P3 STL [R1+0x1e88], R24 ;  /* 0x001e881801003387 */ /* 0x0001e80000100800 */
[----:B---3--:R-:W3:Y:S04]  /*40210*/  @P6 LDG.E.U16 R90, desc[UR6][R34.64] ;  /* 0x00000006225a6981 */ /* 0x008ee8000c1e1500 */
[----:B0-----:R-:W2:Y:S04]  /*40220*/  LDL R24, [R1+0x1b84] ;  /* 0x001b840001187983 */ /* 0x001ea80000100800 */
[----:B------:R-:W-:Y:S04]  /*40230*/  @P3 STL [R1+0x1e8c], R87 ;  /* 0x001e8c5701003387 */ /* 0x000fe80000100800 */
        /* <DEDUP_REMOVED lines=12> */
[----:B------:R-:W3:Y:S10]  /*40300*/  LDL R45, [R1+0x1b74] ;  /* 0x001b7400012d7983 */ /* 0x000ef40000100800 */
[----:B--2---:R-:W2:Y:S04]  /*40310*/  @P5 LDG.E.U16 R34, desc[UR6][R4.64] ;  /* 0x0000000604225981 */ /* 0x004ea8000c1e1500 */
[----:B---3--:R0:W-:Y:S04]  /*40320*/  @P6 STL [R1+0x1ba4], R90 ;  /* 0x001ba45a01006387 */ /* 0x0081e80000100800 */
[----:B------:R-:W3:Y:S04]  /*40330*/  @P5 LDG.E.U16 R35, desc[UR6][R48.64] ;  /* 0x0000000630235981 */ /* 0x000ee8000c1e1500 */
[----:B0-----:R-:W3:Y:S04]  /*40340*/  LDL R90, [R1+0x1e84] ;  /* 0x001e8400015a7983 */ /* 0x001ee80000100800 */
[----:B------:R-:W3:Y:S04]  /*40350*/  LDL.LU.64 R4, [R1+0x3b00] ;  /* 0x003b000001047983 */ /* 0x000ee80000300a00 */
[----:B--2---:R0:W-:Y:S04]  /*40360*/  STL [R1+0x3174], R34 ;  /* 0x0031742201007387 */ /* 0x0041e80000100800 */
[----:B0-----:R-:W2:Y:S01]  /*40370*/  LDL.LU R34, [R1+0x1194] ;  /* 0x0011940001227983 */ /* 0x001ea20000300800 */
[----:B------:R-:W-:-:S03]  /*40380*/  ISETP.GT.AND P2, PT, R93, 0x32, PT ;  /* 0x000000325d00780c */ /* 0x000fc60003f44270 */
[----:B------:R-:W2:Y:S04]  /*40390*/  LDL.LU.64 R48, [R1+0x3af8] ;  /* 0x003af80001307983 */ /* 0x000ea80000300a00 */
[----:B---3--:R2:W-:Y:S01]  /*403a0*/  STL [R1+0x3178], R35 ;  /* 0x0031782301007387 */ /* 0x0085e20000100800 */
[----:B------:R-:W-:-:S05]  /*403b0*/  ISETP.GT.AND P3, PT, R93, 0x33, PT ;  /* 0x000000335d00780c */ /* 0x000fca0003f64270 */
[----:B----4-:R-:W3:Y:S08]  /*403c0*/  @P2 LDG.E.U16 R30, desc[UR6][R32.64] ;  /* 0x00000006201e2981 */ /* 0x010ef0000c1e1500 */
[----:B------:R-:W4:Y:S04]  /*403d0*/  @P3 LDG.E.U16 R76, desc[UR6][R62.64] ;  /* 0x000000063e4c3981 */ /* 0x000f28000c1e1500 */
[----:B------:R-:W3:Y:S01]  /*403e0*/  @P3 LDG.E.U16 R77, desc[UR6][R28.64] ;  /* 0x000000061c4d3981 */ /* 0x000ee2000c1e1500 */
[----:B--2---:R-:W-:-:S02]  /*403f0*/  IMAD.MOV.U32 R35, RZ, RZ, R34 ;  /* 0x000000ffff237224 */ /* 0x004fc400078e0022 */
[----:B------:R-:W-:-:S05]  /*40400*/  IMAD.MOV.U32 R34, RZ, RZ, R31 ;  /* 0x000000ffff227224 */ /* 0x000fca00078e001f */
[----:B------:R-:W2:Y:S01]  /*40410*/  @P2 LDG.E.U16 R0, desc[UR6][R34.64] ;  /* 0x0000000622002981 */ /* 0x000ea2000c1e1500 */
[C---:B------:R-:W-:Y:S02]  /*40420*/  ISETP.GT.AND P6, PT, R93.reuse, 0x34, PT ;  /* 0x000000345d00780c */ /* 0x040fe40003fc4270 */
[----:B------:R-:W-:Y:S01]  /*40430*/  ISETP.GT.AND P5, PT, R93, 0x35, PT ;  /* 0x000000355d00780c */ /* 0x000fe20003fa4270 */
[----:B------:R-:W-:Y:S04]  /*40440*/  STL.64 [R1+0x1398], R34 ;  /* 0x0013982201007387 */ /* 0x000fe80000100a00 */
[----:B------:R-:W-:Y:S04]  /*40450*/  STL.64 [R1+0x1388], R28 ;  /* 0x0013881c01007387 */ /* 0x000fe80000100a00 */
[----:B------:R-:W-:Y:S04]  /*40460*/  STL.64 [R1+0x1390], R32 ;  /* 0x0013902001007387 */ /* 0x000fe80000100a00 */
[----:B------:R-:W4:Y:S04]  /*40470*/  @P6 LDG.E.U16 R24, desc[UR6][R18.64] ;  /* 0x0000000612186981 */ /* 0x000f28000c1e1500 */
[----:B------:R-:W4:Y:S04]  /*40480*/  @P6 LDG.E.U16 R75, desc[UR6][R20.64] ;  /* 0x00000006144b6981 */ /* 0x000f28000c1e1500 */
[----:B------:R-:W4:Y:S01]  /*40490*/  @P5 LDG.E.U16 R25, desc[UR6][R8.64] ;  /* 0x0000000608195981 */ /* 0x000f22000c1e1500 */
[----:B------:R-:W-:-:S03]  /*404a0*/  IMAD.MOV.U32 R31, RZ, RZ, R73 ;  /* 0x000000ffff1f7224 */ /* 0x000fc600078e0049 */
[----:B------:R-:W4:Y:S04]  /*404b0*/  @P5 LDG.E.U16 R74, desc[UR6][R42.64] ;  /* 0x000000062a4a5981 */ /* 0x000f28000c1e1500 */
[----:B--2---:R0:W-:Y:S04]  /*404c0*/  @P2 STL [R1+0x1b98], R0 ;  /* 0x001b980001002387 */ /* 0x0041e80000100800 */
[----:B0-----:R-:W2:Y:S04]  /*404d0*/  LDL R0, [R1+0x1e80] ;  /* 0x001e800001007983 */ /* 0x001ea80000100800 */
[----:B---3--:R0:W-:Y:S01]  /*404e0*/  @P2 STL [R1+0x1b94], R30 ;  /* 0x001b941e01002387 */ /* 0x0081e20000100800 */
[----:B------:R-:W-:-:S03]  /*404f0*/  ISETP.GT.AND P2, PT, R93, 0x36, PT ;  /* 0x000000365d00780c */ /* 0x000fc60003f44270 */
[----:B------:R-:W3:Y:S04]  /*40500*/  LDL.LU.64 R62, [R1+0x3af0] ;  /* 0x003af000013e7983 */ /* 0x000ee80000300a00 */
[----:B----4-:R-:W-:Y:S01]  /*40510*/  @P3 STL [R1+0x1b8c], R76 ;  /* 0x001b8c4c01003387 */ /* 0x010fe20000100800 */
[----:B------:R-:W-:Y:S02]  /*40520*/  IMAD.MOV.U32 R32, RZ, RZ, R87 ;  /* 0x000000ffff207224 */ /* 0x000fe400078e0057 */
[----:B------:R-:W-:Y:S01]  /*40530*/  IMAD.MOV.U32 R33, RZ, RZ, R86 ;  /* 0x000000ffff217224 */ /* 0x000fe200078e0056 */
[----:B------:R-:W-:Y:S01]  /*40540*/  @P3 STL [R1+0x1b90], R77 ;  /* 0x001b904d01003387 */ /* 0x000fe20000100800 */
[----:B------:R-:W-:Y:S01]  /*40550*/  ISETP.GT.AND P3, PT, R93, 0x37, PT ;  /* 0x000000375d00780c */ /* 0x000fe20003f64270 */
[----:B------:R-:W-:-:S02]  /*40560*/  IMAD.MOV.U32 R28, RZ, RZ, R89 ;  /* 0x000000ffff1c7224 */ /* 0x000fc400078e0059 */
[----:B------:R-:W-:Y:S02]  /*40570*/  IMAD.MOV.U32 R29, RZ, RZ, R88 ;  /* 0x000000ffff1d7224 */ /* 0x000fe400078e0058 */
[----:B0-----:R-:W-:Y:S01]  /*40580*/  IMAD.MOV.U32 R30, RZ, RZ, R72 ;  /* 0x000000ffff1e7224 */ /* 0x001fe200078e0048 */
[----:B------:R-:W4:Y:S04]  /*40590*/  LDL.LU.64 R20, [R1+0x3ae8] ;  /* 0x003ae80001147983 */ /* 0x000f280000300a00 */
[----:B------:R-:W3:Y:S04]  /*405a0*/  @P2 LDG.E.U16 R44, desc[UR6][R32.64] ;  /* 0x00000006202c2981 */ /* 0x000ee8000c1e1500 */
[----:B------:R-:W3:Y:S04]  /*405b0*/  @P2 LDG.E.U16 R45, desc[UR6][R30.64] ;  /* 0x000000061e2d2981 */ /* 0x000ee8000c1e1500 */
[----:B------:R-:W4:Y:S04]  /*405c0*/  LDL.LU.64 R18, [R1+0x3ae0] ;  /* 0x003ae00001127983 */ /* 0x000f280000300a00 */
[----:B------:R0:W-:Y:S04]  /*405d0*/  @P6 STL [R1+0x1b84], R24 ;  /* 0x001b841801006387 */ /* 0x0001e80000100800 */
[----:B------:R-:W4:Y:S04]  /*405e0*/  @P3 LDG.E.U16 R90, desc[UR6][R28.64] ;  /* 0x000000061c5a3981 */ /* 0x000f28000c1e1500 */
[----:B0-----:R-:W4:Y:S04]  /*405f0*/  LDL R24, [R1+0x1b70] ;  /* 0x001b700001187983 */ /* 0x001f280000100800 */
[----:B------:R-:W-:Y:S04]  /*40600*/  @P6 STL [R1+0x1b88], R75 ;  /* 0x001b884b01006387 */ /* 0x000fe80000100800 */
[----:B------:R-:W4:Y:S04]  /*40610*/  LDL.LU.64 R42, [R1+0x3ad8] ;  /* 0x003ad800012a7983 */ /* 0x000f280000300a00 */
[----:B------:R-:W4:Y:S04]  /*40620*/  LDL.LU.64 R8, [R1+0x3ad0] ;  /* 0x003ad00001087983 */ /* 0x000f280000300a00 */
[----:B------:R0:W-:Y:S04]  /*40630*/  @P5 STL [R1+0x1b7c], R25 ;  /* 0x001b7c1901005387 */ /* 0x0001e80000100800 */
[----:B0-----:R-:W4:Y:S04]  /*40640*/  LDL R25, [R1+0x1b6c] ;  /* 0x001b6c0001197983 */ /* 0x001f280000100800 */
[----:B--2---:R-:W2:Y:S04]  /*40650*/  @P3 LDG.E.U16 R0, desc[UR6][R58.64] ;  /* 0x000000063a003981 */ /* 0x004ea8000c1e1500 */
[----:B------:R-:W-:Y:S04]  /*40660*/  @P5 STL [R1+0x1b80], R74 ;  /* 0x001b804a01005387 */ /* 0x000fe80000100800 */
[----:B------:R0:W-:Y:S04]  /*40670*/  STL.64 [R1+0x1358], R32 ;  /* 0x0013582001007387 */ /* 0x0001e80000100a00 */
[----:B------:R-:W-:Y:S04]  /*40680*/  STL.64 [R1+0x1348], R28 ;  /* 0x0013481c01007387 */ /* 0x000fe80000100a00 */
[----:B------:R-:W-:Y:S01]  /*40690*/  STL.64 [R1+0x1350], R30 ;  /* 0x0013501e01007387 */ /* 0x000fe20000100a00 */
[----:B------:R-:W-:-:S03]  /*406a0*/  ISETP.GT.AND P6, PT, R93, 0x38, PT ;  /* 0x000000385d00780c */ /* 0x000fc60003fc4270 */
[----:B---3--:R-:W-:Y:S04]  /*406b0*/  @P2 STL [R1+0x1b74], R45 ;  /* 0x001b742d01002387 */ /* 0x008fe80000100800 */
[----:B------:R1:W-:Y:S04]  /*406c0*/  @P2 STL [R1+0x1b78], R44 ;  /* 0x001b782c01002387 */ /* 0x0003e80000100800 */
[----:B0-----:R-:W3:Y:S04]  /*406d0*/  LDL.LU R33, [R1+0x12d4] ;  /* 0x0012d40001217983 */ /* 0x001ee80000300800 */
[----:B------:R-:W3:Y:S04]  /*406e0*/  LDL.LU R32, [R1+0x1308] ;  /* 0x0013080001207983 */ /* 0x000ee80000300800 */
[----:B------:R-:W3:Y:S04]  /*406f0*/  LDL.LU R35, [R1+0x12d8] ;  /* 0x0012d80001237983 */ /* 0x000ee80000300800 */
[----:B------:R-:W3:Y:S04]  /*40700*/  LDL.LU R34, [R1+0x1310] ;  /* 0x0013100001227983 */ /* 0x000ee80000300800 */
[----:B-1----:R-:W3:Y:S04]  /*40710*/  LDL.LU R44, [R1+0x12dc] ;  /* 0x0012dc00012c7983 */ /* 0x002ee80000300800 */
[----:B------:R-:W3:Y:S04]  /*40720*/  LDL.LU R45, [R1+0x1318] ;  /* 0x00131800012d7983 */ /* 0x000ee80000300800 */
[----:B------:R-:W3:Y:S04]  /*40730*/  LDL R31, [R1+0x1b5c] ;  /* 0x001b5c00011f7983 */ /* 0x000ee80000100800 */
[----:B------:R-:W3:Y:S04]  /*40740*/  LDL R30, [R1+0x1b58] ;  /* 0x001b5800011e7983 */ /* 0x000ee80000100800 */
[----:B------:R-:W3:Y:S04]  /*40750*/  LDL.64 R28, [R1+0x1300] ;  /* 0x00130000011c7983 */ /* 0x000ee80000100a00 */
[----:B------:R-:W3:Y:S04]  /*40760*/  LDL R77, [R1+0x1b54] ;  /* 0x001b5400014d7983 */ /* 0x000ee80000100800 */
[----:B------:R-:W3:Y:S04]  /*40770*/  LDL.LU.64 R58, [R1+0x3ac8] ;  /* 0x003ac800013a7983 */ /* 0x000ee80000300a00 */
[----:B------:R-:W3:Y:S04]  /*40780*/  LDL R76, [R1+0x1b50] ;  /* 0x001b5000014c7983 */ /* 0x000ee80000100800 */
[----:B------:R-:W3:Y:S04]  /*40790*/  LDL R75, [R1+0x1b4c] ;  /* 0x001b4c00014b7983 */ /* 0x000ee80000100800 */
[----:B------:R-:W3:Y:S04]  /*407a0*/  LDL R74, [R1+0x1b48] ;  /* 0x001b4800014a7983 */ /* 0x000ee80000100800 */
[----:B------:R-:W3:Y:S04]  /*407b0*/  LDL R88, [R1+0x1b44] ;  /* 0x001b440001587983 */ /* 0x000ee80000100800 */
[----:B----4-:R0:W-:Y:S04]  /*407c0*/  @P3 STL [R1+0x1e84], R90 ;  /* 0x001e845a01003387 */ /* 0x0101e80000100800 */
[----:B------:R-:W4:Y:S04]  /*407d0*/  @P6 LDG.E.U16 R24, desc[UR6][R2.64] ;  /* 0x0000000602186981 */ /* 0x000f28000c1e1500 */
[----:B------:R-:W3:Y:S04]  /*407e0*/  @P6 LDG.E.U16 R25, desc[UR6][R36.64] ;  /* 0x0000000624196981 */ /* 0x000ee8000c1e1500 */
[----:B0-----:R-:W3:Y:S04]  /*407f0*/  LDL.LU R90, [R1+0x16b0] ;  /* 0x0016b000015a7983 */ /* 0x001ee80000300800 */
[----:B--2---:R0:W-:Y:S04]  /*40800*/  @P3 STL [R1+0x1e80], R0 ;  /* 0x001e800001003387 */ /* 0x0041e80000100800 */
[----:B0-----:R-:W2:Y:S04]  /*40810*/  LDL.LU R0, [R1+0x16d8] ;  /* 0x0016d80001007983 */ /* 0x001ea80000300800 */
[----:B------:R-:W2:Y:S04]  /*40820*/  LDL.LU.64 R2, [R1+0x3ac0] ;  /* 0x003ac00001027983 */ /* 0x000ea80000300a00 */
[----:B------:R-:W2:Y:S04]  /*40830*/  LDL.LU R89, [R1+0x16b4] ;  /* 0x0016b40001597983 */ /* 0x000ea80000300800 */
[----:B------:R-:W2:Y:S04]  /*40840*/  LDL.LU R73, [R1+0x16dc] ;  /* 0x0016dc0001497983 */ /* 0x000ea80000300800 */
[----:B------:R-:W2:Y:S04]  /*40850*/  LDL.LU R72, [R1+0x16c0] ;  /* 0x0016c00001487983 */ /* 0x000ea80000300800 */
[----:B------:R-:W2:Y:S04]  /*40860*/  LDL.LU R86, [R1+0x16e0] ;  /* 0x0016e00001567983 */ /* 0x000ea80000300800 */
[----:B------:R-:W2:Y:S01]  /*40870*/  LDL.LU.64 R36, [R1+0x3ab8] ;  /* 0x003ab80001247983 */ /* 0x000ea20000300a00 */
[----:B------:R-:W-:-:S03]  /*40880*/  ISETP.GT.AND P5, PT, R93, 0x39, PT ;  /* 0x000000395d00780c */ /* 0x000fc60003fa4270 */
[----:B------:R-:W3:Y:S10]  /*40890*/  LDL R87, [R1+0x1b3c] ;  /* 0x001b3c0001577983 */ /* 0x000ef40000100800 */
[----:B--2---:R-:W2:Y:S04]  /*408a0*/  @P5 LDG.E.U16 R36, desc[UR6][R80.64] ;  /* 0x0000000650245981 */ /* 0x004ea8000c1e1500 */
[----:B----4-:R0:W-:Y:S01]  /*408b0*/  @P6 STL [R1+0x1b70], R24 ;  /* 0x001b701801006387 */ /* 0x0101e20000100800 */
[----:B------:R-:W-:-:S02]  /*408c0*/  ISETP.GT.AND P2, PT, R93, 0x3a, PT ;  /* 0x0000003a5d00780c */ /* 0x000fc40003f44270 */
[-C--:B---3--:R-:W-:Y:S02]  /*408d0*/  LOP3.LUT R45, R45, R44.reuse, RZ, 0x3c, !PT ;  /* 0x0000002c2d2d7212 */ /* 0x088fe400078e3cff */
[----:B------:R-:W-:Y:S01]  /*408e0*/  ISETP.GT.AND P3, PT, R93, 0x3b, PT ;  /* 0x0000003b5d00780c */ /* 0x000fe20003f64270 */
[----:B------:R-:W3:Y:S04]  /*408f0*/  @P5 LDG.E.U16 R37, desc[UR6][R50.64] ;  /* 0x0000000632255981 */ /* 0x000ee8000c1e1500 */
[----:B0-----:R-:W4:Y:S04]  /*40900*/  LDL R24, [R1+0x1e7c] ;  /* 0x001e7c0001187983 */ /* 0x001f280000100800 */
[----:B------:R0:W-:Y:S01]  /*40910*/  @P6 STL [R1+0x1b6c], R25 ;  /* 0x001b6c1901006387 */ /* 0x0001e20000100800 */
[----:B------:R-:W-:-:S03]  /*40920*/  LOP3.LUT R44, R45, R44, RZ, 0x3c, !PT ;  /* 0x0000002c2d2c7212 */ /* 0x000fc600078e3cff */
[----:B------:R-:W3:Y:S04]  /*40930*/  @P2 LDG.E.U16 R31, desc[UR6][R34.64] ;  /* 0x00000006221f2981 */ /* 0x000ee8000c1e1500 */
[----:B------:R1:W3:Y:S04]  /*40940*/  @P3 LDG.E.U16 R77, desc[UR6][R28.64] ;  /* 0x000000061c4d3981 */ /* 0x0002e8000c1e1500 */
[----:B------:R1:W3:Y:S04]  /*40950*/  @P3 LDG.E.U16 R30, desc[UR6][R32.64] ;  /* 0x00000006201e3981 */ /* 0x0002e8000c1e1500 */
[----:B0-----:R-:W3:Y:S04]  /*40960*/  LDL R25, [R1+0x1e78] ;  /* 0x001e780001197983 */ /* 0x001ee80000100800 */
[----:B------:R-:W3:Y:S04]  /*40970*/  LDL.LU.64 R80, [R1+0x3ab0] ;  /* 0x003ab00001507983 */ /* 0x000ee80000300a00 */
[----:B--2---:R0:W-:Y:S04]  /*40980*/  STL [R1+0x317c], R36 ;  /* 0x00317c2401007387 */ /* 0x0041e80000100800 */
[----:B0-----:R-:W2:Y:S01]  /*40990*/  LDL R36, [R1+0x1b60] ;  /* 0x001b600001247983 */ /* 0x001ea20000100800 */
[----:B------:R-:W-:-:S02]  /*409a0*/  LOP3.LUT R45, R45, R44, RZ, 0x3c, !PT ;  /* 0x0000002c2d2d7212 */ /* 0x000fc400078e3cff */
[C---:B------:R-:W-:Y:S02]  /*409b0*/  ISETP.GT.AND P6, PT, R93.reuse, 0x3c, PT ;  /* 0x0000003c5d00780c */ /* 0x040fe40003fc4270 */
[----:B------:R-:W-:Y:S01]  /*409c0*/  ISETP.GT.AND P5, PT, R93, 0x3d, PT ;  /* 0x0000003d5d00780c */ /* 0x000fe20003fa4270 */
[----:B------:R-:W4:Y:S10]  /*409d0*/  LDL.LU.64 R50, [R1+0x3aa8] ;  /* 0x003aa80001327983 */ /* 0x000f340000300a00 */
[----:B------:R-:W4:Y:S04]  /*409e0*/  @P6 LDG.E.U16 R75, desc[UR6][R68.64] ;  /* 0x00000006444b6981 */ /* 0x000f28000c1e1500 */
[----:B------:R-:W4:Y:S04]  /*409f0*/  @P6 LDG.E.U16 R76, desc[UR6][R84.64] ;  /* 0x00000006544c6981 */ /* 0x000f28000c1e1500 */
[----:B------:R-:W4:Y:S04]  /*40a00*/  @P5 LDG.E.U16 R88, desc[UR6][R60.64] ;  /* 0x000000063c585981 */ /* 0x000f28000c1e1500 */
[----:B------:R-:W4:Y:S04]  /*40a10*/  @P5 LDG.E.U16 R74, desc[UR6][R6.64] ;  /* 0x00000006064a5981 */ /* 0x000f28000c1e1500 */
[----:B--2---:R-:W2:Y:S04]  /*40a20*/  @P2 LDG.E.U16 R36, desc[UR6][R44.64] ;  /* 0x000000062c242981 */ /* 0x004ea8000c1e1500 */
[----:B---3--:R-:W-:Y:S04]  /*40a30*/  STL [R1+0x3180], R37 ;  /* 0x0031802501007387 */ /* 0x008fe80000100800 */
[----:B------:R0:W-:Y:S04]  /*40a40*/  STL.64 [R1+0x1318], R44 ;  /* 0x0013182c01007387 */ /* 0x0001e80000100a00 */
[----:B0-----:R-:W3:Y:S04]  /*40a50*/  LDL.LU.64 R44, [R1+0x3aa0] ;  /* 0x003aa000012c7983 */ /* 0x001ee80000300a00 */
[----:B------:R0:W-:Y:S04]  /*40a60*/  STL.64 [R1+0x1308], R32 ;  /* 0x0013082001007387 */ /* 0x0001e80000100a00 */
[----:B------:R-:W-:Y:S04]  /*40a70*/  STL.64 [R1+0x1310], R34 ;  /* 0x0013102201007387 */ /* 0x000fe80000100a00 */
[----:B------:R4:W-:Y:S01]  /*40a80*/  @P2 STL [R1+0x1b5c], R31 ;  /* 0x001b5c1f01002387 */ /* 0x0009e20000100800 */
[----:B-1----:R-:W-:-:S02]  /*40a90*/  IMAD.MOV.U32 R28, RZ, RZ, R0 ;  /* 0x000000ffff1c7224 */ /* 0x002fc400078e0000 */
[----:B------:R-:W-:Y:S02]  /*40aa0*/  IMAD.MOV.U32 R29, RZ, RZ, R90 ;  /* 0x000000ffff1d7224 */ /* 0x000fe400078e005a */
[----:B0-----:R-:W-:Y:S02]  /*40ab0*/  IMAD.MOV.U32 R32, RZ, RZ, R86 ;  /* 0x000000ffff207224 */ /* 0x001fe400078e0056 */
[----:B------:R-:W-:Y:S02]  /*40ac0*/  IMAD.MOV.U32 R33, RZ, RZ, R72 ;  /* 0x000000ffff217224 */ /* 0x000fe400078e0048 */
[----:B----4-:R-:W-:Y:S01]  /*40ad0*/  IMAD.MOV.U32 R31, RZ, RZ, R89 ;  /* 0x000000ffff1f7224 */ /* 0x010fe200078e0059 */
[----:B--2---:R-:W-:Y:S01]  /*40ae0*/  @P2 STL [R1+0x1b60], R36 ;  /* 0x001b602401002387 */ /* 0x004fe20000100800 */
[----:B------:R-:W-:-:S03]  /*40af0*/  ISETP.GT.AND P2, PT, R93, 0x3e, PT ;  /* 0x0000003e5d00780c */ /* 0x000fc60003f44270 */
[----:B------:R-:W-:Y:S04]  /*40b00*/  @P3 STL [R1+0x1b54], R77 ;  /* 0x001b544d01003387 */ /* 0x000fe80000100800 */
[----:B------:R0:W-:Y:S01]  /*40b10*/  @P3 STL [R1+0x1b58], R30 ;  /* 0x001b581e01003387 */ /* 0x0001e20000100800 */
[----:B------:R-:W-:-:S03]  /*40b20*/  ISETP.GT.AND P3, PT, R93, 0x3f, PT ;  /* 0x0000003f5d00780c */ /* 0x000fc60003f64270 */
[----:B------:R-:W2:Y:S04]  /*40b30*/  LDL.LU.64 R84, [R1+0x3a98] ;  /* 0x003a980001547983 */ /* 0x000ea80000300a00 */
[----:B------:R-:W4:Y:S01]  /*40b40*/  LDL.LU.64 R68, [R1+0x3a90] ;  /* 0x003a900001447983 */ /* 0x000f220000300a00 */
[----:B0-----:R-:W-:-:S03]  /*40b50*/  IMAD.MOV.U32 R30, RZ, RZ, R73 ;  /* 0x000000ffff1e7224 */ /* 0x001fc600078e0049 */
[----:B------:R-:W2:Y:S04]  /*40b60*/  @P2 LDG.E.U16 R91, desc[UR6][R32.64] ;  /* 0x00000006205b2981 */ /* 0x000ea8000c1e1500 */
[----:B------:R-:W3:Y:S04]  /*40b70*/  @P3 LDG.E.U16 R24, desc[UR6][R28.64] ;  /* 0x000000061c183981 */ /* 0x000ee8000c1e1500 */
[----:B------:R-:W3:Y:S04]  /*40b80*/  @P2 LDG.E.U16 R87, desc[UR6][R30.64] ;  /* 0x000000061e572981 */ /* 0x000ee8000c1e1500 */
[----:B------:R-:W4:Y:S04]  /*40b90*/  @P3 LDG.E.U16 R25, desc[UR6][R54.64] ;  /* 0x0000000636193981 */ /* 0x000f28000c1e1500 */
[----:B------:R-:W-:Y:S04]  /*40ba0*/  @P6 STL [R1+0x1b4c], R75 ;  /* 0x001b4c4b01006387 */ /* 0x000fe80000100800 */
[----:B------:R-:W-:Y:S04]  /*40bb0*/  @P6 STL [R1+0x1b50], R76 ;  /* 0x001b504c01006387 */ /* 0x000fe80000100800 */
[----:B------:R-:W4:Y:S04]  /*40bc0*/  LDL.LU.64 R6, [R1+0x3a88] ;  /* 0x003a880001067983 */ /* 0x000f280000300a00 */
[----:B------:R-:W4:Y:S04]  /*40bd0*/  LDL.LU.64 R60, [R1+0x3a80] ;  /* 0x003a8000013c7983 */ /* 0x000f280000300a00 */
[----:B------:R-:W-:Y:S04]  /*40be0*/  @P5 STL [R1+0x1b44], R88 ;  /* 0x001b445801005387 */ /* 0x000fe80000100800 */
[----:B------:R-:W-:Y:S04]  /*40bf0*/  @P5 STL [R1+0x1b48], R74 ;  /* 0x001b484a01005387 */ /* 0x000fe80000100800 */
[----:B------:R-:W4:Y:S04]  /*40c00*/  LDL R90, [R1+0x1b38] ;  /* 0x001b3800015a7983 */ /* 0x000f280000100800 */
[----:B------:R-:W4:Y:S04]  /*40c10*/  LDL R0, [R1+0x1b34] ;  /* 0x001b340001007983 */ /* 0x000f280000100800 */
[----:B------:R-:W-:Y:S04]  /*40c20*/  STL.64 [R1+0x12c8], R28 ;  /* 0x0012c81c01007387 */ /* 0x000fe80000100a00 */
[----:B------:R0:W-:Y:S04]  /*40c30*/  STL.64 [R1+0x12d8], R32 ;  /* 0x0012d82001007387 */ /* 0x0001e80000100a00 */
[----:B------:R-:W-:Y:S01]  /*40c40*/  STL.64 [R1+0x12d0], R30 ;  /* 0x0012d01e01007387 */ /* 0x000fe20000100a00 */
[----:B------:R-:W-:-:S03]  /*40c50*/  ISETP.GT.AND P6, PT, R93, 0x40, PT ;  /* 0x000000405d00780c */ /* 0x000fc60003fc4270 */
[----:B--2---:R-:W-:Y:S04]  /*40c60*/  STL [R1+0x2f58], R91 ;  /* 0x002f585b01007387 */ /* 0x004fe80000100800 */
[----:B---3--:R-:W-:Y:S04]  /*40c70*/  @P2 STL [R1+0x1b3c], R87 ;  /* 0x001b3c5701002387 */ /* 0x008fe80000100800 */
[----:B------:R-:W2:Y:S04]  /*40c80*/  LDL.LU.64 R54, [R1+0x3a78] ;  /* 0x003a780001367983 */ /* 0x000ea80000300a00 */
[----:B0-----:R-:W3:Y:S04]  /*40c90*/  LDL.LU R33, [R1+0x16e4] ;  /* 0x0016e40001217983 */ /* 0x001ee80000300800 */
[----:B------:R-:W3:Y:S04]  /*40ca0*/  LDL.LU R32, [R1+0x1704] ;  /* 0x0017040001207983 */ /* 0x000ee80000300800 */
[----:B------:R-:W2:Y:S04]  /*40cb0*/  LDL.LU R35, [R1+0x16e8] ;  /* 0x0016e80001237983 */ /* 0x000ea80000300800 */
[----:B------:R-:W2:Y:S04]  /*40cc0*/  LDL.LU R34, [R1+0x1708] ;  /* 0x0017080001227983 */ /* 0x000ea80000300800 */
[----:B------:R0:W-:Y:S04]  /*40cd0*/  @P3 STL [R1+0x1e7c], R24 ;  /* 0x001e7c1801003387 */ /* 0x0001e80000100800 */
[----:B----4-:R-:W4:Y:S04]  /*40ce0*/  @P6 LDG.E.U16 R90, desc[UR6][R70.64] ;  /* 0x00000006465a6981 */ /* 0x010f28000c1e1500 */
[----:B------:R-:W2:Y:S04]  /*40cf0*/  @P6 LDG.E.U16 R0, desc[UR6][R38.64] ;  /* 0x0000000626006981 */ /* 0x000ea8000c1e1500 */
[----:B0-----:R-:W2:Y:S04]  /*40d00*/  LDL.LU R24, [R1+0x16ec] ;  /* 0x0016ec0001187983 */ /* 0x001ea80000300800 */
[----:B------:R0:W-:Y:S04]  /*40d10*/  @P3 STL [R1+0x1e78], R25 ;  /* 0x001e781901003387 */ /* 0x0001e80000100800 */
[----:B0-----:R-:W2:Y:S04]  /*40d20*/  LDL.LU R25, [R1+0x170c] ;  /* 0x00170c0001197983 */ /* 0x001ea80000300800 */
[----:B------:R-:W3:Y:S04]  /*40d30*/  LDL R36, [R1+0x1b28] ;  /* 0x001b280001247983 */ /* 0x000ee80000100800 */
[----:B------:R-:W3:Y:S04]  /*40d40*/  LDL R31, [R1+0x1b24] ;  /* 0x001b2400011f7983 */ /* 0x000ee80000100800 */
[----:B------:R-:W3:Y:S04]  /*40d50*/  LDL R30, [R1+0x1b20] ;  /* 0x001b2000011e7983 */ /* 0x000ee80000100800 */
[----:B------:R-:W3:Y:S04]  /*40d60*/  LDL R29, [R1+0x1b1c] ;  /* 0x001b1c00011d7983 */ /* 0x000ee80000100800 */
[----:B------:R-:W3:Y:S04]  /*40d70*/  LDL R28, [R1+0x1b18] ;  /* 0x001b1800011c7983 */ /* 0x000ee80000100800 */
[----:B------:R-:W3:Y:S04]  /*40d80*/  LDL R77, [R1+0x1b14] ;  /* 0x001b1400014d7983 */ /* 0x000ee80000100800 */
[----:B------:R-:W3:Y:S04]  /*40d90*/  LDL R76, [R1+0x1b10] ;  /* 0x001b1000014c7983 */ /* 0x000ee80000100800 */
[----:B------:R-:W3:Y:S04]  /*40da0*/  LDL R75, [R1+0x1b0c] ;  /* 0x001b0c00014b7983 */ /* 0x000ee80000100800 */
[----:B------:R-:W3:Y:S04]  /*40db0*/  LDL.LU R74, [R1+0x1710] ;  /* 0x00171000014a7983 */ /* 0x000ee80000300800 */
[----:B------:R-:W3:Y:S04]  /*40dc0*/  LDL.LU R88, [R1+0x1730] ;  /* 0x0017300001587983 */ /* 0x000ee80000300800 */
[----:B------:R-:W3:Y:S04]  /*40dd0*/  LDL.LU R89, [R1+0x1714] ;  /* 0x0017140001597983 */ /* 0x000ee80000300800 */
[----:B------:R-:W3:Y:S04]  /*40de0*/  LDL.LU R73, [R1+0x1734] ;  /* 0x0017340001497983 */ /* 0x000ee80000300800 */
[----:B------:R-:W3:Y:S04]  /*40df0*/  LDL.LU R72, [R1+0x1718] ;  /* 0x0017180001487983 */ /* 0x000ee80000300800 */
[----:B------:R-:W3:Y:S04]  /*40e00*/  LDL.LU R86, [R1+0x1738] ;  /* 0x0017380001567983 */ /* 0x000ee80000300800 */
[----:B------:R-:W3:Y:S04]  /*40e10*/  LDL.LU R70, [R1+0x3a70] ;  /* 0x003a700001467983 */ /* 0x000ee80000300800 */
[----:B------:R-:W3:Y:S01]  /*40e20*/  LDL.LU.64 R38, [R1+0x3a68] ;  /* 0x003a680001267983 */ /* 0x000ee20000300a00 */
[----:B------:R-:W-:-:S02]  /*40e30*/  ISETP.GT.AND P5, PT, R93, 0x41, PT ;  /* 0x000000415d00780c */ /* 0x000fc40003fa4270 */
[C---:B------:R-:W-:Y:S02]  /*40e40*/  ISETP.GT.AND P2, PT, R93.reuse, 0x42, PT ;  /* 0x000000425d00780c */ /* 0x040fe40003f44270 */
[----:B------:R-:W-:Y:S01]  /*40e50*/  ISETP.GT.AND P3, PT, R93, 0x43, PT ;  /* 0x000000435d00780c */ /* 0x000fe20003f64270 */
[----:B------:R-:W3:Y:S04]  /*40e60*/  LDL R87, [R1+0x1e74] ;  /* 0x001e740001577983 */ /* 0x000ee80000100800 */
[----:B------:R-:W3:Y:S04]  /*40e70*/  LDL R71, [R1+0x1e70] ;  /* 0x001e700001477983 */ /* 0x000ee80000100800 */
[----:B----4-:R0:W-:Y:S04]  /*40e80*/  @P6 STL [R1+0x1b38], R90 ;  /* 0x001b385a01006387 */ /* 0x0101e80000100800 */
[----:B0-----:R-:W4:Y:S01]  /*40e90*/  LDL R90, [R1+0x1e6c] ;  /* 0x001e6c00015a7983 */ /* 0x001f220000100800 */
[----:B--2---:R-:W-:-:S03]  /*40ea0*/  LOP3.LUT R25, R25, R24, RZ, 0x3c, !PT ;  /* 0x0000001819197212 */ /* 0x004fc600078e3cff */
[----:B---3--:R-:W2:Y:S04]  /*40eb0*/  @P2 LDG.E.U16 R31, desc[UR6][R34.64] ;  /* 0x00000006221f2981 */ /* 0x008ea8000c1e1500 */
[----:B------:R-:W3:Y:S01]  /*40ec0*/  @P3 LDG.E.U16 R29, desc[UR6][R12.64] ;  /* 0x000000060c1d3981 */ /* 0x000ee2000c1e1500 */
[----:B------:R-:W-:-:S03]  /*40ed0*/  LOP3.LUT R24, R25, R24, RZ, 0x3c, !PT ;  /* 0x0000001819187212 */ /* 0x000fc600078e3cff */
[----:B------:R0:W-:Y:S04]  /*40ee0*/  @P6 STL [R1+0x1b34], R0 ;  /* 0x001b340001006387 */ /* 0x0001e80000100800 */
[----:B------:R-:W2:Y:S01]  /*40ef0*/  @P3 LDG.E.U16 R30, desc[UR6][R32.64] ;  /* 0x00000006201e3981 */ /* 0x000ea2000c1e1500 */
[----:B------:R-:W-:Y:S02]  /*40f00*/  LOP3.LUT R25, R25, R24, RZ, 0x3c, !PT ;  /* 0x0000001819197212 */ /* 0x000fe400078e3cff */
[----:B------:R-:W-:-:S03]  /*40f10*/  ISETP.GT.AND P6, PT, R93, 0x44, PT ;  /* 0x000000445d00780c */ /* 0x000fc60003fc4270 */
[----:B------:R-:W2:Y:S04]  /*40f20*/  @P2 LDG.E.U16 R36, desc[UR6][R24.64] ;  /* 0x0000000618242981 */ /* 0x000ea8000c1e1500 */
[----:B------:R-:W2:Y:S04]  /*40f30*/  @P5 LDG.E.U16 R38, desc[UR6][R56.64] ;  /* 0x0000000638265981 */ /* 0x000ea8000c1e1500 */
[----:B------:R-:W3:Y:S04]  /*40f40*/  @P5 LDG.E.U16 R39, desc[UR6][R10.64] ;  /* 0x000000060a275981 */ /* 0x000ee8000c1e1500 */
[----:B------:R-:W3:Y:S04]  /*40f50*/  @P6 LDG.E.U16 R77, desc[UR6][R64.64] ;  /* 0x00000006404d6981 */ /* 0x000ee8000c1e1500 */
[----:B------:R-:W4:Y:S04]  /*40f60*/  @P6 LDG.E.U16 R28, desc[UR6][R66.64] ;  /* 0x00000006421c6981 */ /* 0x000f28000c1e1500 */
[----:B------:R-:W4:Y:S04]  /*40f70*/  LDL.LU.64 R56, [R1+0x3a60] ;  /* 0x003a600001387983 */ /* 0x000f280000300a00 */
[----:B0-----:R-:W4:Y:S01]  /*40f80*/  LDL R0, [R1+0x1b04] ;  /* 0x001b040001007983 */ /* 0x001f220000100800 */
[----:B------:R-:W-:-:S13]  /*40f90*/  ISETP.GT.AND P5, PT, R93, 0x45, PT ;  /* 0x000000455d00780c */ /* 0x000fda0003fa4270 */
[----:B------:R-:W4:Y:S04]  /*40fa0*/  @P5 LDG.E.U16 R75, desc[UR6][R40.64] ;  /* 0x00000006284b5981 */ /* 0x000f28000c1e1500 */
[----:B------:R-:W4:Y:S04]  /*40fb0*/  @P5 LDG.E.U16 R76, desc[UR6][R26.64] ;  /* 0x000000061a4c5981 */ /* 0x000f28000c1e1500 */
[----:B--2---:R-:W-:Y:S04]  /*40fc0*/  STL [R1+0x3184], R38 ;  /* 0x0031842601007387 */ /* 0x004fe80000100800 */
[----:B------:R-:W2:Y:S04]  /*40fd0*/  LDL.LU.64 R10, [R1+0x3a58] ;  /* 0x003a5800010a7983 */ /* 0x000ea80000300a00 */
[----:B---3--:R0:W-:Y:S04]  /*40fe0*/  STL [R1+0x3188], R39 ;  /* 0x0031882701007387 */ /* 0x0081e80000100800 */
[----:B0-----:R-:W3:Y:S04]  /*40ff0*/  LDL.LU R39, [R1+0x1b00] ;  /* 0x001b000001277983 */ /* 0x001ee80000300800 */
[----:B------:R0:W-:Y:S04]  /*41000*/  STL.64 [R1+0x1298], R24 ;  /* 0x0012981801007387 */ /* 0x0001e80000100a00 */
[----:B0-----:R-:W2:Y:S04]  /*41010*/  LDL.LU.64 R24, [R1+0x3a50] ;  /* 0x003a500001187983 */ /* 0x001ea80000300a00 */
[----:B------:R0:W-:Y:S04]  /*41020*/  STL.64 [R1+0x1288], R32 ;  /* 0x0012882001007387 */ /* 0x0001e80000100a00 */
[----:B------:R-:W-:Y:S04]  /*41030*/  STL.64 [R1+0x1290], R34 ;  /* 0x0012902201007387 */ /* 0x000fe80000100a00 */
[----:B------:R1:W-:Y:S04]  /*41040*/  @P2 STL [R1+0x1b24], R31 ;  /* 0x001b241f01002387 */ /* 0x0003e80000100800 */
[----:B------:R-:W-:Y:S04]  /*41050*/  @P2 STL [R1+0x1b28], R36 ;  /* 0x001b282401002387 */ /* 0x000fe80000100800 */
[----:B------:R-:W2:Y:S01]  /*41060*/  LDL.LU.64 R12, [R1+0x3a48] ;  /* 0x003a4800010c7983 */ /* 0x000ea20000300a00 */
[----:B------:R-:W-:-:S03]  /*41070*/  ISETP.GT.AND P2, PT, R93, 0x46, PT ;  /* 0x000000465d00780c */ /* 0x000fc60003f44270 */
[----:B------:R-:W-:Y:S04]  /*41080*/  @P3 STL [R1+0x1b1c], R29 ;  /* 0x001b1c1d01003387 */ /* 0x000fe80000100800 */
[----:B------:R1:W-:Y:S01]  /*41090*/  @P3 STL [R1+0x1b20], R30 ;  /* 0x001b201e01003387 */ /* 0x0003e20000100800 */
[----:B------:R-:W-:-:S03]  /*410a0*/  ISETP.GT.AND P3, PT, R93, 0x47, PT ;  /* 0x000000475d00780c */ /* 0x000fc60003f64270 */
[----:B------:R-:W2:Y:S04]  /*410b0*/  LDL.LU.64 R66, [R1+0x3a40] ;  /* 0x003a400001427983 */ /* 0x000ea80000300a00 */
[----:B------:R-:W2:Y:S01]  /*410c0*/  LDL.LU.64 R64, [R1+0x3a38] ;  /* 0x003a380001407983 */ /* 0x000ea20000300a00 */
[----:B0-----:R-:W-:Y:S02]  /*410d0*/  IMAD.MOV.U32 R32, RZ, RZ, R86 ;  /* 0x000000ffff207224 */ /* 0x001fe400078e0056 */
[----:B------:R-:W-:Y:S01]  /*410e0*/  IMAD.MOV.U32 R33, RZ, RZ, R72 ;  /* 0x000000ffff217224 */ /* 0x000fe200078e0048 */
[----:B------:R-:W-:Y:S01]  /*410f0*/  @P6 STL [R1+0x1b14], R77 ;  /* 0x001b144d01006387 */ /* 0x000fe20000100800 */
[----:B-1----:R-:W-:-:S03]  /*41100*/  IMAD.MOV.U32 R31, RZ, RZ, R89 ;  /* 0x000000ffff1f7224 */ /* 0x002fc600078e0059 */
[----:B----4-:R0:W-:Y:S01]  /*41110*/  @P6 STL [R1+0x1b18], R28 ;  /* 0x001b181c01006387 */ /* 0x0101e20000100800 */
[----:B------:R-:W-:Y:S02]  /*41120*/  IMAD.MOV.U32 R30, RZ, RZ, R73 ;  /* 0x000000ffff1e7224 */ /* 0x000fe400078e0049 */
[----:B------:R-:W-:Y:S01]  /*41130*/  IMAD.MOV.U32 R29, RZ, RZ, R74 ;  /* 0x000000ffff1d7224 */ /* 0x000fe200078e004a */
[----:B------:R-:W4:Y:S04]  /*41140*/  @P2 LDG.E.U16 R92, desc[UR6][R32.64] ;  /* 0x00000006205c2981 */ /* 0x000f28000c1e1500 */
[----:B------:R-:W2:Y:S04]  /*41150*/  @P2 LDG.E.U16 R87, desc[UR6][R30.64] ;  /* 0x000000061e572981 */ /* 0x000ea8000c1e1500 */
[----:B------:R-:W2:Y:S04]  /*41160*/  @P3 LDG.E.U16 R90, desc[UR6][R82.64] ;  /* 0x00000006525a3981 */ /* 0x000ea8000c1e1500 */
[----:B------:R-:W2:Y:S04]  /*41170*/  LDL.LU.64 R26, [R1+0x3a30] ;  /* 0x003a3000011a7983 */ /* 0x000ea80000300a00 */
[----:B------:R-:W2:Y:S01]  /*41180*/  LDL.LU.64 R40, [R1+0x3a28] ;  /* 0x003a280001287983 */ /* 0x000ea20000300a00 */
[----:B0-----:R-:W-:-:S05]  /*41190*/  IMAD.MOV.U32 R28, RZ, RZ, R88 ;  /* 0x000000ffff1c7224 */ /* 0x001fca00078e0058 */
[----:B------:R-:W2:Y:S04]  /*411a0*/  @P3 LDG.E.U16 R71, desc[UR6][R28.64] ;  /* 0x000000061c473981 */ /* 0x000ea8000c1e1500 */
[----:B------:R-:W-:Y:S04]  /*411b0*/  @P5 STL [R1+0x1b0c], R75 ;  /* 0x001b0c4b01005387 */ /* 0x000fe80000100800 */
[----:B------:R-:W-:Y:S04]  /*411c0*/  @P5 STL [R1+0x1b10], R76 ;  /* 0x001b104c01005387 */ /* 0x000fe80000100800 */
[----:B------:R-:W-:Y:S04]  /*411d0*/  STL.64 [R1+0x1258], R32 ;  /* 0x0012582001007387 */ /* 0x000fe80000100a00 */
[----:B------:R-:W-:Y:S04]  /*411e0*/  STL.64 [R1+0x1248], R28 ;  /* 0x0012481c01007387 */ /* 0x000fe80000100a00 */
[----:B------:R0:W-:Y:S01]  /*411f0*/  STL.64 [R1+0x1250], R30 ;  /* 0x0012501e01007387 */ /* 0x0001e20000100a00 */
[----:B------:R-:W-:-:S13]  /*41200*/  ISETP.GT.AND P6, PT, R93, 0x48, PT ;  /* 0x000000485d00780c */ /* 0x000fda0003fc4270 */
[----:B------:R-:W2:Y:S01]  /*41210*/  @P6 LDG.E.U16 R0, desc[UR6][R22.64] ;  /* 0x0000000616006981 */ /* 0x000ea2000c1e1500 */
[----:B------:R-:W-:-:S03]  /*41220*/  ISETP.GT.AND P5, PT, R93, 0x49, PT ;  /* 0x000000495d00780c */ /* 0x000fc60003fa4270 */
[----:B---3--:R-:W3:Y:S04]  /*41230*/  @P6 LDG.E.U16 R39, desc[UR6][R46.64] ;  /* 0x000000062e276981 */ /* 0x008ee8000c1e1500 */
[----:B----4-:R-:W-:Y:S04]  /*41240*/  STL [R1+0x2f5c], R92 ;  /* 0x002f5c5c01007387 */ /* 0x010fe80000100800 */
[----:B--2---:R1:W-:Y:S04]  /*41250*/  @P2 STL [R1+0x1e74], R87 ;  /* 0x001e745701002387 */ /* 0x0043e80000100800 */
[----:B------:R-:W-:Y:S04]  /*41260*/  @P3 STL [R1+0x1e6c], R90 ;  /* 0x001e6c5a01003387 */ /* 0x000fe80000100800 */
[----:B------:R-:W2:Y:S04]  /*41270*/  @P5 LDG.E.U16 R40, desc[UR6][R16.64] ;  /* 0x0000000610285981 */ /* 0x000ea8000c1e1500 */
[----:B------:R-:W4:Y:S04]  /*41280*/  @P5 LDG.E.U16 R41, desc[UR6][R52.64] ;  /* 0x0000000634295981 */ /* 0x000f28000c1e1500 */
[----:B------:R1:W-:Y:S04]  /*41290*/  @P3 STL [R1+0x1e70], R71 ;  /* 0x001e704701003387 */ /* 0x0003e80000100800 */
[----:B0-----:R-:W2:Y:S04]  /*412a0*/  LDL.LU R31, [R1+0x173c] ;  /* 0x00173c00011f7983 */ /* 0x001ea80000300800 */
[----:B------:R-:W2:Y:S04]  /*412b0*/  LDL.LU R30, [R1+0x175c] ;  /* 0x00175c00011e7983 */ /* 0x000ea80000300800 */
[----:B------:R-:W2:Y:S04]  /*412c0*/  LDL.LU R33, [R1+0x1740] ;  /* 0x0017400001217983 */ /* 0x000ea80000300800 */
[----:B------:R-:W2:Y:S04]  /*412d0*/  LDL.LU R32, [R1+0x1760] ;  /* 0x0017600001207983 */ /* 0x000ea80000300800 */
[----:B------:R-:W2:Y:S04]  /*412e0*/  LDL.LU R82, [R1+0x1744] ;  /* 0x0017440001527983 */ /* 0x000ea80000300800 */
[----:B------:R-:W2:Y:S04]  /*412f0*/  LDL.LU R83, [R1+0x1764] ;  /* 0x0017640001537983 */ /* 0x000ea80000300800 */
[----:B------:R-:W3:Y:S04]  /*41300*/  LDL R29, [R1+0x1af0] ;  /* 0x001af000011d7983 */ /* 0x000ee80000100800 */
[----:B------:R-:W4:Y:S04]  /*41310*/  LDL R34, [R1+0x1af4] ;  /* 0x001af40001227983 */ /* 0x000f280000100800 */
[----:B------:R-:W4:Y:S04]  /*41320*/  LDL R77, [R1+0x1ae8] ;  /* 0x001ae800014d7983 */ /* 0x000f280000100800 */
[----:B------:R-:W4:Y:S04]  /*41330*/  LDL R28, [R1+0x1aec] ;  /* 0x001aec00011c7983 */ /* 0x000f280000100800 */
[----:B------:R-:W4:Y:S04]  /*41340*/  LDL R75, [R1+0x1ae0] ;  /* 0x001ae000014b7983 */ /* 0x000f280000100800 */
[----:B------:R-:W4:Y:S01]  /*41350*/  LDL R76, [R1+0x1ae4] ;  /* 0x001ae400014c7983 */ /* 0x000f220000100800 */
[----:B------:R-:W-:-:S02]  /*41360*/  ISETP.GT.AND P2, PT, R93, 0x4a, PT ;  /* 0x0000004a5d00780c */ /* 0x000fc40003f44270 */
[C---:B------:R-:W-:Y:S01]  /*41370*/  ISETP.GT.AND P3, PT, R93.reuse, 0x4b, PT ;  /* 0x0000004b5d00780c */ /* 0x040fe20003f64270 */
[----:B------:R-:W4:Y:S04]  /*41380*/  LDL R74, [R1+0x1adc] ;  /* 0x001adc00014a7983 */ /* 0x000f280000100800 */
[----:B------:R-:W4:Y:S04]  /*41390*/  LDL R88, [R1+0x1ad8] ;  /* 0x001ad80001587983 */ /* 0x000f280000100800 */
[----:B------:R-:W4:Y:S04]  /*413a0*/  LDL.LU R22, [R1+0x1768] ;  /* 0x0017680001167983 */ /* 0x000f280000300800 */
[----:B------:R-:W4:Y:S04]  /*413b0*/  LDL.LU R23, [R1+0x1788] ;  /* 0x0017880001177983 */ /* 0x000f280000300800 */
[----:B------:R-:W4:Y:S04]  /*413c0*/  LDL.LU R89, [R1+0x176c] ;  /* 0x00176c0001597983 */ /* 0x000f280000300800 */
[----:B------:R-:W4:Y:S04]  /*413d0*/  LDL.LU R73, [R1+0x178c] ;  /* 0x00178c0001497983 */ /* 0x000f280000300800 */
[----:B------:R-:W4:Y:S04]  /*413e0*/  LDL.LU R72, [R1+0x1770] ;  /* 0x0017700001487983 */ /* 0x000f280000300800 */
[----:B------:R-:W4:Y:S04]  /*413f0*/  LDL.LU R86, [R1+0x1790] ;  /* 0x0017900001567983 */ /* 0x000f280000300800 */
[----:B-1----:R-:W4:Y:S04]  /*41400*/  LDL R87, [R1+0x1e68] ;  /* 0x001e680001577983 */ /* 0x002f280000100800 */
[----:B------:R-:W4:Y:S04]  /*41410*/  LDL.LU R38, [R1+0x1ad4] ;  /* 0x001ad40001267983 */ /* 0x000f280000300800 */
[----:B------:R-:W4:Y:S04]  /*41420*/  LDL.LU.64 R46, [R1+0x3a20] ;  /* 0x003a2000012e7983 */ /* 0x000f280000300a00 */
[----:B------:R-:W4:Y:S04]  /*41430*/  LDL R71, [R1+0x1e64] ;  /* 0x001e640001477983 */ /* 0x000f280000100800 */
[----:B------:R-:W4:Y:S04]  /*41440*/  LDL R90, [R1+0x1e60] ;  /* 0x001e6000015a7983 */ /* 0x000f280000100800 */
[----:B------:R0:W-:Y:S01]  /*41450*/  @P6 STL [R1+0x1b04], R0 ;  /* 0x001b040001006387 */ /* 0x0001e20000100800 */
[----:B------:R-:W-:-:S03]  /*41460*/  ISETP.GT.AND P6, PT, R93, 0x4c, PT ;  /* 0x0000004c5d00780c */ /* 0x000fc60003fc4270 */
[----:B0-----:R-:W4:Y:S01]  /*41470*/  LDL R0, [R1+0x1e5c] ;  /* 0x001e5c0001007983 */ /* 0x001f220000100800 */
[----:B--2---:R-:W-:-:S03]  /*41480*/  LOP3.LUT R83, R83, R82, RZ, 0x3c, !PT ;  /* 0x0000005253537212 */ /* 0x004fc600078e3cff */
[----:B---3--:R-:W2:Y:S04]  /*41490*/  @P2 LDG.E.U16 R29, desc[UR6][R32.64] ;  /* 0x00000006201d2981 */ /* 0x008ea8000c1e1500 */
[----:B----4-:R-:W3:Y:S04]  /*414a0*/  @P3 LDG.E.U16 R77, desc[UR6][R78.64] ;  /* 0x000000064e4d3981 */ /* 0x010ee8000c1e1500 */
[----:B------:R0:W4:Y:S01]  /*414b0*/  @P3 LDG.E.U16 R28, desc[UR6][R30.64] ;  /* 0x000000061e1c3981 */ /* 0x000122000c1e1500 */
[----:B------:R-:W-:-:S03]  /*414c0*/  LOP3.LUT R82, R83, R82, RZ, 0x3c, !PT ;  /* 0x0000005253527212 */ /* 0x000fc600078e3cff */
[----:B------:R-:W3:Y:S04]  /*414d0*/  @P6 LDG.E.U16 R75, desc[UR6][R4.64] ;  /* 0x00000006044b6981 */ /* 0x000ee8000c1e1500 */
[----:B------:R-:W3:Y:S01]  /*414e0*/  @P6 LDG.E.U16 R76, desc[UR6][R14.64] ;  /* 0x000000060e4c6981 */ /* 0x000ee2000c1e1500 */
[----:B------:R-:W-:-:S05]  /*414f0*/  LOP3.LUT R83, R83, R82, RZ, 0x3c, !PT ;  /* 0x0000005253537212 */ /* 0x000fca00078e3cff */
[----:B------:R-:W3:Y:S04]  /*41500*/  @P2 LDG.E.U16 R34, desc[UR6][R82.64] ;  /* 0x0000000652222981 */ /* 0x000ee8000c1e1500 */
[----:B------:R-:W-:Y:S04]  /*41510*/  STL [R1+0x318c], R39 ;  /* 0x00318c2701007387 */ /* 0x000fe80000100800 */
[----:B------:R-:W4:Y:S04]  /*41520*/  LDL.LU R37, [R1+0x1ad0] ;  /* 0x001ad00001257983 */ /* 0x000f280000300800 */
[----:B------:R-:W4:Y:S04]  /*41530*/  LDL.LU.64 R16, [R1+0x3a18] ;  /* 0x003a180001107983 */ /* 0x000f280000300a00 */
[----:B------:R-:W-:Y:S04]  /*41540*/  STL [R1+0x3190], R40 ;  /* 0x0031902801007387 */ /* 0x000fe80000100800 */
[----:B------:R-:W4:Y:S04]  /*41550*/  LDL.LU.64 R52, [R1+0x3a10] ;  /* 0x003a100001347983 */ /* 0x000f280000300a00 */
[----:B------:R-:W-:Y:S04]  /*41560*/  STL [R1+0x3194], R41 ;  /* 0x0031942901007387 */ /* 0x000fe80000100800 */
[----:B------:R1:W-:Y:S01]  /*41570*/  STL.64 [R1+0x1218], R82 ;  /* 0x0012185201007387 */ /* 0x0003e20000100a00 */
[----:B------:R-:W-:-:S02]  /*41580*/  ISETP.GT.AND P5, PT, R93, 0x4d, PT ;  /* 0x0000004d5d00780c */ /* 0x000fc40003fa4270 */
[-C--:B------:R-:W-:Y:S01]  /*41590*/  LOP3.LUT R23, R23, R22.reuse, RZ, 0x3c, !PT ;  /* 0x0000001617177212 */ /* 0x080fe200078e3cff */
[----:B-1----:R-:W4:Y:S04]  /*415a0*/  LDL.LU.64 R82, [R1+0x3a08] ;  /* 0x003a080001527983 */ /* 0x002f280000300a00 */
[----:B------:R0:W-:Y:S04]  /*415b0*/  STL.64 [R1+0x1208], R30 ;  /* 0x0012081e01007387 */ /* 0x0001e80000100a00 */
[----:B------:R-:W-:Y:S01]  /*415c0*/  STL.64 [R1+0x1210], R32 ;  /* 0x0012102001007387 */ /* 0x000fe20000100a00 */
[----:B------:R-:W-:-:S03]  /*415d0*/  LOP3.LUT R22, R23, R22, RZ, 0x3c, !PT ;  /* 0x0000001617167212 */ /* 0x000fc600078e3cff */
[----:B------:R-:W4:Y:S04]  /*415e0*/  @P5 LDG.E.U16 R88, desc[UR6][R62.64] ;  /* 0x000000063e585981 */ /* 0x000f28000c1e1500 */
[----:B------:R-:W4:Y:S01]  /*415f0*/  @P5 LDG.E.U16 R74, desc[UR6][R48.64] ;  /* 0x00000006304a5981 */ /* 0x000f22000c1e1500 */
[----:B------:R-:W-:Y:S01]  /*41600*/  LOP3.LUT R23, R23, R22, RZ, 0x3c, !PT ;  /* 0x0000001617177212 */ /* 0x000fe200078e3cff */
[----:B0-----:R-:W-:Y:S02]  /*41610*/  IMAD.MOV.U32 R30, RZ, RZ, R86 ;  /* 0x000000ffff1e7224 */ /* 0x001fe400078e0056 */
[----:B------:R-:W-:Y:S01]  /*41620*/  IMAD.MOV.U32 R31, RZ, RZ, R72 ;  /* 0x000000ffff1f7224 */ /* 0x000fe200078e0048 */
[----:B--2---:R0:W-:Y:S04]  /*41630*/  @P2 STL [R1+0x1af0], R29 ;  /* 0x001af01d01002387 */ /* 0x0041e80000100800 */
[----:B---3--:R-:W-:Y:S04]  /*41640*/  @P2 STL [R1+0x1af4], R34 ;  /* 0x001af42201002387 */ /* 0x008fe80000100800 */
[----:B------:R-:W2:Y:S01]  /*41650*/  LDL.LU.64 R78, [R1+0x3a00] ;  /* 0x003a0000014e7983 */ /* 0x000ea20000300a00 */
[----:B------:R-:W-:-:S03]  /*41660*/  ISETP.GT.AND P2, PT, R93, 0x4e, PT ;  /* 0x0000004e5d00780c */ /* 0x000fc60003f44270 */
[----:B------:R-:W-:Y:S04]  /*41670*/  @P3 STL [R1+0x1ae8], R77 ;  /* 0x001ae84d01003387 */ /* 0x000fe80000100800 */
[----:B----4-:R1:W-:Y:S01]  /*41680*/  @P3 STL [R1+0x1aec], R28 ;  /* 0x001aec1c01003387 */ /* 0x0103e20000100800 */
[----:B------:R-:W-:Y:S01]  /*41690*/  ISETP.GT.AND P3, PT, R93, 0x4f, PT ;  /* 0x0000004f5d00780c */ /* 0x000fe20003f64270 */
[----:B0-----:R-:W-:Y:S02]  /*416a0*/  IMAD.MOV.U32 R29, RZ, RZ, R89 ;  /* 0x000000ffff1d7224 */ /* 0x001fe400078e0059 */
[----:B------:R-:W3:Y:S04]  /*416b0*/  LDL.LU.64 R14, [R1+0x39f8] ;  /* 0x0039f800010e7983 */ /* 0x000ee80000300a00 */
[----:B------:R-:W4:Y:S01]  /*416c0*/  LDL.LU.64 R4, [R1+0x39f0] ;  /* 0x0039f00001047983 */ /* 0x000f220000300a00 */
[----:B-1----:R-:W-:-:S03]  /*416d0*/  IMAD.MOV.U32 R28, RZ, RZ, R73 ;  /* 0x000000ffff1c7224 */ /* 0x002fc600078e0049 */
[----:B------:R-:W2:Y:S04]  /*416e0*/  @P2 LDG.E.U16 R87, desc[UR6][R30.64] ;  /* 0x000000061e572981 */ /* 0x000ea8000c1e1500 */
[----:B------:R-:W2:Y:S04]  /*416f0*/  @P3 LDG.E.U16 R0, desc[UR6][R20.64] ;  /* 0x0000000614003981 */ /* 0x000ea8000c1e1500 */
[----:B------:R-:W2:Y:S04]  /*41700*/  @P2 LDG.E.U16 R71, desc[UR6][R28.64] ;  /* 0x000000061c472981 */ /* 0x000ea8000c1e1500 */
[----:B------:R-:W-:Y:S04]  /*41710*/  @P6 STL [R1+0x1ae0], R75 ;  /* 0x001ae04b01006387 */ /* 0x000fe80000100800 */
[----:B------:R-:W3:Y:S04]  /*41720*/  @P3 LDG.E.U16 R90, desc[UR6][R22.64] ;  /* 0x00000006165a3981 */ /* 0x000ee8000c1e1500 */
[----:B------:R-:W-:Y:S01]  /*41730*/  @P6 STL [R1+0x1ae4], R76 ;  /* 0x001ae44c01006387 */ /* 0x000fe20000100800 */
[----:B------:R-:W-:-:S03]  /*41740*/  ISETP.GT.AND P6, PT, R93, 0x50, PT ;  /* 0x000000505d00780c */ /* 0x000fc60003fc4270 */
[----:B------:R-:W4:Y:S04]  /*41750*/  LDL.LU.64 R48, [R1+0x39e8] ;  /* 0x0039e80001307983 */ /* 0x000f280000300a00 */
[----:B------:R-:W4:Y:S06]  /*41760*/  LDL.LU.64 R62, [R1+0x39e0] ;  /* 0x0039e000013e7983 */ /* 0x000f2c0000300a00 */
[----:B------:R-:W4:Y:S04]  /*41770*/  @P6 LDG.E.U16 R38, desc[UR6][R18.64] ;  /* 0x0000000612266981 */ /* 0x000f28000c1e1500 */
[----:B------:R-:W-:Y:S04]  /*41780*/  @P5 STL [R1+0x1ad8], R88 ;  /* 0x001ad85801005387 */ /* 0x000fe80000100800 */
[----:B------:R-:W-:Y:S04]  /*41790*/  @P5 STL [R1+0x1adc], R74 ;  /* 0x001adc4a01005387 */ /* 0x000fe80000100800 */
[----:B------:R-:W-:Y:S04]  /*417a0*/  STL.64 [R1+0x11d8], R30 ;  /* 0x0011d81e01007387 */ /* 0x000fe80000100a00 */
[----:B------:R0:W-:Y:S04]  /*417b0*/  STL.64 [R1+0x11c8], R22 ;  /* 0x0011c81601007387 */ /* 0x0001e80000100a00 */
[----:B------:R1:W-:Y:S04]  /*417c0*/  STL.64 [R1+0x11d0], R28 ;  /* 0x0011d01c01007387 */ /* 0x0003e80000100a00 */
[----:B------:R-:W4:Y:S04]  /*417d0*/  @P6 LDG.E.U16 R37, desc[UR6][R42.64] ;  /* 0x000000062a256981 */ /* 0x000f28000c1e1500 */
[----:B--2---:R-:W-:Y:S04]  /*417e0*/  @P2 STL [R1+0x1e64], R71 ;  /* 0x001e644701002387 */ /* 0x004fe80000100800 */
[----:B------:R2:W-:Y:S04]  /*417f0*/  @P2 STL [R1+0x1e68], R87 ;  /* 0x001e685701002387 */ /* 0x0005e80000100800 */
[----:B------:R0:W-:Y:S04]  /*41800*/  @P3 STL [R1+0x1e5c], R0 ;  /* 0x001e5c0001003387 */ /* 0x0001e80000100800 */
[----:B---3--:R3:W-:Y:S04]  /*41810*/  @P3 STL [R1+0x1e60], R90 ;  /* 0x001e605a01003387 */ /* 0x0087e80000100800 */
[----:B------:R-:W3:Y:S04]  /*41820*/  LDL.LU R20, [R1+0x1794] ;  /* 0x0017940001147983 */ /* 0x000ee80000300800 */
[----:B------:R-:W3:Y:S04]  /*41830*/  LDL.LU R21, [R1+0x17b4] ;  /* 0x0017b40001157983 */ /* 0x000ee80000300800 */
[----:B------:R-:W3:Y:S04]  /*41840*/  LDL.LU R18, [R1+0x1798] ;  /* 0x0017980001127983 */ /* 0x000ee80000300800 */
[----:B------:R-:W3:Y:S04]  /*41850*/  LDL.LU R19, [R1+0x17b8] ;  /* 0x0017b80001137983 */ /* 0x000ee80000300800 */
[----:B0-----:R-:W3:Y:S04]  /*41860*/  LDL.LU R22, [R1+0x179c] ;  /* 0x00179c0001167983 */ /* 0x001ee80000300800 */
[----:B------:R-:W3:Y:S04]  /*41870*/  LDL.LU R23, [R1+0x17bc] ;  /* 0x0017bc0001177983 */ /* 0x000ee80000300800 */
[----:B------:R-:W3:Y:S04]  /*41880*/  LDL R34, [R1+0x1ac4] ;  /* 0x001ac40001227983 */ /* 0x000ee80000100800 */
[----:B------:R-:W3:Y:S04]  /*41890*/  LDL R33, [R1+0x1ac0] ;  /* 0x001ac00001217983 */ /* 0x000ee80000100800 */
[----:B------:R-:W3:Y:S04]  /*418a0*/  LDL R32, [R1+0x1abc] ;  /* 0x001abc0001207983 */ /* 0x000ee80000100800 */
[----:B------:R-:W3:Y:S04]  /*418b0*/  LDL R31, [R1+0x1ab8] ;  /* 0x001ab800011f7983 */ /* 0x000ee80000100800 */
[----:B------:R-:W3:Y:S04]  /*418c0*/  LDL R30, [R1+0x1ab4] ;  /* 0x001ab400011e7983 */ /* 0x000ee80000100800 */
[----:B------:R-:W3:Y:S04]  /*418d0*/  LDL R77, [R1+0x1ab0] ;  /* 0x001ab000014d7983 */ /* 0x000ee80000100800 */
[----:B-1----:R-:W3:Y:S04]  /*418e0*/  LDL.64 R28, [R1+0x1168] ;  /* 0x00116800011c7983 */ /* 0x002ee80000100a00 */
        /* <DEDUP_REMOVED lines=8> */
[----:B--2---:R-:W2:Y:S04]  /*41970*/  LDL R87, [R1+0x1e58] ;  /* 0x001e580001577983 */ /* 0x004ea80000100800 */
[----:B----4-:R-:W-:Y:S04]  /*41980*/  STL [R1+0x3198], R38 ;  /* 0x0031982601007387 */ /* 0x010fe80000100800 */
[----:B------:R-:W-:Y:S04]  /*41990*/  STL.64 [R1+0x3248], R38 ;  /* 0x0032482601007387 */ /* 0x000fe80000100a00 */
[----:B------:R-:W4:Y:S04]  /*419a0*/  LDL.LU R36, [R1+0x1aa4] ;  /* 0x001aa40001247983 */ /* 0x000f280000300800 */
[----:B------:R-:W2:Y:S01]  /*419b0*/  LDL.LU.64 R42, [R1+0x39d8] ;  /* 0x0039d800012a7983 */ /* 0x000ea20000300a00 */
[----:B------:R-:W-:-:S02]  /*419c0*/  ISETP.GT.AND P5, PT, R93, 0x51, PT ;  /* 0x000000515d00780c */ /* 0x000fc40003fa4270 */
[C---:B------:R-:W-:Y:S02]  /*419d0*/  ISETP.GT.AND P2, PT, R93.reuse, 0x52, PT ;  /* 0x000000525d00780c */ /* 0x040fe40003f44270 */
[C---:B------:R-:W-:Y:S02]  /*419e0*/  ISETP.GT.AND P3, PT, R93.reuse, 0x53, PT ;  /* 0x000000535d00780c */ /* 0x040fe40003f64270 */
[----:B------:R-:W-:Y:S01]  /*419f0*/  ISETP.GT.AND P6, PT, R93, 0x54, PT ;  /* 0x000000545d00780c */ /* 0x000fe20003fc4270 */
[----:B------:R-:W4:Y:S04]  /*41a00*/  LDL R71, [R1+0x1e54] ;  /* 0x001e540001477983 */ /* 0x000f280000100800 */
[----:B------:R-:W4:Y:S04]  /*41a10*/  LDL R0, [R1+0x1e4c] ;  /* 0x001e4c0001007983 */ /* 0x000f280000100800 */
[----:B---3--:R-:W3:Y:S01]  /*41a20*/  LDL R90, [R1+0x1e50] ;  /* 0x001e5000015a7983 */ /* 0x008ee20000100800 */
[----:B------:R-:W-:-:S02]  /*41a30*/  LOP3.LUT R19, R19, R18, RZ, 0x3c, !PT ;  /* 0x0000001213137212 */ /* 0x000fc400078e3cff */
[----:B------:R-:W-:Y:S02]  /*41a40*/  LOP3.LUT R23, R23, R22, RZ, 0x3c, !PT ;  /* 0x0000001617177212 */ /* 0x000fe400078e3cff */
[----:B------:R-:W-:Y:S02]  /*41a50*/  LOP3.LUT R21, R21, R20, RZ, 0x3c, !PT ;  /* 0x0000001415157212 */ /* 0x000fe400078e3cff */
[----:B------:R-:W-:Y:S02]  /*41a60*/  LOP3.LUT R18, R19, R18, RZ, 0x3c, !PT ;  /* 0x0000001213127212 */ /* 0x000fe400078e3cff */
[----:B------:R-:W-:Y:S02]  /*41a70*/  LOP3.LUT R22, R23, R22, RZ, 0x3c, !PT ;  /* 0x0000001617167212 */ /* 0x000fe400078e3cff */
[----:B------:R-:W-:Y:S02]  /*41a80*/  LOP3.LUT R20, R21, R20, RZ, 0x3c, !PT ;  /* 0x0000001415147212 */ /* 0x000fe400078e3cff */
[----:B------:R-:W-:Y:S01]  /*41a90*/  LOP3.LUT R19, R19, R18, RZ, 0x3c, !PT ;  /* 0x0000001213137212 */ /* 0x000fe200078e3cff */
[----:B------:R-:W3:Y:S01]  /*41aa0*/  @P3 LDG.E.U16 R31, desc[UR6][R2.64] ;  /* 0x00000006021f3981 */ /* 0x000ee2000c1e1500 */
[----:B------:R-:W-:-:S02]  /*41ab0*/  LOP3.LUT R23, R23, R22, RZ, 0x3c, !PT ;  /* 0x0000001617177212 */ /* 0x000fc400078e3cff */
[----:B------:R-:W-:Y:S01]  /*41ac0*/  LOP3.LUT R21, R21, R20, RZ, 0x3c, !PT ;  /* 0x0000001415157212 */ /* 0x000fe200078e3cff */
[----:B------:R-:W3:Y:S04]  /*41ad0*/  @P6 LDG.E.U16 R77, desc[UR6][R50.64] ;  /* 0x00000006324d6981 */ /* 0x000ee8000c1e1500 */
[----:B------:R-:W3:Y:S04]  /*41ae0*/  @P2 LDG.E.U16 R33, desc[UR6][R18.64] ;  /* 0x0000000612212981 */ /* 0x000ee8000c1e1500 */
[----:B------:R-:W3:Y:S04]  /*41af0*/  @P2 LDG.E.U16 R34, desc[UR6][R22.64] ;  /* 0x0000000616222981 */ /* 0x000ee8000c1e1500 */
[----:B------:R-:W3:Y:S04]  /*41b00*/  @P3 LDG.E.U16 R32, desc[UR6][R20.64] ;  /* 0x0000000614203981 */ /* 0x000ee8000c1e1500 */
[----:B------:R-:W3:Y:S04]  /*41b10*/  @P6 LDG.E.U16 R30, desc[UR6][R80.64] ;  /* 0x00000006501e6981 */ /* 0x000ee8000c1e1500 */
[----:B--2---:R-:W2:Y:S04]  /*41b20*/  @P5 LDG.E.U16 R42, desc[UR6][R8.64] ;  /* 0x00000006082a5981 */ /* 0x004ea8000c1e1500 */
[----:B------:R-:W3:Y:S04]  /*41b30*/  @P5 LDG.E.U16 R43, desc[UR6][R58.64] ;  /* 0x000000063a2b5981 */ /* 0x000ee8000c1e1500 */
[----:B------:R-:W-:Y:S04]  /*41b40*/  STL [R1+0x319c], R37 ;  /* 0x00319c2501007387 */ /* 0x000fe80000100800 */
[----:B------:R-:W4:Y:S04]  /*41b50*/  LDL.LU R35, [R1+0x1aa0] ;  /* 0x001aa00001237983 */ /* 0x000f280000300800 */
[----:B------:R-:W4:Y:S01]  /*41b60*/  LDL.LU.64 R8, [R1+0x39d0] ;  /* 0x0039d00001087983 */ /* 0x000f220000300a00 */
[----:B------:R-:W-:-:S13]  /*41b70*/  ISETP.GT.AND P5, PT, R93, 0x55, PT ;  /* 0x000000555d00780c */ /* 0x000fda0003fa4270 */
[----:B------:R-:W4:Y:S04]  /*41b80*/  @P5 LDG.E.U16 R75, desc[UR6][R44.64] ;  /* 0x000000062c4b5981 */ /* 0x000f28000c1e1500 */
[----:B------:R0:W4:Y:S02]  /*41b90*/  @P5 LDG.E.U16 R76, desc[UR6][R28.64] ;  /* 0x000000061c4c5981 */ /* 0x000124000c1e1500 */
[----:B0-----:R-:W-:Y:S01]  /*41ba0*/  MOV R28, R88 ;  /* 0x00000058001c7202 */ /* 0x001fe20000000f00 */
[----:B------:R-:W-:Y:S01]  /*41bb0*/  IMAD.MOV.U32 R29, RZ, RZ, R74 ;  /* 0x000000ffff1d7224 */ /* 0x000fe200078e004a */
[----:B--2---:R-:W-:Y:S04]  /*41bc0*/  STL [R1+0x31a0], R42 ;  /* 0x0031a02a01007387 */ /* 0x004fe80000100800 */
[----:B------:R-:W2:Y:S04]  /*41bd0*/  LDL.LU.64 R58, [R1+0x39c8] ;  /* 0x0039c800013a7983 */ /* 0x000ea80000300a00 */
[----:B---3--:R-:W-:Y:S04]  /*41be0*/  STL [R1+0x31a4], R43 ;  /* 0x0031a42b01007387 */ /* 0x008fe80000100800 */
[----:B------:R0:W-:Y:S04]  /*41bf0*/  STL.64 [R1+0x1198], R22 ;  /* 0x0011981601007387 */ /* 0x0001e80000100a00 */
[----:B0-----:R-:W3:Y:S04]  /*41c00*/  LDL.LU.64 R22, [R1+0x39c0] ;  /* 0x0039c00001167983 */ /* 0x001ee80000300a00 */
[----:B------:R-:W-:Y:S04]  /*41c10*/  STL.64 [R1+0x1188], R20 ;  /* 0x0011881401007387 */ /* 0x000fe80000100a00 */
[----:B------:R0:W-:Y:S04]  /*41c20*/  STL.64 [R1+0x1190], R18 ;  /* 0x0011901201007387 */ /* 0x0001e80000100a00 */
[----:B0-----:R-:W2:Y:S04]  /*41c30*/  LDL.LU.64 R18, [R1+0x39b8] ;  /* 0x0039b80001127983 */ /* 0x001ea80000300a00 */
[----:B------:R0:W-:Y:S04]  /*41c40*/  @P2 STL [R1+0x1ac0], R33 ;  /* 0x001ac02101002387 */ /* 0x0001e80000100800 */
[----:B------:R-:W-:Y:S04]  /*41c50*/  @P2 STL [R1+0x1ac4], R34 ;  /* 0x001ac42201002387 */ /* 0x000fe80000100800 */
[----:B------:R-:W2:Y:S04]  /*41c60*/  LDL.LU.64 R20, [R1+0x39b0] ;  /* 0x0039b00001147983 */ /* 0x000ea80000300a00 */
[----:B------:R-:W2:Y:S04]  /*41c70*/  LDL.LU.64 R2, [R1+0x39a8] ;  /* 0x0039a80001027983 */ /* 0x000ea80000300a00 */
[----:B------:R1:W-:Y:S04]  /*41c80*/  @P3 STL [R1+0x1ab8], R31 ;  /* 0x001ab81f01003387 */ /* 0x0003e80000100800 */
[----:B------:R0:W-:Y:S01]  /*41c90*/  @P3 STL [R1+0x1abc], R32 ;  /* 0x001abc2001003387 */ /* 0x0001e20000100800 */
[----:B------:R-:W-:-:S03]  /*41ca0*/  ISETP.GT.AND P2, PT, R93, 0x56, PT ;  /* 0x000000565d00780c */ /* 0x000fc60003f44270 */
[----:B------:R-:W2:Y:S04]  /*41cb0*/  LDL.LU.64 R80, [R1+0x39a0] ;  /* 0x0039a00001507983 */ /* 0x000ea80000300a00 */
[----:B------:R-:W2:Y:S01]  /*41cc0*/  LDL.LU.64 R50, [R1+0x3998] ;  /* 0x0039980001327983 */ /* 0x000ea20000300a00 */
[----:B------:R-:W-:-:S03]  /*41cd0*/  ISETP.GT.AND P3, PT, R93, 0x57, PT ;  /* 0x000000575d00780c */ /* 0x000fc60003f64270 */
[----:B------:R-:W-:Y:S04]  /*41ce0*/  @P6 STL [R1+0x1ab0], R77 ;  /* 0x001ab04d01006387 */ /* 0x000fe80000100800 */
[----:B------:R4:W-:Y:S01]  /*41cf0*/  @P6 STL [R1+0x1ab4], R30 ;  /* 0x001ab41e01006387 */ /* 0x0009e20000100800 */
[----:B------:R-:W-:Y:S01]  /*41d00*/  ISETP.GT.AND P6, PT, R93, 0x58, PT ;  /* 0x000000585d00780c */ /* 0x000fe20003fc4270 */
[----:B0-----:R-:W-:Y:S02]  /*41d10*/  IMAD.MOV.U32 R33, RZ, RZ, R72 ;  /* 0x000000ffff217224 */ /* 0x001fe400078e0048 */
[----:B-1----:R-:W-:Y:S02]  /*41d20*/  IMAD.MOV.U32 R31, RZ, RZ, R89 ;  /* 0x000000ffff1f7224 */ /* 0x002fe400078e0059 */
[----:B------:R-:W-:Y:S01]  /*41d30*/  IMAD.MOV.U32 R32, RZ, RZ, R86 ;  /* 0x000000ffff207224 */ /* 0x000fe200078e0056 */
[----:B------:R-:W2:Y:S04]  /*41d40*/  LDL.LU.64 R44, [R1+0x3990] ;  /* 0x00399000012c7983 */ /* 0x000ea80000300a00 */
[----:B------:R-:W2:Y:S01]  /*41d50*/  @P2 LDG.E.U16 R87, desc[UR6][R32.64] ;  /* 0x0000000620572981 */ /* 0x000ea2000c1e1500 */
[----:B----4-:R-:W-:-:S03]  /*41d60*/  IMAD.MOV.U32 R30, RZ, RZ, R73 ;  /* 0x000000ffff1e7224 */ /* 0x010fc600078e0049 */
[----:B------:R-:W4:Y:S04]  /*41d70*/  @P3 LDG.E.U16 R0, desc[UR6][R84.64] ;  /* 0x0000000654003981 */ /* 0x000f28000c1e1500 */
[----:B------:R-:W2:Y:S04]  /*41d80*/  @P3 LDG.E.U16 R90, desc[UR6][R28.64] ;  /* 0x000000061c5a3981 */ /* 0x000ea8000c1e1500 */
[----:B------:R-:W2:Y:S04]  /*41d90*/  @P2 LDG.E.U16 R71, desc[UR6][R30.64] ;  /* 0x000000061e472981 */ /* 0x000ea8000c1e1500 */
[----:B------:R-:W3:Y:S04]  /*41da0*/  @P6 LDG.E.U16 R36, desc[UR6][R68.64] ;  /* 0x0000000644246981 */ /* 0x000ee8000c1e1500 */
[----:B------:R-:W-:Y:S04]  /*41db0*/  @P5 STL [R1+0x1aa8], R75 ;  /* 0x001aa84b01005387 */ /* 0x000fe80000100800 */
[----:B------:R-:W-:Y:S04]  /*41dc0*/  @P5 STL [R1+0x1aac], R76 ;  /* 0x001aac4c01005387 */ /* 0x000fe80000100800 */
[----:B------:R-:W-:Y:S04]  /*41dd0*/  STL.64 [R1+0x1158], R32 ;  /* 0x0011582001007387 */ /* 0x000fe80000100a00 */
[----:B------:R0:W-:Y:S04]  /*41de0*/  STL.64 [R1+0x1148], R28 ;  /* 0x0011481c01007387 */ /* 0x0001e80000100a00 */
[----:B------:R1:W-:Y:S04]  /*41df0*/  STL.64 [R1+0x1150], R30 ;  /* 0x0011501e01007387 */ /* 0x0003e80000100a00 */
[----:B------:R0:W3:Y:S04]  /*41e00*/  @P6 LDG.E.U16 R35, desc[UR6][R6.64] ;  /* 0x0000000606236981 */ /* 0x0000e8000c1e1500 */
[----:B--2---:R-:W-:Y:S04]  /*41e10*/  @P2 STL [R1+0x1e54], R71 ;  /* 0x001e544701002387 */ /* 0x004fe80000100800 */
[----:B------:R2:W-:Y:S04]  /*41e20*/  @P2 STL [R1+0x1e58], R87 ;  /* 0x001e585701002387 */ /* 0x0005e80000100800 */
[----:B----4-:R4:W-:Y:S04]  /*41e30*/  @P3 STL [R1+0x1e4c], R0 ;  /* 0x001e4c0001003387 */ /* 0x0109e80000100800 */
[----:B------:R0:W-:Y:S04]  /*41e40*/  @P3 STL [R1+0x1e50], R90 ;  /* 0x001e505a01003387 */ /* 0x0001e80000100800 */
[----:B---3--:R-:W-:Y:S04]  /*41e50*/  STL [R1+0x31a8], R36 ;  /* 0x0031a82401007387 */ /* 0x008fe80000100800 */
[----:B------:R-:W-:Y:S04]  /*41e60*/  STL.64 [R1+0x3238], R36 ;  /* 0x0032382401007387 */ /* 0x000fe80000100a00 */
[----:B------:R-:W-:Y:S04]  /*41e70*/  STL.64 [R1+0x3288], R36 ;  /* 0x0032882401007387 */ /* 0x000fe80000100a00 */
[----:B------:R-:W-:Y:S04]  /*41e80*/  STL.64 [R1+0x32a0], R36 ;  /* 0x0032a02401007387 */ /* 0x000fe80000100a00 */
[----:B------:R-:W-:Y:S04]  /*41e90*/  STL.64 [R1+0x32d0], R36 ;  /* 0x0032d02401007387 */ /* 0x000fe80000100a00 */
[----:B------:R-:W-:Y:S04]  /*41ea0*/  STL.64 [R1+0x32f8], R36 ;  /* 0x0032f82401007387 */ /* 0x000fe80000100a00 */
[----:B------:R-:W3:Y:S04]  /*41eb0*/  LDL.LU R34, [R1+0x1a74] ;  /* 0x001a740001227983 */ /* 0x000ee80000300800 */
[----:B0-----:R-:W3:Y:S04]  /*41ec0*/  LDL.LU R29, [R1+0x17ec] ;  /* 0x0017ec00011d7983 */ /* 0x001ee80000300800 */
[----:B------:R-:W3:Y:S04]  /*41ed0*/  LDL.LU R28, [R1+0x180c] ;  /* 0x00180c00011c7983 */ /* 0x000ee80000300800 */
[----:B-1----:R-:W3:Y:S04]  /*41ee0*/  LDL.LU R31, [R1+0x17f0] ;  /* 0x0017f000011f7983 */ /* 0x002ee80000300800 */
[----:B------:R-:W3:Y:S04]  /*41ef0*/  LDL.LU R30, [R1+0x1810] ;  /* 0x00181000011e7983 */ /* 0x000ee80000300800 */
[----:B------:R-:W3:Y:S04]  /*41f00*/  LDL.LU R6, [R1+0x17f4] ;  /* 0x0017f40001067983 */ /* 0x000ee80000300800 */
[----:B------:R-:W3:Y:S04]  /*41f10*/  LDL.LU R7, [R1+0x1814] ;  /* 0x0018140001077983 */ /* 0x000ee80000300800 */
[----:B------:R-:W3:Y:S04]  /*41f20*/  LDL R77, [R1+0x1a90] ;  /* 0x001a9000014d7983 */ /* 0x000ee80000100800 */
[----:B------:R-:W3:Y:S04]  /*41f30*/  LDL R32, [R1+0x1a94] ;  /* 0x001a940001207983 */ /* 0x000ee80000100800 */
[----:B------:R-:W3:Y:S04]  /*41f40*/  LDL R75, [R1+0x1a88] ;  /* 0x001a8800014b7983 */ /* 0x000ee80000100800 */
[----:B------:R-:W3:Y:S04]  /*41f50*/  LDL R76, [R1+0x1a8c] ;  /* 0x001a8c00014c7983 */ /* 0x000ee80000100800 */
[----:B------:R-:W3:Y:S04]  /*41f60*/  LDL R88, [R1+0x1a80] ;  /* 0x001a800001587983 */ /* 0x000ee80000100800 */
[----:B------:R-:W3:Y:S04]  /*41f70*/  LDL R74, [R1+0x1a84] ;  /* 0x001a8400014a7983 */ /* 0x000ee80000100800 */
[----:B------:R-:W3:Y:S01]  /*41f80*/  LDL R73, [R1+0x1a78] ;  /* 0x001a780001497983 */ /* 0x000ee20000100800 */
[----:B------:R-:W-:-:S02]  /*41f90*/  ISETP.GT.AND P5, PT, R93, 0x59, PT ;  /* 0x000000595d00780c */ /* 0x000fc40003fa4270 */
[C---:B------:R-:W-:Y:S02]  /*41fa0*/  ISETP.GT.AND P2, PT, R93.reuse, 0x5a, PT ;  /* 0x0000005a5d00780c */ /* 0x040fe40003f44270 */
[C---:B------:R-:W-:Y:S02]  /*41fb0*/  ISETP.GT.AND P3, PT, R93.reuse, 0x5b, PT ;  /* 0x0000005b5d00780c */ /* 0x040fe40003f64270 */
[C---:B------:R-:W-:Y:S01]  /*41fc0*/  ISETP.GT.AND P6, PT, R93.reuse, 0x5c, PT ;  /* 0x0000005c5d00780c */ /* 0x040fe20003fc4270 */
[----:B------:R-:W3:Y:S04]  /*41fd0*/  LDL R89, [R1+0x1a7c] ;  /* 0x001a7c0001597983 */ /* 0x000ee80000100800 */
[----:B------:R-:W3:Y:S04]  /*41fe0*/  LDL.LU R72, [R1+0x1818] ;  /* 0x0018180001487983 */ /* 0x000ee80000300800 */
[----:B------:R-:W3:Y:S04]  /*41ff0*/  LDL.LU R86, [R1+0x1d0c] ;  /* 0x001d0c0001567983 */ /* 0x000ee80000300800 */
[----:B--2---:R-:W2:Y:S04]  /*42000*/  LDL.LU R87, [R1+0x181c] ;  /* 0x00181c0001577983 */ /* 0x004ea80000300800 */
[----:B------:R-:W2:Y:S04]  /*42010*/  LDL.LU R84, [R1+0x1d10] ;  /* 0x001d100001547983 */ /* 0x000ea80000300800 */
[----:B------:R-:W2:Y:S04]  /*42020*/  LDL.LU R85, [R1+0x1820] ;  /* 0x0018200001557983 */ /* 0x000ea80000300800 */
[----:B------:R-:W2:Y:S04]  /*42030*/  LDL.LU R68, [R1+0x1d14] ;  /* 0x001d140001447983 */ /* 0x000ea80000300800 */
[----:B------:R-:W2:Y:S04]  /*42040*/  LDL R71, [R1+0x1e44] ;  /* 0x001e440001477983 */ /* 0x000ea80000100800 */
[----:B------:R-:W2:Y:S04]  /*42050*/  LDL R69, [R1+0x1e48] ;  /* 0x001e480001457983 */ /* 0x000ea80000100800 */
[----:B------:R-:W2:Y:S04]  /*42060*/  @P5 LDG.E.U16 R44, desc[UR6][R60.64] ;  /* 0x000000063c2c5981 */ /* 0x000ea8000c1e1500 */
[----:B------:R-:W2:Y:S01]  /*42070*/  @P5 LDG.E.U16 R45, desc[UR6][R54.64] ;  /* 0x00000006362d5981 */ /* 0x000ea2000c1e1500 */
[----:B------:R-:W-:-:S03]  /*42080*/  ISETP.GT.AND P5, PT, R93, 0x5d, PT ;  /* 0x0000005d5d00780c */ /* 0x000fc60003fa4270 */
[----:B----4-:R-:W4:Y:S04]  /*42090*/  LDL R0, [R1+0x1e3c] ;  /* 0x001e3c0001007983 */ /* 0x010f280000100800 */
[----:B------:R-:W4:Y:S01]  /*420a0*/  LDL R90, [R1+0x1e40] ;  /* 0x001e4000015a7983 */ /* 0x000f220000100800 */
[----:B---3--:R-:W-:-:S03]  /*420b0*/  LOP3.LUT R7, R7, R6, RZ, 0x3c, !PT ;  /* 0x0000000607077212 */ /* 0x008fc600078e3cff */
[----:B------:R-:W3:Y:S04]  /*420c0*/  @P2 LDG.E.U16 R77, desc[UR6][R30.64] ;  /* 0x000000061e4d2981 */ /* 0x000ee8000c1e1500 */
[----:B------:R-:W4:Y:S04]  /*420d0*/  @P3 LDG.E.U16 R75, desc[UR6][R56.64] ;  /* 0x00000006384b3981 */ /* 0x000f28000c1e1500 */
[----:B------:R0:W4:Y:S01]  /*420e0*/  @P3 LDG.E.U16 R76, desc[UR6][R28.64] ;  /* 0x000000061c4c3981 */ /* 0x000122000c1e1500 */
[----:B------:R-:W-:-:S03]  /*420f0*/  LOP3.LUT R6, R7, R6, RZ, 0x3c, !PT ;  /* 0x0000000607067212 */ /* 0x000fc600078e3cff */
[----:B------:R-:W4:Y:S04]  /*42100*/  @P6 LDG.E.U16 R88, desc[UR6][R24.64] ;  /* 0x0000000618586981 */ /* 0x000f28000c1e1500 */
[----:B------:R-:W4:Y:S04]  /*42110*/  @P6 LDG.E.U16 R74, desc[UR6][R10.64] ;  /* 0x000000060a4a6981 */ /* 0x000f28000c1e1500 */
[----:B------:R-:W4:Y:S01]  /*42120*/  @P5 LDG.E.U16 R73, desc[UR6][R66.64] ;  /* 0x0000000642495981 */ /* 0x000f22000c1e1500 */
[----:B------:R-:W-:-:S03]  /*42130*/  LOP3.LUT R7, R7, R6, RZ, 0x3c, !PT ;  /* 0x0000000607077212 */ /* 0x000fc600078e3cff */
[----:B------:R-:W4:Y:S04]  /*42140*/  @P5 LDG.E.U16 R89, desc[UR6][R12.64] ;  /* 0x000000060c595981 */ /* 0x000f28000c1e1500 */
[----:B------:R-:W4:Y:S04]  /*42150*/  @P2 LDG.E.U16 R32, desc[UR6][R6.64] ;  /* 0x0000000606202981 */ /* 0x000f28000c1e1500 */
[----:B------:R-:W-:Y:S04]  /*42160*/  STL [R1+0x31ac], R35 ;  /* 0x0031ac2301007387 */ /* 0x000fe80000100800 */
[----:B------:R-:W4:Y:S04]  /*42170*/  LDL.LU R33, [R1+0x1a70] ;  /* 0x001a700001217983 */ /* 0x000f280000300800 */
[----:B------:R-:W4:Y:S04]  /*42180*/  LDL.LU.64 R60, [R1+0x3988] ;  /* 0x00398800013c7983 */ /* 0x000f280000300a00 */
[----:B--2---:R-:W-:Y:S04]  /*42190*/  STL [R1+0x31b0], R44 ;  /* 0x0031b02c01007387 */ /* 0x004fe80000100800 */
[----:B------:R-:W2:Y:S04]  /*421a0*/  LDL.LU.64 R54, [R1+0x3980] ;  /* 0x0039800001367983 */ /* 0x000ea80000300a00 */
[----:B------:R-:W-:Y:S04]  /*421b0*/  STL [R1+0x31b4], R45 ;  /* 0x0031b42d01007387 */ /* 0x000fe80000100800 */
[----:B------:R-:W-:Y:S04]  /*421c0*/  STL.64 [R1+0x3268], R44 ;  /* 0x0032682c01007387 */ /* 0x000fe80000100a00 */
[----:B------:R-:W-:Y:S04]  /*421d0*/  STL [R1+0x32a8], R44 ;  /* 0x0032a82c01007387 */ /* 0x000fe80000100800 */
[----:B------:R-:W-:Y:S04]  /*421e0*/  STL [R1+0x32f0], R44 ;  /* 0x0032f02c01007387 */ /* 0x000fe80000100800 */
[----:B------:R1:W-:Y:S04]  /*421f0*/  STL.64 [R1+0x1118], R6 ;  /* 0x0011180601007387 */ /* 0x0003e80000100a00 */
[----:B-1----:R-:W2:Y:S04]  /*42200*/  LDL.LU.64 R6, [R1+0x3978] ;  /* 0x0039780001067983 */ /* 0x002ea80000300a00 */
[----:B------:R0:W-:Y:S04]  /*42210*/  STL.64 [R1+0x1108], R28 ;  /* 0x0011081c01007387 */ /* 0x0001e80000100a00 */
[----:B------:R1:W-:Y:S01]  /*42220*/  STL.64 [R1+0x1110], R30 ;  /* 0x0011101e01007387 */ /* 0x0003e20000100a00 */
[----:B0-----:R-:W-:-:S02]  /*42230*/  IMAD.MOV.U32 R29, RZ, RZ, R72 ;  /* 0x000000ffff1d7224 */ /* 0x001fc400078e0048 */
[----:B-1----:R-:W-:Y:S02]  /*42240*/  IMAD.MOV.U32 R30, RZ, RZ, R84 ;  /* 0x000000ffff1e7224 */ /* 0x002fe400078e0054 */
[----:B------:R-:W-:Y:S02]  /*42250*/  IMAD.MOV.U32 R31, RZ, RZ, R87 ;  /* 0x000000ffff1f7224 */ /* 0x000fe400078e0057 */
[----:B------:R-:W-:Y:S02]  /*42260*/  IMAD.MOV.U32 R72, RZ, RZ, R68 ;  /* 0x000000ffff487224 */ /* 0x000fe400078e0044 */
[----:B------:R-:W-:Y:S01]  /*42270*/  IMAD.MOV.U32 R28, RZ, RZ, R86 ;  /* 0x000000ffff1c7224 */ /* 0x000fe200078e0056 */
[----:B---3--:R-:W-:Y:S04]  /*42280*/  @P2 STL [R1+0x1a90], R77 ;  /* 0x001a904d01002387 */ /* 0x008fe80000100800 */
[----:B----4-:R-:W-:Y:S04]  /*42290*/  @P2 STL [R1+0x1a94], R32 ;  /* 0x001a942001002387 */ /* 0x010fe80000100800 */
[----:B------:R-:W3:Y:S01]  /*422a0*/  LDL.LU.64 R56, [R1+0x3970] ;  /* 0x0039700001387983 */ /* 0x000ee20000300a00 */
[----:B------:R-:W-:-:S03]  /*422b0*/  ISETP.GT.AND P2, PT, R93, 0x5e, PT ;  /* 0x0000005e5d00780c */ /* 0x000fc60003f44270 */
[----:B------:R-:W-:Y:S04]  /*422c0*/  @P3 STL [R1+0x1a88], R75 ;  /* 0x001a884b01003387 */ /* 0x000fe80000100800 */
[----:B------:R-:W-:Y:S01]  /*422d0*/  @P3 STL [R1+0x1a8c], R76 ;  /* 0x001a8c4c01003387 */ /* 0x000fe20000100800 */
[----:B------:R-:W-:-:S03]  /*422e0*/  ISETP.GT.AND P3, PT, R93, 0x5f, PT ;  /* 0x0000005f5d00780c */ /* 0x000fc60003f64270 */
[----:B------:R-:W4:Y:S04]  /*422f0*/  LDL.LU.64 R10, [R1+0x3968] ;  /* 0x00396800010a7983 */ /* 0x000f280000300a00 */
[----:B------:R-:W2:Y:S04]  /*42300*/  LDL.LU.64 R24, [R1+0x3960] ;  /* 0x0039600001187983 */ /* 0x000ea80000300a00 */
[----:B------:R-:W-:Y:S04]  /*42310*/  @P6 STL [R1+0x1a80], R88 ;  /* 0x001a805801006387 */ /* 0x000fe80000100800 */
[----:B------:R-:W-:Y:S04]  /*42320*/  @P6 STL [R1+0x1a84], R74 ;  /* 0x001a844a01006387 */ /* 0x000fe80000100800 */
[----:B------:R-:W2:Y:S04]  /*42330*/  LDL.LU.64 R12, [R1+0x3958] ;  /* 0x00395800010c7983 */ /* 0x000ea80000300a00 */
[----:B------:R-:W2:Y:S04]  /*42340*/  LDL.LU.64 R66, [R1+0x3950] ;  /* 0x0039500001427983 */ /* 0x000ea80000300a00 */
[----:B------:R0:W-:Y:S04]  /*42350*/  @P5 STL [R1+0x1a78], R73 ;  /* 0x001a784901005387 */ /* 0x0001e80000100800 */
[----:B------:R-:W2:Y:S04]  /*42360*/  @P2 LDG.E.U16 R71, desc[UR6][R30.64] ;  /* 0x000000061e472981 */ /* 0x000ea8000c1e1500 */
[----:B------:R-:W3:Y:S04]  /*42370*/  @P3 LDG.E.U16 R0, desc[UR6][R64.64] ;  /* 0x0000000640003981 */ /* 0x000ee8000c1e1500 */
[----:B------:R-:W3:Y:S01]  /*42380*/  @P3 LDG.E.U16 R90, desc[UR6][R28.64] ;  /* 0x000000061c5a3981 */ /* 0x000ee2000c1e1500 */
[----:B0-----:R-:W-:Y:S01]  /*42390*/  IMAD.MOV.U32 R73, RZ, RZ, R85 ;  /* 0x000000ffff497224 */ /* 0x001fe200078e0055 */
[----:B------:R-:W-:-:S04]  /*423a0*/  ISETP.GT.AND P6, PT, R93, 0x60, PT ;  /* 0x000000605d00780c */ /* 0x000fc80003fc4270 */
[----:B------:R-:W3:Y:S09]  /*423b0*/  @P2 LDG.E.U16 R69, desc[UR6][R72.64] ;  /* 0x0000000648452981 */ /* 0x000ef2000c1e1500 */
[----:B------:R-:W4:Y:S04]  /*423c0*/  @P6 LDG.E.U16 R34, desc[UR6][R26.64] ;  /* 0x000000061a226981 */ /* 0x000f28000c1e1500 */
[----:B------:R-:W-:Y:S04]  /*423d0*/  @P5 STL [R1+0x1a7c], R89 ;  /* 0x001a7c5901005387 */ /* 0x000fe80000100800 */
[----:B------:R-:W-:Y:S04]  /*423e0*/  STL.64 [R1+0x10d8], R72 ;  /* 0x0010d84801007387 */ /* 0x000fe80000100a00 */
[----:B------:R0:W-:Y:S04]  /*423f0*/  STL.64 [R1+0x10c8], R28 ;  /* 0x0010c81c01007387 */ /* 0x0001e80000100a00 */
[----:B------:R1:W-:Y:S04]  /*42400*/  STL.64 [R1+0x10d0], R30 ;  /* 0x0010d01e01007387 */ /* 0x0003e80000100a00 */
[----:B------:R-:W4:Y:S04]  /*42410*/  @P6 LDG.E.U16 R33, desc[UR6][R46.64] ;  /* 0x000000062e216981 */ /* 0x000f28000c1e1500 */
[----:B--2---:R-:W-:Y:S04]  /*42420*/  @P2 STL [R1+0x1e44], R71 ;  /* 0x001e444701002387 */ /* 0x004fe80000100800 */
[----:B---3--:R2:W-:Y:S04]  /*42430*/  @P2 STL [R1+0x1e48], R69 ;  /* 0x001e484501002387 */ /* 0x0085e80000100800 */
[----:B------:R3:W-:Y:S04]  /*42440*/  @P3 STL [R1+0x1e3c], R0 ;  /* 0x001e3c0001003387 */ /* 0x0007e80000100800 */
[----:B------:R1:W-:Y:S04]  /*42450*/  @P3 STL [R1+0x1e40], R90 ;  /* 0x001e405a01003387 */ /* 0x0003e80000100800 */
[----:B0-----:R-:W3:Y:S04]  /*42460*/  LDL.LU R29, [R1+0x1d18] ;  /* 0x001d1800011d7983 */ /* 0x001ee80000300800 */
[----:B------:R-:W3:Y:S04]  /*42470*/  LDL.LU R28, [R1+0x1d38] ;  /* 0x001d3800011c7983 */ /* 0x000ee80000300800 */
[----:B------:R-:W3:Y:S04]  /*42480*/  LDL.LU R77, [R1+0x1d1c] ;  /* 0x001d1c00014d7983 */ /* 0x000ee80000300800 */
[----:B------:R-:W3:Y:S04]  /*42490*/  LDL.LU R76, [R1+0x1d3c] ;  /* 0x001d3c00014c7983 */ /* 0x000ee80000300800 */
[----:B------:R-:W3:Y:S04]  /*424a0*/  LDL.LU R26, [R1+0x1d20] ;  /* 0x001d2000011a7983 */ /* 0x000ee80000300800 */
[----:B------:R-:W3:Y:S04]  /*424b0*/  LDL.LU R27, [R1+0x1d40] ;  /* 0x001d4000011b7983 */ /* 0x000ee80000300800 */
[----:B-1----:R-:W3:Y:S04]  /*424c0*/  LDL R30, [R1+0x1a64] ;  /* 0x001a6400011e7983 */ /* 0x002ee80000100800 */
        /* <DEDUP_REMOVED lines=10> */
[----:B--2---:R-:W2:Y:S04]  /*42570*/  LDL.LU R69, [R1+0x1d68] ;  /* 0x001d680001457983 */ /* 0x004ea80000300800 */
[----:B------:R-:W2:Y:S04]  /*42580*/  LDL.LU R85, [R1+0x1d4c] ;  /* 0x001d4c0001557983 */ /* 0x000ea80000300800 */
[----:B------:R-:W2:Y:S04]  /*42590*/  LDL.LU R71, [R1+0x1d6c] ;  /* 0x001d6c0001477983 */ /* 0x000ea80000300800 */
[----:B------:R-:W2:Y:S04]  /*425a0*/  LDL R64, [R1+0x1e38] ;  /* 0x001e380001407983 */ /* 0x000ea80000100800 */
[----:B----4-:R-:W-:Y:S04]  /*425b0*/  STL [R1+0x31b8], R34 ;  /* 0x0031b82201007387 */ /* 0x010fe80000100800 */
[----:B------:R-:W-:Y:S04]  /*425c0*/  STL.64 [R1+0x3250], R34 ;  /* 0x0032502201007387 */ /* 0x000fe80000100a00 */
[----:B------:R-:W-:Y:S04]  /*425d0*/  STL.64 [R1+0x3298], R34 ;  /* 0x0032982201007387 */ /* 0x000fe80000100a00 */
[----:B------:R-:W-:Y:S04]  /*425e0*/  STL.64 [R1+0x32d8], R34 ;  /* 0x0032d82201007387 */ /* 0x000fe80000100a00 */
        /* <DEDUP_REMOVED lines=8> */
[----:B---3--:R-:W3:Y:S04]  /*42670*/  LDL R0, [R1+0x1e2c] ;  /* 0x001e2c0001007983 */ /* 0x008ee80000100800 */
[----:B------:R-:W3:Y:S01]  /*42680*/  LDL R90, [R1+0x1e30] ;  /* 0x001e3000015a7983 */ /* 0x000ee20000100800 */
[----:B------:R-:W-:-:S03]  /*42690*/  LOP3.LUT R27, R27, R26, RZ, 0x3c, !PT ;  /* 0x0000001a1b1b7212 */ /* 0x000fc600078e3cff */
[----:B------:R-:W3:Y:S04]  /*426a0*/  @P2 LDG.E.U16 R75, desc[UR6][R76.64] ;  /* 0x000000064c4b2981 */ /* 0x000ee8000c1e1500 */
[----:B------:R-:W3:Y:S01]  /*426b0*/  @P3 LDG.E.U16 R88, desc[UR6][R82.64] ;  /* 0x0000000652583981 */ /* 0x000ee2000c1e1500 */
[----:B------:R-:W-:-:S03]  /*426c0*/  LOP3.LUT R26, R27, R26, RZ, 0x3c, !PT ;  /* 0x0000001a1b1a7212 */ /* 0x000fc600078e3cff */
[----:B------:R-:W3:Y:S04]  /*426d0*/  @P3 LDG.E.U16 R74, desc[UR6][R28.64] ;  /* 0x000000061c4a3981 */ /* 0x000ee8000c1e1500 */
[----:B------:R-:W3:Y:S04]  /*426e0*/  @P6 LDG.E.U16 R73, desc[UR6][R14.64] ;  /* 0x000000060e496981 */ /* 0x000ee8000c1e1500 */
[----:B------:R-:W3:Y:S01]  /*426f0*/  @P6 LDG.E.U16 R89, desc[UR6][R78.64] ;  /* 0x000000064e596981 */ /* 0x000ee2000c1e1500 */
[----:B------:R-:W-:-:S05]  /*42700*/  LOP3.LUT R27, R27, R26, RZ, 0x3c, !PT ;  /* 0x0000001a1b1b7212 */ /* 0x000fca00078e3cff */
[----:B------:R-:W3:Y:S04]  /*42710*/  @P2 LDG.E.U16 R30, desc[UR6][R26.64] ;  /* 0x000000061a1e2981 */ /* 0x000ee8000c1e1500 */
[----:B--2---:R-:W2:Y:S04]  /*42720*/  @P5 LDG.E.U16 R46, desc[UR6][R16.64] ;  /* 0x00000006102e5981 */ /* 0x004ea8000c1e1500 */
[----:B------:R-:W2:Y:S01]  /*42730*/  @P5 LDG.E.U16 R47, desc[UR6][R52.64] ;  /* 0x00000006342f5981 */ /* 0x000ea2000c1e1500 */
[----:B------:R-:W-:-:S13]  /*42740*/  ISETP.GT.AND P5, PT, R93, 0x65, PT ;  /* 0x000000655d00780c */ /* 0x000fda0003fa4270 */
[----:B------:R-:W3:Y:S04]  /*42750*/  @P5 LDG.E.U16 R86, desc[UR6][R48.64] ;  /* 0x0000000630565981 */ /* 0x000ee8000c1e1500 */
[----:B------:R-:W3:Y:S04]  /*42760*/  @P5 LDG.E.U16 R72, desc[UR6][R4.64] ;  /* 0x0000000604485981 */ /* 0x000ee8000c1e1500 */
[----:B------:R-:W-:Y:S04]  /*42770*/  STL [R1+0x31bc], R33 ;  /* 0x0031bc2101007387 */ /* 0x000fe80000100800 */
[----:B------:R-:W3:Y:S04]  /*42780*/  LDL.LU R31, [R1+0x1a40] ;  /* 0x001a4000011f7983 */ /* 0x000ee80000300800 */
[----:B------:R-:W3:Y:S04]  /*42790*/  LDL.LU.64 R16, [R1+0x3940] ;  /* 0x0039400001107983 */ /* 0x000ee80000300a00 */
[----:B------:R-:W4:Y:S01]  /*427a0*/  LDL.LU.64 R52, [R1+0x3938] ;  /* 0x0039380001347983 */ /* 0x000f220000300a00 */
[----:B------:R-:W-:-:S04]  /*427b0*/  LOP3.LUT R69, R69, R68, RZ, 0x3c, !PT ;  /* 0x0000004445457212 */ /* 0x000fc800078e3cff */
[----:B------:R-:W-:-:S04]  /*427c0*/  LOP3.LUT R68, R69, R68, RZ, 0x3c, !PT ;  /* 0x0000004445447212 */ /* 0x000fc800078e3cff */
[----:B------:R-:W-:Y:S01]  /*427d0*/  LOP3.LUT R69, R69, R68, RZ, 0x3c, !PT ;  /* 0x0000004445457212 */ /* 0x000fe200078e3cff */
[----:B--2---:R-:W-:Y:S04]  /*427e0*/  STL.64 [R1+0x31c0], R46 ;  /* 0x0031c02e01007387 */ /* 0x004fe80000100a00 */
[----:B------:R-:W-:Y:S04]  /*427f0*/  STL [R1+0x32f4], R46 ;  /* 0x0032f42e01007387 */ /* 0x000fe80000100800 */
[----:B------:R0:W-:Y:S04]  /*42800*/  STL.64 [R1+0x1098], R26 ;  /* 0x0010981a01007387 */ /* 0x0001e80000100a00 */
[----:B0-----:R-:W2:Y:S04]  /*42810*/  LDL.LU.64 R26, [R1+0x3930] ;  /* 0x00393000011a7983 */ /* 0x001ea80000300a00 */
[----:B------:R0:W-:Y:S04]  /*42820*/  STL.64 [R1+0x1088], R28 ;  /* 0x0010881c01007387 */ /* 0x0001e80000100a00 */
[----:B------:R-:W-:Y:S04]  /*42830*/  STL.64 [R1+0x1090], R76 ;  /* 0x0010904c01007387 */ /* 0x000fe80000100a00 */
[----:B---3--:R-:W-:Y:S04]  /*42840*/  @P2 STL [R1+0x1a60], R75 ;  /* 0x001a604b01002387 */ /* 0x008fe80000100800 */
[----:B------:R-:W-:Y:S04]  /*42850*/  @P2 STL [R1+0x1a64], R30 ;  /* 0x001a641e01002387 */ /* 0x000fe80000100800 */
[----:B------:R-:W3:Y:S04]  /*42860*/  LDL.LU.64 R82, [R1+0x3928] ;  /* 0x0039280001527983 */ /* 0x000ee80000300a00 */
[----:B------:R-:W-:Y:S01]  /*42870*/  @P3 STL [R1+0x1a58], R88 ;  /* 0x001a585801003387 */ /* 0x000fe20000100800 */
[----:B------:R-:W-:-:S03]  /*42880*/  ISETP.GT.AND P2, PT, R93, 0x66, PT ;  /* 0x000000665d00780c */ /* 0x000fc60003f44270 */
[----:B------:R-:W-:Y:S04]  /*42890*/  @P3 STL [R1+0x1a5c], R74 ;  /* 0x001a5c4a01003387 */ /* 0x000fe80000100800 */
[----:B------:R-:W2:Y:S01]  /*428a0*/  LDL.LU.64 R78, [R1+0x3920] ;  /* 0x00392000014e7983 */ /* 0x000ea20000300a00 */
[----:B------:R-:W-:-:S03]  /*428b0*/  ISETP.GT.AND P3, PT, R93, 0x67, PT ;  /* 0x000000675d00780c */ /* 0x000fc60003f64270 */
[----:B------:R-:W2:Y:S04]  /*428c0*/  LDL.LU.64 R14, [R1+0x3918] ;  /* 0x00391800010e7983 */ /* 0x000ea80000300a00 */
[----:B------:R1:W-:Y:S04]  /*428d0*/  @P6 STL [R1+0x1a50], R73 ;  /* 0x001a504901006387 */ /* 0x0003e80000100800 */
[----:B------:R-:W-:Y:S04]  /*428e0*/  @P6 STL [R1+0x1a54], R89 ;  /* 0x001a545901006387 */ /* 0x000fe80000100800 */
[----:B------:R-:W2:Y:S04]  /*428f0*/  LDL.LU.64 R4, [R1+0x3910] ;  /* 0x0039100001047983 */ /* 0x000ea80000300a00 */
[----:B------:R-:W2:Y:S04]  /*42900*/  LDL.LU.64 R48, [R1+0x3908] ;  /* 0x0039080001307983 */ /* 0x000ea80000300a00 */
[----:B------:R-:W-:Y:S04]  /*42910*/  @P5 STL [R1+0x1a48], R86 ;  /* 0x001a485601005387 */ /* 0x000fe80000100800 */
[----:B------:R1:W-:Y:S01]  /*42920*/  @P5 STL [R1+0x1a4c], R72 ;  /* 0x001a4c4801005387 */ /* 0x0003e20000100800 */
[----:B0-----:R-:W-:-:S02]  /*42930*/  IMAD.MOV.U32 R28, RZ, RZ, R84 ;  /* 0x000000ffff1c7224 */ /* 0x001fc400078e0054 */
[----:B------:R-:W-:Y:S01]  /*42940*/  IMAD.MOV.U32 R29, RZ, RZ, R87 ;  /* 0x000000ffff1d7224 */ /* 0x000fe200078e0057 */
[----:B----4-:R-:W4:Y:S04]  /*42950*/  @P2 LDG.E.U16 R65, desc[UR6][R68.64] ;  /* 0x0000000644412981 */ /* 0x010f28000c1e1500 */
[----:B------:R-:W2:Y:S01]  /*42960*/  @P3 LDG.E.U16 R0, desc[UR6][R62.64] ;  /* 0x000000063e003981 */ /* 0x000ea2000c1e1500 */
[----:B-1----:R-:W-:-:S03]  /*42970*/  IMAD.MOV.U32 R73, RZ, RZ, R85 ;  /* 0x000000ffff497224 */ /* 0x002fc600078e0055 */
[----:B------:R-:W3:Y:S01]  /*42980*/  @P3 LDG.E.U16 R90, desc[UR6][R28.64] ;  /* 0x000000061c5a3981 */ /* 0x000ee2000c1e1500 */
[----:B------:R-:W-:-:S05]  /*42990*/  IMAD.MOV.U32 R72, RZ, RZ, R71 ;  /* 0x000000ffff487224 */ /* 0x000fca00078e0047 */
[----:B------:R-:W3:Y:S01]  /*429a0*/  @P2 LDG.E.U16 R64, desc[UR6][R72.64] ;  /* 0x0000000648402981 */ /* 0x000ee2000c1e1500 */
[----:B------:R-:W-:-:S03]  /*429b0*/  ISETP.GT.AND P6, PT, R93, 0x68, PT ;  /* 0x000000685d00780c */ /* 0x000fc60003fc4270 */
[----:B------:R-:W-:Y:S04]  /*429c0*/  STL.64 [R1+0x1058], R72 ;  /* 0x0010584801007387 */ /* 0x000fe80000100a00 */
[----:B------:R0:W-:Y:S04]  /*429d0*/  STL.64 [R1+0x1048], R28 ;  /* 0x0010481c01007387 */ /* 0x0001e80000100a00 */
[----:B------:R-:W-:Y:S04]  /*429e0*/  STL.64 [R1+0x1050], R68 ;  /* 0x0010504401007387 */ /* 0x000fe80000100a00 */
[----:B------:R-:W3:Y:S01]  /*429f0*/  @P6 LDG.E.U16 R32, desc[UR6][R8.64] ;  /* 0x0000000608206981 */ /* 0x000ee2000c1e1500 */
[----:B------:R-:W-:-:S03]  /*42a00*/  ISETP.GT.AND P5, PT, R93, 0x69, PT ;  /* 0x000000695d00780c */ /* 0x000fc60003fa4270 */
[----:B------:R-:W3:Y:S04]  /*42a10*/  @P6 LDG.E.U16 R31, desc[UR6][R58.64] ;  /* 0x000000063a1f6981 */ /* 0x000ee8000c1e1500 */
[----:B----4-:R-:W-:Y:S06]  /*42a20*/  @P2 STL [R1+0x1e34], R65 ;  /* 0x001e344101002387 */ /* 0x010fec0000100800 */
[----:B--2---:R-:W2:Y:S04]  /*42a30*/  @P5 LDG.E.U16 R48, desc[UR6][R22.64] ;  /* 0x0000000616305981 */ /* 0x004ea8000c1e1500 */
[----:B------:R-:W2:Y:S04]  /*42a40*/  @P5 LDG.E.U16 R49, desc[UR6][R18.64] ;  /* 0x0000000612315981 */ /* 0x000ea8000c1e1500 */
[----:B---3--:R1:W-:Y:S04]  /*42a50*/  @P2 STL [R1+0x1e38], R64 ;  /* 0x001e384001002387 */ /* 0x0083e80000100800 */
[----:B------:R-:W-:Y:S04]  /*42a60*/  @P3 STL [R1+0x1e2c], R0 ;  /* 0x001e2c0001003387 */ /* 0x000fe80000100800 */
[----:B------:R3:W-:Y:S04]  /*42a70*/  @P3 STL [R1+0x1e30], R90 ;  /* 0x001e305a01003387 */ /* 0x0007e80000100800 */
[----:B------:R-:W4:Y:S04]  /*42a80*/  LDL.LU R62, [R1+0x1d70] ;  /* 0x001d7000013e7983 */ /* 0x000f280000300800 */
[----:B------:R-:W4:Y:S04]  /*42a90*/  LDL.LU R63, [R1+0x1ed4] ;  /* 0x001ed400013f7983 */ /* 0x000f280000300800 */
[----:B------:R-:W2:Y:S04]  /*42aa0*/  LDL.LU R84, [R1+0x1d74] ;  /* 0x001d740001547983 */ /* 0x000ea80000300800 */
[----:B------:R-:W2:Y:S04]  /*42ab0*/  LDL.LU R85, [R1+0x1ed8] ;  /* 0x001ed80001557983 */ /* 0x000ea80000300800 */
[----:B------:R-:W4:Y:S04]  /*42ac0*/  LDL.LU R8, [R1+0x1d78] ;  /* 0x001d780001087983 */ /* 0x000f280000300800 */
[----:B------:R-:W4:Y:S04]  /*42ad0*/  LDL.LU R9, [R1+0x1edc] ;  /* 0x001edc0001097983 */ /* 0x000f280000300800 */
[----:B------:R-:W4:Y:S04]  /*42ae0*/  LDL R77, [R1+0x1a30] ;  /* 0x001a3000014d7983 */ /* 0x000f280000100800 */
[----:B0-----:R-:W4:Y:S04]  /*42af0*/  LDL R28, [R1+0x1a34] ;  /* 0x001a3400011c7983 */ /* 0x001f280000100800 */
[----:B------:R-:W4:Y:S04]  /*42b00*/  LDL R75, [R1+0x1a28] ;  /* 0x001a2800014b7983 */ /* 0x000f280000100800 */
[----:B------:R-:W4:Y:S04]  /*42b10*/  LDL R76, [R1+0x1a2c] ;  /* 0x001a2c00014c7983 */ /* 0x000f280000100800 */
[----:B------:R-:W4:Y:S04]  /*42b20*/  LDL R73, [R1+0x1a20] ;  /* 0x001a200001497983 */ /* 0x000f280000100800 */
[----:B------:R-:W4:Y:S04]  /*42b30*/  LDL R74, [R1+0x1a24] ;  /* 0x001a2400014a7983 */ /* 0x000f280000100800 */
[----:B------:R-:W4:Y:S04]  /*42b40*/  LDL R86, [R1+0x1a18] ;  /* 0x001a180001567983 */ /* 0x000f280000100800 */
[----:B------:R-:W4:Y:S04]  /*42b50*/  LDL.64 R88, [R1+0xfe8] ;  /* 0x000fe80001587983 */ /* 0x000f280000100a00 */
[----:B------:R-:W4:Y:S01]  /*42b60*/  LDL R72, [R1+0x1a1c] ;  /* 0x001a1c0001487983 */ /* 0x000f220000100800 */
[----:B------:R-:W-:-:S02]  /*42b70*/  ISETP.GT.AND P2, PT, R93, 0x6a, PT ;  /* 0x0000006a5d00780c */ /* 0x000fc40003f44270 */
[C---:B------:R-:W-:Y:S02]  /*42b80*/  ISETP.GT.AND P3, PT, R93.reuse, 0x6b, PT ;  /* 0x0000006b5d00780c */ /* 0x040fe40003f64270 */
[C---:B------:R-:W-:Y:S02]  /*42b90*/  ISETP.GT.AND P6, PT, R93.reuse, 0x6c, PT ;  /* 0x0000006c5d00780c */ /* 0x040fe40003fc4270 */
[----:B------:R-:W-:Y:S01]  /*42ba0*/  ISETP.GT.AND P5, PT, R93, 0x6d, PT ;  /* 0x0000006d5d00780c */ /* 0x000fe20003fa4270 */
[----:B-1----:R-:W4:Y:S04]  /*42bb0*/  LDL.LU R64, [R1+0x1ee0] ;  /* 0x001ee00001407983 */ /* 0x002f280000300800 */
[----:B------:R-:W4:Y:S04]  /*42bc0*/  LDL.LU R65, [R1+0x1f00] ;  /* 0x001f000001417983 */ /* 0x000f280000300800 */
[----:B------:R-:W4:Y:S04]  /*42bd0*/  LDL.LU R68, [R1+0x1ee4] ;  /* 0x001ee40001447983 */ /* 0x000f280000300800 */
[----:B------:R-:W4:Y:S04]  /*42be0*/  LDL.LU R69, [R1+0x1f04] ;  /* 0x001f040001457983 */ /* 0x000f280000300800 */
[----:B------:R-:W4:Y:S04]  /*42bf0*/  LDL.LU R87, [R1+0x1ee8] ;  /* 0x001ee80001577983 */ /* 0x000f280000300800 */
[----:B------:R-:W4:Y:S04]  /*42c00*/  LDL.LU R71, [R1+0x1f08] ;  /* 0x001f080001477983 */ /* 0x000f280000300800 */
[----:B---3--:R-:W3:Y:S04]  /*42c10*/  LDL R90, [R1+0x1e28] ;  /* 0x001e2800015a7983 */ /* 0x008ee80000100800 */
[----:B------:R-:W-:Y:S04]  /*42c20*/  STL [R1+0x31d8], R32 ;  /* 0x0031d82001007387 */ /* 0x000fe80000100800 */
[----:B------:R-:W-:Y:S04]  /*42c30*/  STL.64 [R1+0x3200], R32 ;  /* 0x0032002001007387 */ /* 0x000fe80000100a00 */
[----:B------:R-:W-:Y:S04]  /*42c40*/  STL.64 [R1+0x3278], R32 ;  /* 0x0032782001007387 */ /* 0x000fe80000100a00 */
[----:B------:R-:W-:Y:S04]  /*42c50*/  STL.64 [R1+0x3300], R32 ;  /* 0x0033002001007387 */ /* 0x000fe80000100a00 */
[----:B------:R-:W3:Y:S04]  /*42c60*/  LDL.LU R30, [R1+0x1a14] ;  /* 0x001a1400011e7983 */ /* 0x000ee80000300800 */
[----:B------:R-:W3:Y:S04]  /*42c70*/  LDL R0, [R1+0x1e24] ;  /* 0x001e240001007983 */ /* 0x000ee80000100800 */
[----:B------:R-:W3:Y:S04]  /*42c80*/  LDL R59, [R1+0x1e1c] ;  /* 0x001e1c00013b7983 */ /* 0x000ee80000100800 */
[----:B------:R-:W3:Y:S04]  /*42c90*/  LDL R58, [R1+0x1e20] ;  /* 0x001e2000013a7983 */ /* 0x000ee80000100800 */
[----:B------:R-:W3:Y:S04]  /*42ca0*/  LDL.LU R29, [R1+0x1a10] ;  /* 0x001a1000011d7983 */ /* 0x000ee80000300800 */
[----:B------:R-:W3:Y:S04]  /*42cb0*/  LDL.LU.64 R22, [R1+0x3900] ;  /* 0x0039000001167983 */ /* 0x000ee80000300a00 */
[----:B------:R-:W3:Y:S01]  /*42cc0*/  LDL.LU.64 R18, [R1+0x38f8] ;  /* 0x0038f80001127983 */ /* 0x000ee20000300a00 */
[----:B--2---:R-:W-:-:S02]  /*42cd0*/  LOP3.LUT R85, R85, R84, RZ, 0x3c, !PT ;  /* 0x0000005455557212 */ /* 0x004fc400078e3cff */
[----:B----4-:R-:W-:Y:S02]  /*42ce0*/  LOP3.LUT R9, R9, R8, RZ, 0x3c, !PT ;  /* 0x0000000809097212 */ /* 0x010fe400078e3cff */
[----:B------:R-:W-:Y:S02]  /*42cf0*/  LOP3.LUT R63, R63, R62, RZ, 0x3c, !PT ;  /* 0x0000003e3f3f7212 */ /* 0x000fe400078e3cff */
[----:B------:R-:W-:Y:S01]  /*42d00*/  LOP3.LUT R84, R85, R84, RZ, 0x3c, !PT ;  /* 0x0000005455547212 */ /* 0x000fe200078e3cff */
[----:B------:R-:W2:Y:S01]  /*42d10*/  @P3 LDG.E.U16 R75, desc[UR6][R20.64] ;  /* 0x00000006144b3981 */ /* 0x000ea2000c1e1500 */
[----:B------:R-:W-:Y:S02]  /*42d20*/  LOP3.LUT R8, R9, R8, RZ, 0x3c, !PT ;  /* 0x0000000809087212 */ /* 0x000fe400078e3cff */
[----:B------:R-:W-:Y:S02]  /*42d30*/  LOP3.LUT R62, R63, R62, RZ, 0x3c, !PT ;  /* 0x0000003e3f3e7212 */ /* 0x000fe400078e3cff */
[----:B------:R-:W-:Y:S01]  /*42d40*/  LOP3.LUT R85, R85, R84, RZ, 0x3c, !PT ;  /* 0x0000005455557212 */ /* 0x000fe200078e3cff */
[----:B------:R-:W4:Y:S01]  /*42d50*/  @P6 LDG.E.U16 R73, desc[UR6][R80.64] ;  /* 0x0000000650496981 */ /* 0x000f22000c1e1500 */
[----:B------:R-:W-:-:S02]  /*42d60*/  LOP3.LUT R9, R9, R8, RZ, 0x3c, !PT ;  /* 0x0000000809097212 */ /* 0x000fc400078e3cff */
[----:B------:R-:W-:Y:S01]  /*42d70*/  LOP3.LUT R63, R63, R62, RZ, 0x3c, !PT ;  /* 0x0000003e3f3f7212 */ /* 0x000fe200078e3cff */
[----:B------:R-:W2:Y:S04]  /*42d80*/  @P6 LDG.E.U16 R74, desc[UR6][R2.64] ;  /* 0x00000006024a6981 */ /* 0x000ea8000c1e1500 */
[----:B------:R-:W2:Y:S04]  /*42d90*/  @P2 LDG.E.U16 R77, desc[UR6][R84.64] ;  /* 0x00000006544d2981 */ /* 0x000ea8000c1e1500 */
[----:B------:R-:W3:Y:S04]  /*42da0*/  @P2 LDG.E.U16 R28, desc[UR6][R8.64] ;  /* 0x00000006081c2981 */ /* 0x000ee8000c1e1500 */
[----:B------:R-:W4:Y:S04]  /*42db0*/  @P3 LDG.E.U16 R76, desc[UR6][R62.64] ;  /* 0x000000063e4c3981 */ /* 0x000f28000c1e1500 */
[----:B------:R-:W4:Y:S04]  /*42dc0*/  @P5 LDG.E.U16 R86, desc[UR6][R50.64] ;  /* 0x0000000632565981 */ /* 0x000f28000c1e1500 */
[----:B------:R-:W4:Y:S04]  /*42dd0*/  @P5 LDG.E.U16 R72, desc[UR6][R88.64] ;  /* 0x0000000658485981 */ /* 0x000f28000c1e1500 */
[----:B------:R-:W-:Y:S04]  /*42de0*/  STL.64 [R1+0x31d0], R48 ;  /* 0x0031d03001007387 */ /* 0x000fe80000100a00 */
[----:B------:R-:W-:Y:S04]  /*42df0*/  STL.64 [R1+0x3220], R48 ;  /* 0x0032203001007387 */ /* 0x000fe80000100a00 */
[----:B------:R-:W-:Y:S04]  /*42e00*/  STL.64 [R1+0x3318], R48 ;  /* 0x0033183001007387 */ /* 0x000fe80000100a00 */
[----:B------:R0:W-:Y:S01]  /*42e10*/  STL.64 [R1+0x1018], R8 ;  /* 0x0010180801007387 */ /* 0x0001e20000100a00 */
[----:B------:R-:W-:-:S03]  /*42e20*/  LOP3.LUT R69, R69, R68, RZ, 0x3c, !PT ;  /* 0x0000004445457212 */ /* 0x000fc600078e3cff */
[----:B0-----:R-:W4:Y:S04]  /*42e30*/  LDL.LU.64 R8, [R1+0x38f0] ;  /* 0x0038f00001087983 */ /* 0x001f280000300a00 */
[----:B------:R-:W-:Y:S04]  /*42e40*/  STL.64 [R1+0x1008], R62 ;  /* 0x0010083e01007387 */ /* 0x000fe80000100a00 */
[----:B------:R0:W-:Y:S01]  /*42e50*/  STL.64 [R1+0x1010], R84 ;  /* 0x0010105401007387 */ /* 0x0001e20000100a00 */
[----:B------:R-:W-:Y:S02]  /*42e60*/  LOP3.LUT R65, R65, R64, RZ, 0x3c, !PT ;  /* 0x0000004041417212 */ /* 0x000fe400078e3cff */
[----:B------:R-:W-:Y:S01]  /*42e70*/  LOP3.LUT R68, R69, R68, RZ, 0x3c, !PT ;  /* 0x0000004445447212 */ /* 0x000fe200078e3cff */
[----:B0-----:R-:W4:Y:S01]  /*42e80*/  LDL.LU.64 R84, [R1+0x38e8] ;  /* 0x0038e80001547983 */ /* 0x001f220000300a00 */
[----:B------:R-:W-:-:S02]  /*42e90*/  LOP3.LUT R64, R65, R64, RZ, 0x3c, !PT ;  /* 0x0000004041407212 */ /* 0x000fc400078e3cff */
[----:B------:R-:W-:Y:S02]  /*42ea0*/  LOP3.LUT R69, R69, R68, RZ, 0x3c, !PT ;  /* 0x0000004445457212 */ /* 0x000fe400078e3cff */
[----:B------:R-:W-:Y:S01]  /*42eb0*/  LOP3.LUT R65, R65, R64, RZ, 0x3c, !PT ;  /* 0x0000004041417212 */ /* 0x000fe200078e3cff */
[----:B--2---:R-:W-:Y:S04]  /*42ec0*/  @P2 STL [R1+0x1a30], R77 ;  /* 0x001a304d01002387 */ /* 0x004fe80000100800 */
[----:B---3--:R-:W-:Y:S04]  /*42ed0*/  @P2 STL [R1+0x1a34], R28 ;  /* 0x001a341c01002387 */ /* 0x008fe80000100800 */
[----:B------:R-:W2:Y:S04]  /*42ee0*/  LDL.LU.64 R62, [R1+0x38e0] ;  /* 0x0038e000013e7983 */ /* 0x000ea80000300a00 */
[----:B------:R-:W3:Y:S01]  /*42ef0*/  LDL.LU.64 R20, [R1+0x38d8] ;  /* 0x0038d80001147983 */ /* 0x000ee20000300a00 */
[----:B------:R-:W-:-:S03]  /*42f00*/  ISETP.GT.AND P2, PT, R93, 0x6e, PT ;  /* 0x0000006e5d00780c */ /* 0x000fc60003f44270 */
[----:B------:R-:W-:Y:S04]  /*42f10*/  @P3 STL [R1+0x1a28], R75 ;  /* 0x001a284b01003387 */ /* 0x000fe80000100800 */
[----:B----4-:R-:W-:Y:S01]  /*42f20*/  @P3 STL [R1+0x1a2c], R76 ;  /* 0x001a2c4c01003387 */ /* 0x010fe20000100800 */
[----:B------:R-:W-:-:S03]  /*42f30*/  ISETP.GT.AND P3, PT, R93, 0x6f, PT ;  /* 0x0000006f5d00780c */ /* 0x000fc60003f64270 */
[----:B------:R-:W4:Y:S04]  /*42f40*/  LDL.LU.64 R2, [R1+0x38d0] ;  /* 0x0038d00001027983 */ /* 0x000f280000300a00 */
[----:B------:R-:W2:Y:S04]  /*42f50*/  LDL.LU.64 R80, [R1+0x38c8] ;  /* 0x0038c80001507983 */ /* 0x000ea80000300a00 */
[----:B------:R0:W-:Y:S04]  /*42f60*/  @P6 STL [R1+0x1a20], R73 ;  /* 0x001a204901006387 */ /* 0x0001e80000100800 */
[----:B------:R-:W-:Y:S04]  /*42f70*/  @P6 STL [R1+0x1a24], R74 ;  /* 0x001a244a01006387 */ /* 0x000fe80000100800 */
[----:B------:R-:W2:Y:S04]  /*42f80*/  LDL.LU.64 R50, [R1+0x38c0] ;  /* 0x0038c00001327983 */ /* 0x000ea80000300a00 */
[----:B------:R-:W-:Y:S04]  /*42f90*/  @P5 STL [R1+0x1a18], R86 ;  /* 0x001a185601005387 */ /* 0x000fe80000100800 */
[----:B------:R1:W-:Y:S04]  /*42fa0*/  @P5 STL [R1+0x1a1c], R72 ;  /* 0x001a1c4801005387 */ /* 0x0003e80000100800 */
[----:B------:R-:W2:Y:S04]  /*42fb0*/  @P2 LDG.E.U16 R0, desc[UR6][R68.64] ;  /* 0x0000000644002981 */ /* 0x000ea8000c1e1500 */
[----:B------:R-:W3:Y:S04]  /*42fc0*/  @P3 LDG.E.U16 R59, desc[UR6][R60.64] ;  /* 0x000000063c3b3981 */ /* 0x000ee8000c1e1500 */
[----:B------:R-:W3:Y:S01]  /*42fd0*/  @P3 LDG.E.U16 R58, desc[UR6][R64.64] ;  /* 0x00000006403a3981 */ /* 0x000ee2000c1e1500 */
[----:B0-----:R-:W-:-:S02]  /*42fe0*/  IMAD.MOV.U32 R73, RZ, RZ, R87 ;  /* 0x000000ffff497224 */ /* 0x001fc400078e0057 */
[----:B-1----:R-:W-:-:S05]  /*42ff0*/  IMAD.MOV.U32 R72, RZ, RZ, R71 ;  /* 0x000000ffff487224 */ /* 0x002fca00078e0047 */
[----:B------:R-:W3:Y:S04]  /*43000*/  @P2 LDG.E.U16 R90, desc[UR6][R72.64] ;  /* 0x00000006485a2981 */ /* 0x000ee8000c1e1500 */
[----:B------:R-:W-:Y:S04]  /*43010*/  STL.64 [R1+0xfd8], R72 ;  /* 0x000fd84801007387 */ /* 0x000fe80000100a00 */
[----:B------:R-:W-:Y:S04]  /*43020*/  STL.64 [R1+0xfc8], R64 ;  /* 0x000fc84001007387 */ /* 0x000fe80000100a00 */
[----:B------:R0:W-:Y:S01]  /*43030*/  STL.64 [R1+0xfd0], R68 ;  /* 0x000fd04401007387 */ /* 0x0001e20000100a00 */
[----:B------:R-:W-:-:S13]  /*43040*/  ISETP.GT.AND P6, PT, R93, 0x70, PT ;  /* 0x000000705d00780c */ /* 0x000fda0003fc4270 */
[----:B------:R-:W4:Y:S01]  /*43050*/  @P6 LDG.E.U16 R30, desc[UR6][R54.64] ;  /* 0x00000006361e6981 */ /* 0x000f22000c1e1500 */
[----:B------:R-:W-:-:S03]  /*43060*/  ISETP.GT.AND P5, PT, R93, 0x71, PT ;  /* 0x000000715d00780c */ /* 0x000fc60003fa4270 */
[----:B------:R-:W4:Y:S04]  /*43070*/  @P6 LDG.E.U16 R29, desc[UR6][R6.64] ;  /* 0x00000006061d6981 */ /* 0x000f28000c1e1500 */
[----:B--2---:R-:W-:Y:S06]  /*43080*/  @P2 STL [R1+0x1e24], R0 ;  /* 0x001e240001002387 */ /* 0x004fec0000100800 */
[----:B------:R-:W2:Y:S04]  /*43090*/  @P5 LDG.E.U16 R50, desc[UR6][R56.64] ;  /* 0x0000000638325981 */ /* 0x000ea8000c1e1500 */
[----:B------:R-:W2:Y:S04]  /*430a0*/  @P5 LDG.E.U16 R51, desc[UR6][R10.64] ;  /* 0x000000060a335981 */ /* 0x000ea8000c1e1500 */
[----:B---3--:R1:W-:Y:S04]  /*430b0*/  @P2 STL [R1+0x1e28], R90 ;  /* 0x001e285a01002387 */ /* 0x0083e80000100800 */
[----:B------:R-:W-:Y:S04]  /*430c0*/  @P3 STL [R1+0x1e1c], R59 ;  /* 0x001e1c3b01003387 */ /* 0x000fe80000100800 */
[----:B------:R3:W-:Y:S04]  /*430d0*/  @P3 STL [R1+0x1e20], R58 ;  /* 0x001e203a01003387 */ /* 0x0007e80000100800 */
[----:B------:R-:W2:Y:S04]  /*430e0*/  LDL.LU R75, [R1+0x1f0c] ;  /* 0x001f0c00014b7983 */ /* 0x000ea80000300800 */
[----:B------:R-:W2:Y:S04]  /*430f0*/  LDL.LU R74, [R1+0x1f2c] ;  /* 0x001f2c00014a7983 */ /* 0x000ea80000300800 */
[----:B------:R-:W2:Y:S04]  /*43100*/  LDL.LU R60, [R1+0x1f10] ;  /* 0x001f1000013c7983 */ /* 0x000ea80000300800 */
[----:B------:R-:W2:Y:S04]  /*43110*/  LDL.LU R61, [R1+0x1f30] ;  /* 0x001f3000013d7983 */ /* 0x000ea80000300800 */
[----:B0-----:R-:W2:Y:S04]  /*43120*/  LDL.LU R68, [R1+0x1f14] ;  /* 0x001f140001447983 */ /* 0x001ea80000300800 */
[----:B------:R-:W2:Y:S04]  /*43130*/  LDL.LU R69, [R1+0x1f34] ;  /* 0x001f340001457983 */ /* 0x000ea80000300800 */
[----:B------:R-:W2:Y:S04]  /*43140*/  LDL R88, [R1+0x1a00] ;  /* 0x001a000001587983 */ /* 0x000ea80000100800 */
[----:B------:R-:W2:Y:S04]  /*43150*/  LDL R76, [R1+0x1a04] ;  /* 0x001a0400014c7983 */ /* 0x000ea80000100800 */
[----:B------:R-:W2:Y:S04]  /*43160*/  LDL R73, [R1+0x19f8] ;  /* 0x0019f80001497983 */ /* 0x000ea80000100800 */
[----:B------:R-:W2:Y:S04]  /*43170*/  LDL R89, [R1+0x19fc] ;  /* 0x0019fc0001597983 */ /* 0x000ea80000100800 */
[----:B------:R-:W2:Y:S04]  /*43180*/  LDL R86, [R1+0x19f0] ;  /* 0x0019f00001567983 */ /* 0x000ea80000100800 */
[----:B------:R-:W2:Y:S01]  /*43190*/  LDL R72, [R1+0x19f4] ;  /* 0x0019f40001487983 */ /* 0x000ea20000100800 */
[----:B------:R-:W-:-:S02]  /*431a0*/  ISETP.GT.AND P2, PT, R93, 0x72, PT ;  /* 0x000000725d00780c */ /* 0x000fc40003f44270 */
[C---:B------:R-:W-:Y:S01]  /*431b0*/  ISETP.GT.AND P3, PT, R93.reuse, 0x73, PT ;  /* 0x000000735d00780c */ /* 0x040fe20003f64270 */
[----:B------:R-:W2:Y:S04]  /*431c0*/  LDL R87, [R1+0x19ec] ;  /* 0x0019ec0001577983 */ /* 0x000ea80000100800 */
[----:B------:R-:W2:Y:S04]  /*431d0*/  LDL R71, [R1+0x19e8] ;  /* 0x0019e80001477983 */ /* 0x000ea80000100800 */
[----:B------:R-:W2:Y:S04]  /*431e0*/  LDL.LU R54, [R1+0x1f38] ;  /* 0x001f380001367983 */ /* 0x000ea80000300800 */
[----:B------:R-:W2:Y:S04]  /*431f0*/  LDL.LU R55, [R1+0x1f58] ;  /* 0x001f580001377983 */ /* 0x000ea80000300800 */
[----:B------:R-:W2:Y:S04]  /*43200*/  LDL.LU R64, [R1+0x1f3c] ;  /* 0x001f3c0001407983 */ /* 0x000ea80000300800 */
[----:B------:R-:W2:Y:S04]  /*43210*/  LDL.LU R65, [R1+0x1f5c] ;  /* 0x001f5c0001417983 */ /* 0x000ea80000300800 */
[----:B-1----:R-:W2:Y:S01]  /*43220*/  LDL.LU R90, [R1+0x1f40] ;  /* 0x001f4000015a7983 */ /* 0x002ea20000300800 */
[----:B------:R-:W-:-:S03]  /*43230*/  ISETP.GT.AND P6, PT, R93, 0x74, PT ;  /* 0x000000745d00780c */ /* 0x000fc60003fc4270 */
[----:B------:R-:W2:Y:S04]  /*43240*/  LDL.LU R0, [R1+0x1f60] ;  /* 0x001f600001007983 */ /* 0x000ea80000300800 */
[----:B---3--:R-:W3:Y:S04]  /*43250*/  LDL R58, [R1+0x1e18] ;  /* 0x001e1800013a7983 */ /* 0x008ee80000100800 */
[----:B----4-:R-:W-:Y:S04]  /*43260*/  STL.64 [R1+0x31e0], R30 ;  /* 0x0031e01e01007387 */ /* 0x010fe80000100a00 */
[----:B------:R-:W-:Y:S04]  /*43270*/  STL.64 [R1+0x3208], R30 ;  /* 0x0032081e01007387 */ /* 0x000fe80000100a00 */
[----:B------:R-:W-:Y:S04]  /*43280*/  STL.64 [R1+0x3280], R30 ;  /* 0x0032801e01007387 */ /* 0x000fe80000100a00 */
[----:B------:R-:W-:Y:S04]  /*43290*/  STL.64 [R1+0x3308], R30 ;  /* 0x0033081e01007387 */ /* 0x000fe80000100a00 */
[----:B------:R-:W4:Y:S04]  /*432a0*/  LDL.LU R28, [R1+0x19e4] ;  /* 0x0019e400011c7983 */ /* 0x000f280000300800 */
[----:B------:R-:W3:Y:S04]  /*432b0*/  LDL R59, [R1+0x1e14] ;  /* 0x001e1400013b7983 */ /* 0x000ee80000100800 */
[----:B------:R-:W3:Y:S04]  /*432c0*/  LDL R7, [R1+0x1e10] ;  /* 0x001e100001077983 */ /* 0x000ee80000100800 */
[----:B------:R-:W3:Y:S01]  /*432d0*/  LDL R6, [R1+0x1e0c] ;  /* 0x001e0c0001067983 */ /* 0x000ee20000100800 */
[----:B--2---:R-:W-:-:S02]  /*432e0*/  LOP3.LUT R61, R61, R60, RZ, 0x3c, !PT ;  /* 0x0000003c3d3d7212 */ /* 0x004fc400078e3cff */
[----:B------:R-:W-:Y:S02]  /*432f0*/  LOP3.LUT R69, R69, R68, RZ, 0x3c, !PT ;  /* 0x0000004445457212 */ /* 0x000fe400078e3cff */
[----:B------:R-:W-:Y:S01]  /*43300*/  LOP3.LUT R60, R61, R60, RZ, 0x3c, !PT ;  /* 0x0000003c3d3c7212 */ /* 0x000fe200078e3cff */
[----:B------:R-:W2:Y:S01]  /*43310*/  @P3 LDG.E.U16 R73, desc[UR6][R24.64] ;  /* 0x0000000618493981 */ /* 0x000ea2000c1e1500 */
[----:B------:R-:W-:-:S03]  /*43320*/  LOP3.LUT R68, R69, R68, RZ, 0x3c, !PT ;  /* 0x0000004445447212 */ /* 0x000fc600078e3cff */
[----:B------:R-:W2:Y:S01]  /*43330*/  @P3 LDG.E.U16 R89, desc[UR6][R74.64] ;  /* 0x000000064a593981 */ /* 0x000ea2000c1e1500 */
[----:B------:R-:W-:-:S03]  /*43340*/  LOP3.LUT R61, R61, R60, RZ, 0x3c, !PT ;  /* 0x0000003c3d3d7212 */ /* 0x000fc600078e3cff */
[----:B------:R-:W2:Y:S01]  /*43350*/  @P6 LDG.E.U16 R86, desc[UR6][R66.64] ;  /* 0x0000000642566981 */ /* 0x000ea2000c1e1500 */
[----:B------:R-:W-:-:S03]  /*43360*/  LOP3.LUT R69, R69, R68, RZ, 0x3c, !PT ;  /* 0x0000004445457212 */ /* 0x000fc600078e3cff */
[----:B------:R-:W2:Y:S04]  /*43370*/  @P6 LDG.E.U16 R72, desc[UR6][R12.64] ;  /* 0x000000060c486981 */ /* 0x000ea8000c1e1500 */
[----:B------:R-:W2:Y:S04]  /*43380*/  @P2 LDG.E.U16 R88, desc[UR6][R60.64] ;  /* 0x000000063c582981 */ /* 0x000ea8000c1e1500 */
[----:B------:R-:W3:Y:S04]  /*43390*/  @P2 LDG.E.U16 R76, desc[UR6][R68.64] ;  /* 0x00000006444c2981 */ /* 0x000ee8000c1e1500 */
[----:B------:R-:W-:Y:S04]  /*433a0*/  STL [R1+0x31e8], R29 ;  /* 0x0031e81d01007387 */ /* 0x000fe80000100800 */
[----:B------:R-:W4:Y:S04]  /*433b0*/  LDL.LU R77, [R1+0x19e0] ;  /* 0x0019e000014d7983 */ /* 0x000f280000300800 */
[----:B------:R-:W4:Y:S04]  /*433c0*/  LDL.LU.64 R56, [R1+0x38b8] ;  /* 0x0038b80001387983 */ /* 0x000f280000300a00 */
[----:B------:R-:W4:Y:S04]  /*433d0*/  LDL.LU.64 R10, [R1+0x38b0] ;  /* 0x0038b000010a7983 */ /* 0x000f280000300a00 */
[----:B------:R-:W-:Y:S04]  /*433e0*/  STL.64 [R1+0x31f0], R50 ;  /* 0x0031f03201007387 */ /* 0x000fe80000100a00 */
[----:B------:R-:W-:Y:S01]  /*433f0*/  STL.64 [R1+0x3338], R50 ;  /* 0x0033383201007387 */ /* 0x000fe20000100a00 */
[----:B------:R-:W-:-:S03]  /*43400*/  ISETP.GT.AND P5, PT, R93, 0x75, PT ;  /* 0x000000755d00780c */ /* 0x000fc60003fa4270 */
[----:B------:R0:W-:Y:S04]  /*43410*/  STL.64 [R1+0xf98], R68 ;  /* 0x000f984401007387 */ /* 0x0001e80000100a00 */
[----:B0-----:R-:W4:Y:S04]  /*43420*/  LDL.LU.64 R68, [R1+0x38a8] ;  /* 0x0038a80001447983 */ /* 0x001f280000300a00 */
[----:B------:R-:W-:Y:S04]  /*43430*/  STL.64 [R1+0xf88], R74 ;  /* 0x000f884a01007387 */ /* 0x000fe80000100a00 */
[----:B------:R0:W-:Y:S04]  /*43440*/  STL.64 [R1+0xf90], R60 ;  /* 0x000f903c01007387 */ /* 0x0001e80000100a00 */
[----:B------:R1:W4:Y:S04]  /*43450*/  @P5 LDG.E.U16 R71, desc[UR6][R52.64] ;  /* 0x0000000634475981 */ /* 0x000328000c1e1500 */
[----:B------:R-:W4:Y:S04]  /*43460*/  @P5 LDG.E.U16 R87, desc[UR6][R16.64] ;  /* 0x0000000610575981 */ /* 0x000f28000c1e1500 */
[----:B0-----:R-:W4:Y:S01]  /*43470*/  LDL.LU.64 R60, [R1+0x38a0] ;  /* 0x0038a000013c7983 */ /* 0x001f220000300a00 */
[----:B-1----:R-:W-:-:S02]  /*43480*/  IMAD.MOV.U32 R52, RZ, RZ, R55 ;  /* 0x000000ffff347224 */ /* 0x002fc400078e0037 */
[----:B------:R-:W-:Y:S02]  /*43490*/  IMAD.MOV.U32 R53, RZ, RZ, R54 ;  /* 0x000000ffff357224 */ /* 0x000fe400078e0036 */
[----:B------:R-:W-:Y:S02]  /*434a0*/  IMAD.MOV.U32 R54, RZ, RZ, R65 ;  /* 0x000000ffff367224 */ /* 0x000fe400078e0041 */
[----:B------:R-:W-:Y:S02]  /*434b0*/  IMAD.MOV.U32 R55, RZ, RZ, R64 ;  /* 0x000000ffff377224 */ /* 0x000fe400078e0040 */
[----:B------:R-:W-:Y:S02]  /*434c0*/  IMAD.MOV.U32 R64, RZ, RZ, R0 ;  /* 0x000000ffff407224 */ /* 0x000fe400078e0000 */
[----:B------:R-:W-:Y:S01]  /*434d0*/  IMAD.MOV.U32 R65, RZ, RZ, R90 ;  /* 0x000000ffff417224 */ /* 0x000fe200078e005a */
[----:B--2---:R0:W-:Y:S04]  /*434e0*/  @P2 STL [R1+0x1a00], R88 ;  /* 0x001a005801002387 */ /* 0x0041e80000100800 */
[----:B---3--:R-:W-:Y:S01]  /*434f0*/  @P2 STL [R1+0x1a04], R76 ;  /* 0x001a044c01002387 */ /* 0x008fe20000100800 */
[----:B------:R-:W-:-:S03]  /*43500*/  ISETP.GT.AND P2, PT, R93, 0x76, PT ;  /* 0x000000765d00780c */ /* 0x000fc60003f44270 */
[----:B------:R-:W2:Y:S04]  /*43510*/  LDL.LU.64 R24, [R1+0x3898] ;  /* 0x0038980001187983 */ /* 0x000ea80000300a00 */
[----:B------:R-:W-:Y:S04]  /*43520*/  @P3 STL [R1+0x19f8], R73 ;  /* 0x0019f84901003387 */ /* 0x000fe80000100800 */
[----:B------:R1:W-:Y:S01]  /*43530*/  @P3 STL [R1+0x19fc], R89 ;  /* 0x0019fc5901003387 */ /* 0x0003e20000100800 */
[----:B------:R-:W-:-:S03]  /*43540*/  ISETP.GT.AND P3, PT, R93, 0x77, PT ;  /* 0x000000775d00780c */ /* 0x000fc60003f64270 */
[----:B------:R-:W3:Y:S04]  /*43550*/  LDL.LU.64 R12, [R1+0x3890] ;  /* 0x00389000010c7983 */ /* 0x000ee80000300a00 */
[----:B------:R-:W2:Y:S04]  /*43560*/  LDL.LU.64 R66, [R1+0x3888] ;  /* 0x0038880001427983 */ /* 0x000ea80000300a00 */
[----:B------:R-:W-:Y:S04]  /*43570*/  @P6 STL [R1+0x19f0], R86 ;  /* 0x0019f05601006387 */ /* 0x000fe80000100800 */
[----:B------:R-:W2:Y:S04]  /*43580*/  @P2 LDG.E.U16 R59, desc[UR6][R54.64] ;  /* 0x00000006363b2981 */ /* 0x000ea8000c1e1500 */
[----:B------:R-:W3:Y:S04]  /*43590*/  @P2 LDG.E.U16 R58, desc[UR6][R64.64] ;  /* 0x00000006403a2981 */ /* 0x000ee8000c1e1500 */
[----:B------:R-:W-:Y:S01]  /*435a0*/  @P6 STL [R1+0x19f4], R72 ;  /* 0x0019f44801006387 */ /* 0x000fe20000100800 */
[----:B------:R-:W-:-:S03]  /*435b0*/  ISETP.GT.AND P6, PT, R93, 0x78, PT ;  /* 0x000000785d00780c */ /* 0x000fc60003fc4270 */
[----:B------:R-:W3:Y:S04]  /*435c0*/  @P3 LDG.E.U16 R7, desc[UR6][R52.64] ;  /* 0x0000000634073981 */ /* 0x000ee8000c1e1500 */
[----:B------:R-:W3:Y:S04]  /*435d0*/  @P3 LDG.E.U16 R6, desc[UR6][R26.64] ;  /* 0x000000061a063981 */ /* 0x000ee8000c1e1500 */
[----:B------:R-:W3:Y:S04]  /*435e0*/  LDL.LU.64 R16, [R1+0x3880] ;  /* 0x0038800001107983 */ /* 0x000ee80000300a00 */
[----:B----4-:R-:W4:Y:S04]  /*435f0*/  @P6 LDG.E.U16 R28, desc[UR6][R82.64] ;  /* 0x00000006521c6981 */ /* 0x010f28000c1e1500 */
[----:B------:R-:W-:Y:S04]  /*43600*/  @P5 STL [R1+0x19e8], R71 ;  /* 0x0019e84701005387 */ /* 0x000fe80000100800 */
[----:B------:R-:W-:Y:S04]  /*43610*/  @P5 STL [R1+0x19ec], R87 ;  /* 0x0019ec5701005387 */ /* 0x000fe80000100800 */
[----:B------:R-:W-:Y:S04]  /*43620*/  STL.64 [R1+0xf58], R64 ;  /* 0x000f584001007387 */ /* 0x000fe80000100a00 */
[----:B------:R0:W-:Y:S04]  /*43630*/  STL.64 [R1+0xf48], R52 ;  /* 0x000f483401007387 */ /* 0x0001e80000100a00 */
[----:B------:R0:W-:Y:S04]  /*43640*/  STL.64 [R1+0xf50], R54 ;  /* 0x000f503601007387 */ /* 0x0001e80000100a00 */
[----:B------:R-:W4:Y:S04]  /*43650*/  @P6 LDG.E.U16 R77, desc[UR6][R78.64] ;  /* 0x000000064e4d6981 */ /* 0x000f28000c1e1500 */
[----:B--2---:R-:W-:Y:S04]  /*43660*/  @P2 STL [R1+0x1e14], R59 ;  /* 0x001e143b01002387 */ /* 0x004fe80000100800 */
[----:B---3--:R2:W-:Y:S04]  /*43670*/  @P2 STL [R1+0x1e18], R58 ;  /* 0x001e183a01002387 */ /* 0x0085e80000100800 */
[----:B0-----:R-:W3:Y:S04]  /*43680*/  LDL.LU R88, [R1+0x1f64] ;  /* 0x001f640001587983 */ /* 0x001ee80000300800 */
[----:B-1----:R-:W3:Y:S04]  /*43690*/  LDL.LU R89, [R1+0x1f84] ;  /* 0x001f840001597983 */ /* 0x002ee80000300800 */
[----:B------:R-:W3:Y:S04]  /*436a0*/  LDL.LU R26, [R1+0x1f68] ;  /* 0x001f6800011a7983 */ /* 0x000ee80000300800 */
        /* <DEDUP_REMOVED lines=11> */
[----:B--2---:R-:W2:Y:S04]  /*43760*/  LDL.LU R58, [R1+0x1f90] ;  /* 0x001f9000013a7983 */ /* 0x004ea80000300800 */
[----:B------:R-:W2:Y:S04]  /*43770*/  LDL.LU R59, [R1+0x1fb0] ;  /* 0x001fb000013b7983 */ /* 0x000ea80000300800 */
[----:B------:R-:W2:Y:S04]  /*43780*/  LDL.LU R64, [R1+0x1f94] ;  /* 0x001f940001407983 */ /* 0x000ea80000300800 */
[----:B------:R-:W2:Y:S04]  /*43790*/  LDL.LU R65, [R1+0x1fb4] ;  /* 0x001fb40001417983 */ /* 0x000ea80000300800 */
[----:B------:R-:W2:Y:S04]  /*437a0*/  LDL.LU R90, [R1+0x1f98] ;  /* 0x001f9800015a7983 */ /* 0x000ea80000300800 */
[----:B------:R-:W2:Y:S04]  /*437b0*/  LDL.LU R0, [R1+0x1fb8] ;  /* 0x001fb80001007983 */ /* 0x000ea80000300800 */
[----:B------:R0:W-:Y:S04]  /*437c0*/  @P3 STL [R1+0x1e10], R7 ;  /* 0x001e100701003387 */ /* 0x0001e80000100800 */
[----:B0-----:R-:W2:Y:S04]  /*437d0*/  LDL R7, [R1+0x1e08] ;  /* 0x001e080001077983 */ /* 0x001ea80000100800 */
[----:B------:R0:W-:Y:S04]  /*437e0*/  @P3 STL [R1+0x1e0c], R6 ;  /* 0x001e0c0601003387 */ /* 0x0001e80000100800 */
[----:B------:R-:W2:Y:S04]  /*437f0*/  LDL.LU.64 R82, [R1+0x3878] ;  /* 0x0038780001527983 */ /* 0x000ea80000300a00 */
[----:B0-----:R-:W2:Y:S04]  /*43800*/  LDL R6, [R1+0x1e04] ;  /* 0x001e040001067983 */ /* 0x001ea80000100800 */
[----:B----4-:R-:W-:Y:S04]  /*43810*/  STL.64 [R1+0x3210], R28 ;  /* 0x0032101c01007387 */ /* 0x010fe80000100a00 */
[----:B------:R-:W4:Y:S04]  /*43820*/  LDL.LU R76, [R1+0x19b4] ;  /* 0x0019b400014c7983 */ /* 0x000f280000300800 */
[----:B------:R-:W2:Y:S04]  /*43830*/  LDL.LU R75, [R1+0x19b0] ;  /* 0x0019b000014b7983 */ /* 0x000ea80000300800 */
[----:B------:R-:W2:Y:S01]  /*43840*/  LDL.LU.64 R78, [R1+0x3870] ;  /* 0x00387000014e7983 */ /* 0x000ea20000300a00 */
[----:B------:R-:W-:-:S02]  /*43850*/  ISETP.GT.AND P5, PT, R93, 0x79, PT ;  /* 0x000000795d00780c */ /* 0x000fc40003fa4270 */
[C---:B------:R-:W-:Y:S02]  /*43860*/  ISETP.GT.AND P2, PT, R93.reuse, 0x7a, PT ;  /* 0x0000007a5d00780c */ /* 0x040fe40003f44270 */
[C---:B------:R-:W-:Y:S02]  /*43870*/  ISETP.GT.AND P3, PT, R93.reuse, 0x7b, PT ;  /* 0x0000007b5d00780c */ /* 0x040fe40003f64270 */
[----:B------:R-:W-:Y:S02]  /*43880*/  ISETP.GT.AND P6, PT, R93, 0x7c, PT ;  /* 0x0000007c5d00780c */ /* 0x000fe40003fc4270 */
[----:B---3--:R-:W-:Y:S02]  /*43890*/  LOP3.LUT R27, R27, R26, RZ, 0x3c, !PT ;  /* 0x0000001a1b1b7212 */ /* 0x008fe400078e3cff */
[----:B------:R-:W-:Y:S02]  /*438a0*/  LOP3.LUT R53, R53, R52, RZ, 0x3c, !PT ;  /* 0x0000003435357212 */ /* 0x000fe400078e3cff */
[----:B------:R-:W-:-:S02]  /*438b0*/  LOP3.LUT R89, R89, R88, RZ, 0x3c, !PT ;  /* 0x0000005859597212 */ /* 0x000fc400078e3cff */
[----:B------:R-:W-:Y:S02]  /*438c0*/  LOP3.LUT R26, R27, R26, RZ, 0x3c, !PT ;  /* 0x0000001a1b1a7212 */ /* 0x000fe400078e3cff */
[----:B------:R-:W-:Y:S02]  /*438d0*/  LOP3.LUT R52, R53, R52, RZ, 0x3c, !PT ;  /* 0x0000003435347212 */ /* 0x000fe400078e3cff */
[----:B------:R-:W-:Y:S02]  /*438e0*/  LOP3.LUT R88, R89, R88, RZ, 0x3c, !PT ;  /* 0x0000005859587212 */ /* 0x000fe400078e3cff */
[----:B------:R-:W-:Y:S01]  /*438f0*/  LOP3.LUT R27, R27, R26, RZ, 0x3c, !PT ;  /* 0x0000001a1b1b7212 */ /* 0x000fe200078e3cff */
[----:B------:R-:W3:Y:S01]  /*43900*/  @P3 LDG.E.U16 R86, desc[UR6][R22.64] ;  /* 0x0000000616563981 */ /* 0x000ee2000c1e1500 */
[----:B------:R-:W-:Y:S02]  /*43910*/  LOP3.LUT R53, R53, R52, RZ, 0x3c, !PT ;  /* 0x0000003435357212 */ /* 0x000fe400078e3cff */
[----:B------:R-:W-:Y:S01]  /*43920*/  LOP3.LUT R89, R89, R88, RZ, 0x3c, !PT ;  /* 0x0000005859597212 */ /* 0x000fe200078e3cff */
[----:B------:R-:W3:Y:S04]  /*43930*/  @P6 LDG.E.U16 R71, desc[UR6][R8.64] ;  /* 0x0000000608476981 */ /* 0x000ee8000c1e1500 */
[----:B------:R-:W3:Y:S04]  /*43940*/  @P2 LDG.E.U16 R73, desc[UR6][R26.64] ;  /* 0x000000061a492981 */ /* 0x000ee8000c1e1500 */
[----:B------:R-:W4:Y:S04]  /*43950*/  @P2 LDG.E.U16 R74, desc[UR6][R52.64] ;  /* 0x00000006344a2981 */ /* 0x000f28000c1e1500 */
[----:B------:R-:W4:Y:S04]  /*43960*/  @P3 LDG.E.U16 R72, desc[UR6][R88.64] ;  /* 0x0000000658483981 */ /* 0x000f28000c1e1500 */
[----:B------:R-:W4:Y:S04]  /*43970*/  @P6 LDG.E.U16 R87, desc[UR6][R18.64] ;  /* 0x0000000612576981 */ /* 0x000f28000c1e1500 */
[----:B--2---:R-:W2:Y:S04]  /*43980*/  @P5 LDG.E.U16 R78, desc[UR6][R14.64] ;  /* 0x000000060e4e5981 */ /* 0x004ea8000c1e1500 */
[----:B------:R-:W2:Y:S01]  /*43990*/  @P5 LDG.E.U16 R79, desc[UR6][R4.64] ;  /* 0x00000006044f5981 */ /* 0x000ea2000c1e1500 */
[----:B------:R-:W-:-:S03]  /*439a0*/  ISETP.GT.AND P5, PT, R93, 0x7d, PT ;  /* 0x0000007d5d00780c */ /* 0x000fc60003fa4270 */
[----:B------:R-:W2:Y:S04]  /*439b0*/  LDL.LU.64 R14, [R1+0x3868] ;  /* 0x00386800010e7983 */ /* 0x000ea80000300a00 */
[----:B------:R-:W2:Y:S04]  /*439c0*/  LDL R5, [R1+0x1e00] ;  /* 0x001e000001057983 */ /* 0x000ea80000100800 */
[----:B------:R-:W2:Y:S04]  /*439d0*/  LDL R4, [R1+0x1dfc] ;  /* 0x001dfc0001047983 */ /* 0x000ea80000100800 */
[----:B------:R0:W2:Y:S04]  /*439e0*/  @P5 LDG.E.U16 R55, desc[UR6][R62.64] ;  /* 0x000000063e375981 */ /* 0x0000a8000c1e1500 */
[----:B------:R-:W2:Y:S04]  /*439f0*/  @P5 LDG.E.U16 R54, desc[UR6][R84.64] ;  /* 0x0000000654365981 */ /* 0x000ea8000c1e1500 */
[----:B------:R1:W-:Y:S01]  /*43a00*/  STL.64 [R1+0xf18], R52 ;  /* 0x000f183401007387 */ /* 0x0003e20000100a00 */
[----:B------:R-:W-:-:S03]  /*43a10*/  LOP3.LUT R59, R59, R58, RZ, 0x3c, !PT ;  /* 0x0000003a3b3b7212 */ /* 0x000fc600078e3cff */
[----:B-1----:R-:W2:Y:S04]  /*43a20*/  LDL.LU.64 R52, [R1+0x3860] ;  /* 0x0038600001347983 */ /* 0x002ea80000300a00 */
[----:B------:R-:W-:Y:S04]  /*43a30*/  STL.64 [R1+0xf08], R88 ;  /* 0x000f085801007387 */ /* 0x000fe80000100a00 */
[----:B------:R1:W-:Y:S04]  /*43a40*/  STL.64 [R1+0xf10], R26 ;  /* 0x000f101a01007387 */ /* 0x0003e80000100a00 */
[----:B-1----:R-:W2:Y:S01]  /*43a50*/  LDL.LU.64 R26, [R1+0x3858] ;  /* 0x00385800011a7983 */ /* 0x002ea20000300a00 */
[----:B------:R-:W-:Y:S01]  /*43a60*/  LOP3.LUT R58, R59, R58, RZ, 0x3c, !PT ;  /* 0x0000003a3b3a7212 */ /* 0x000fe200078e3cff */
[----:B0-----:R-:W-:Y:S01]  /*43a70*/  IMAD.MOV.U32 R62, RZ, RZ, R0 ;  /* 0x000000ffff3e7224 */ /* 0x001fe200078e0000 */
[----:B------:R-:W-:-:S02]  /*43a80*/  MOV R63, R90 ;  /* 0x0000005a003f7202 */ /* 0x000fc40000000f00 */
[----:B------:R-:W-:Y:S01]  /*43a90*/  LOP3.LUT R59, R59, R58, RZ, 0x3c, !PT ;  /* 0x0000003a3b3b7212 */ /* 0x000fe200078e3cff */
[----:B---3--:R-:W-:Y:S04]  /*43aa0*/  @P2 STL [R1+0x19d0], R73 ;  /* 0x0019d04901002387 */ /* 0x008fe80000100800 */
[----:B----4-:R-:W-:Y:S04]  /*43ab0*/  @P2 STL [R1+0x19d4], R74 ;  /* 0x0019d44a01002387 */ /* 0x010fe80000100800 */
[----:B------:R-:W3:Y:S01]  /*43ac0*/  LDL.LU.64 R22, [R1+0x3850] ;  /* 0x0038500001167983 */ /* 0x000ee20000300a00 */
[----:B------:R-:W-:-:S03]  /*43ad0*/  ISETP.GT.AND P2, PT, R93, 0x7e, PT ;  /* 0x0000007e5d00780c */ /* 0x000fc60003f44270 */
[----:B------:R-:W-:Y:S04]  /*43ae0*/  @P3 STL [R1+0x19c8], R86 ;  /* 0x0019c85601003387 */ /* 0x000fe80000100800 */
[----:B------:R-:W-:Y:S04]  /*43af0*/  @P3 STL [R1+0x19cc], R72 ;  /* 0x0019cc4801003387 */ /* 0x000fe80000100800 */
[----:B------:R-:W4:Y:S04]  /*43b00*/  LDL.LU.64 R18, [R1+0x3848] ;  /* 0x0038480001127983 */ /* 0x000f280000300a00 */
[----:B------:R-:W3:Y:S01]  /*43b10*/  LDL.LU.64 R8, [R1+0x3840] ;  /* 0x0038400001087983 */ /* 0x000ee20000300a00 */
[----:B------:R-:W-:-:S03]  /*43b20*/  ISETP.GT.AND P3, PT, R93, 0x7f, PT ;  /* 0x0000007f5d00780c */ /* 0x000fc60003f64270 */
[----:B------:R-:W-:Y:S04]  /*43b30*/  @P6 STL [R1+0x19c0], R71 ;  /* 0x0019c04701006387 */ /* 0x000fe80000100800 */
[----:B------:R-:W-:Y:S04]  /*43b40*/  @P6 STL [R1+0x19c4], R87 ;  /* 0x0019c45701006387 */ /* 0x000fe80000100800 */
[----:B------:R-:W3:Y:S04]  /*43b50*/  @P2 LDG.E.U16 R7, desc[UR6][R62.64] ;  /* 0x000000063e072981 */ /* 0x000ee8000c1e1500 */
[----:B--2---:R-:W2:Y:S04]  /*43b60*/  @P3 LDG.E.U16 R5, desc[UR6][R58.64] ;  /* 0x000000063a053981 */ /* 0x004ea8000c1e1500 */
[----:B------:R-:W2:Y:S04]  /*43b70*/  @P3 LDG.E.U16 R4, desc[UR6][R20.64] ;  /* 0x0000000614043981 */ /* 0x000ea8000c1e1500 */
[----:B------:R0:W-:Y:S04]  /*43b80*/  @P5 STL [R1+0x19b8], R55 ;  /* 0x0019b83701005387 */ /* 0x0001e80000100800 */
[----:B------:R1:W-:Y:S01]  /*43b90*/  @P5 STL [R1+0x19bc], R54 ;  /* 0x0019bc3601005387 */ /* 0x0003e20000100800 */
[----:B0-----:R-:W-:-:S02]  /*43ba0*/  IMAD.MOV.U32 R55, RZ, RZ, R64 ;  /* 0x000000ffff377224 */ /* 0x001fc400078e0040 */
[----:B-1----:R-:W-:-:S05]  /*43bb0*/  IMAD.MOV.U32 R54, RZ, RZ, R65 ;  /* 0x000000ffff367224 */ /* 0x002fca00078e0041 */
[----:B------:R-:W2:Y:S04]  /*43bc0*/  @P2 LDG.E.U16 R6, desc[UR6][R54.64] ;  /* 0x0000000636062981 */ /* 0x000ea8000c1e1500 */
[----:B------:R-:W-:Y:S04]  /*43bd0*/  STL.64 [R1+0xed8], R62 ;  /* 0x000ed83e01007387 */ /* 0x000fe80000100a00 */
[----:B------:R-:W-:Y:S04]  /*43be0*/  STL.64 [R1+0xec8], R58 ;  /* 0x000ec83a01007387 */ /* 0x000fe80000100a00 */
[----:B------:R0:W-:Y:S01]  /*43bf0*/  STL.64 [R1+0xed0], R54 ;  /* 0x000ed03601007387 */ /* 0x0001e20000100a00 */
[----:B------:R-:W-:-:S03]  /*43c00*/  ISETP.GT.AND P6, PT, R93, 0x80, PT ;  /* 0x000000805d00780c */ /* 0x000fc60003fc4270 */
[----:B0-----:R-:W4:Y:S04]  /*43c10*/  LDL.LU R54, [R1+0x1fbc] ;  /* 0x001fbc0001367983 */ /* 0x001f280000300800 */
[----:B------:R-:W4:Y:S04]  /*43c20*/  LDL.LU R55, [R1+0x1fdc] ;  /* 0x001fdc0001377983 */ /* 0x000f280000300800 */
[----:B------:R-:W4:Y:S04]  /*43c30*/  LDL.LU R62, [R1+0x1fc0] ;  /* 0x001fc000013e7983 */ /* 0x000f280000300800 */
[----:B------:R-:W4:Y:S04]  /*43c40*/  LDL.LU R63, [R1+0x1fe0] ;  /* 0x001fe000013f7983 */ /* 0x000f280000300800 */
[----:B------:R-:W4:Y:S04]  /*43c50*/  LDL.LU R84, [R1+0x1fc4] ;  /* 0x001fc40001547983 */ /* 0x000f280000300800 */
[----:B------:R-:W4:Y:S04]  /*43c60*/  LDL.LU R85, [R1+0x1fe4] ;  /* 0x001fe40001557983 */ /* 0x000f280000300800 */
[----:B------:R-:W4:Y:S04]  /*43c70*/  @P6 LDG.E.U16 R76, desc[UR6][R2.64] ;  /* 0x00000006024c6981 */ /* 0x000f28000c1e1500 */
[----:B------:R-:W4:Y:S04]  /*43c80*/  @P6 LDG.E.U16 R75, desc[UR6][R80.64] ;  /* 0x00000006504b6981 */ /* 0x000f28000c1e1500 */
[----:B--2---:R0:W-:Y:S04]  /*43c90*/  @P2 STL [R1+0x1e04], R6 ;  /* 0x001e040601002387 */ /* 0x0041e80000100800 */
[----:B0-----:R-:W2:Y:S04]  /*43ca0*/  LDL R6, [R1+0x19a4] ;  /* 0x0019a40001067983 */ /* 0x001ea80000100800 */
[----:B---3--:R-:W-:Y:S04]  /*43cb0*/  @P2 STL [R1+0x1e08], R7 ;  /* 0x001e080701002387 */ /* 0x008fe80000100800 */
[----:B------:R-:W3:Y:S04]  /*43cc0*/  LDL R71, [R1+0x19a0] ;  /* 0x0019a00001477983 */ /* 0x000ee80000100800 */
[----:B------:R-:W3:Y:S04]  /*43cd0*/  LDL R72, [R1+0x199c] ;  /* 0x00199c0001487983 */ /* 0x000ee80000100800 */
[----:B------:R-:W3:Y:S04]  /*43ce0*/  LDL R86, [R1+0x1998] ;  /* 0x0019980001567983 */ /* 0x000ee80000100800 */
[----:B------:R-:W3:Y:S04]  /*43cf0*/  LDL.64 R88, [R1+0xe78] ;  /* 0x000e780001587983 */ /* 0x000ee80000100a00 */
[----:B------:R-:W3:Y:S04]  /*43d00*/  LDL R87, [R1+0x1994] ;  /* 0x0019940001577983 */ /* 0x000ee80000100800 */
[----:B------:R-:W3:Y:S04]  /*43d10*/  LDL R64, [R1+0x1990] ;  /* 0x0019900001407983 */ /* 0x000ee80000100800 */
[----:B------:R0:W-:Y:S04]  /*43d20*/  @P3 STL [R1+0x1e00], R5 ;  /* 0x001e000501003387 */ /* 0x0001e80000100800 */
[----:B------:R-:W3:Y:S04]  /*43d30*/  LDL R65, [R1+0x1988] ;  /* 0x0019880001417983 */ /* 0x000ee80000100800 */
[----:B0-----:R-:W3:Y:S04]  /*43d40*/  LDL R5, [R1+0x198c] ;  /* 0x00198c0001057983 */ /* 0x001ee80000100800 */
[----:B------:R-:W3:Y:S04]  /*43d50*/  LDL.LU R20, [R1+0x1fe8] ;  /* 0x001fe80001147983 */ /* 0x000ee80000300800 */
[----:B------:R-:W3:Y:S04]  /*43d60*/  LDL.LU R21, [R1+0x2008] ;  /* 0x0020080001157983 */ /* 0x000ee80000300800 */
[----:B------:R-:W3:Y:S04]  /*43d70*/  LDL.LU R58, [R1+0x1fec] ;  /* 0x001fec00013a7983 */ /* 0x000ee80000300800 */
[----:B------:R-:W3:Y:S04]  /*43d80*/  LDL.LU R59, [R1+0x200c] ;  /* 0x00200c00013b7983 */ /* 0x000ee80000300800 */
[----:B------:R-:W3:Y:S04]  /*43d90*/  LDL.LU R90, [R1+0x1ff0] ;  /* 0x001ff000015a7983 */ /* 0x000ee80000300800 */
[----:B------:R-:W3:Y:S04]  /*43da0*/  LDL.LU R0, [R1+0x2010] ;  /* 0x0020100001007983 */ /* 0x000ee80000300800 */
[----:B------:R0:W-:Y:S04]  /*43db0*/  @P3 STL [R1+0x1dfc], R4 ;  /* 0x001dfc0401003387 */ /* 0x0001e80000100800 */
[----:B0-----:R-:W3:Y:S04]  /*43dc0*/  LDL R4, [R1+0x1df8] ;  /* 0x001df80001047983 */ /* 0x001ee80000100800 */
[----:B------:R-:W3:Y:S04]  /*43dd0*/  LDL.LU.64 R2, [R1+0x3838] ;  /* 0x0038380001027983 */ /* 0x000ee80000300a00 */
[----:B------:R-:W3:Y:S01]  /*43de0*/  LDL.LU.64 R80, [R1+0x3830] ;  /* 0x0038300001507983 */ /* 0x000ee20000300a00 */
[----:B------:R-:W-:-:S02]  /*43df0*/  ISETP.GT.AND P5, PT, R93, 0x81, PT ;  /* 0x000000815d00780c */ /* 0x000fc40003fa4270 */
[----:B------:R-:W-:Y:S02]  /*43e00*/  ISETP.GT.AND P2, PT, R93, 0x82, PT ;  /* 0x000000825d00780c */ /* 0x000fe40003f44270 */
[----:B----4-:R-:W-:Y:S02]  /*43e10*/  LOP3.LUT R85, R85, R84, RZ, 0x3c, !PT ;  /* 0x0000005455557212 */ /* 0x010fe400078e3cff */
[----:B------:R-:W-:Y:S02]  /*43e20*/  LOP3.LUT R63, R63, R62, RZ, 0x3c, !PT ;  /* 0x0000003e3f3f7212 */ /* 0x000fe400078e3cff */
[----:B------:R-:W-:Y:S02]  /*43e30*/  ISETP.GT.AND P3, PT, R93, 0x83, PT ;  /* 0x000000835d00780c */ /* 0x000fe40003f64270 */
[----:B------:R-:W-:Y:S02]  /*43e40*/  LOP3.LUT R55, R55, R54, RZ, 0x3c, !PT ;  /* 0x0000003637377212 */ /* 0x000fe400078e3cff */
[----:B------:R-:W-:-:S02]  /*43e50*/  LOP3.LUT R84, R85, R84, RZ, 0x3c, !PT ;  /* 0x0000005455547212 */ /* 0x000fc400078e3cff */
[----:B------:R-:W-:Y:S02]  /*43e60*/  LOP3.LUT R62, R63, R62, RZ, 0x3c, !PT ;  /* 0x0000003e3f3e7212 */ /* 0x000fe400078e3cff */
[----:B------:R-:W-:Y:S01]  /*43e70*/  ISETP.GT.AND P6, PT, R93, 0x84, PT ;  /* 0x000000845d00780c */ /* 0x000fe20003fc4270 */
[----:B------:R-:W4:Y:S01]  /*43e80*/  LDL.LU R74, [R1+0x1984] ;  /* 0x00198400014a7983 */ /* 0x000f220000300800 */
[----:B------:R-:W-:Y:S02]  /*43e90*/  LOP3.LUT R85, R85, R84, RZ, 0x3c, !PT ;  /* 0x0000005455557212 */ /* 0x000fe400078e3cff */
[----:B------:R-:W-:Y:S02]  /*43ea0*/  LOP3.LUT R63, R63, R62, RZ, 0x3c, !PT ;  /* 0x0000003e3f3f7212 */ /* 0x000fe400078e3cff */
[C---:B------:R-:W-:Y:S01]  /*43eb0*/  LOP3.LUT R54, R55.reuse, R54, RZ, 0x3c, !PT ;  /* 0x0000003637367212 */ /* 0x040fe200078e3cff */
[----:B------:R-:W4:Y:S03]  /*43ec0*/  LDL.LU R73, [R1+0x1980] ;  /* 0x0019800001497983 */ /* 0x000f260000300800 */
[----:B------:R-:W-:Y:S01]  /*43ed0*/  LOP3.LUT R55, R55, R54, RZ, 0x3c, !PT ;  /* 0x0000003637377212 */ /* 0x000fe200078e3cff */
[----:B--2---:R-:W2:Y:S04]  /*43ee0*/  @P2 LDG.E.U16 R6, desc[UR6][R84.64] ;  /* 0x0000000654062981 */ /* 0x004ea8000c1e1500 */
[----:B---3--:R-:W3:Y:S04]  /*43ef0*/  @P2 LDG.E.U16 R71, desc[UR6][R62.64] ;  /* 0x000000063e472981 */ /* 0x008ee8000c1e1500 */
[----:B------:R-:W3:Y:S04]  /*43f00*/  @P3 LDG.E.U16 R86, desc[UR6][R68.64] ;  /* 0x0000000644563981 */ /* 0x000ee8000c1e1500 */
[----:B------:R-:W4:Y:S04]  /*43f10*/  @P3 LDG.E.U16 R72, desc[UR6][R54.64] ;  /* 0x0000000636483981 */ /* 0x000f28000c1e1500 */
[----:B------:R-:W4:Y:S04]  /*43f20*/  @P6 LDG.E.U16 R87, desc[UR6][R88.64] ;  /* 0x0000000658576981 */ /* 0x000f28000c1e1500 */
[----:B------:R-:W4:Y:S04]  /*43f30*/  @P6 LDG.E.U16 R64, desc[UR6][R60.64] ;  /* 0x000000063c406981 */ /* 0x000f28000c1e1500 */
[----:B------:R-:W4:Y:S04]  /*43f40*/  @P5 LDG.E.U16 R80, desc[UR6][R56.64] ;  /* 0x0000000638505981 */ /* 0x000f28000c1e1500 */
[----:B------:R-:W4:Y:S01]  /*43f50*/  @P5 LDG.E.U16 R81, desc[UR6][R10.64] ;  /* 0x000000060a515981 */ /* 0x000f22000c1e1500 */
[----:B------:R-:W-:-:S03]  /*43f60*/  ISETP.GT.AND P5, PT, R93, 0x85, PT ;  /* 0x000000855d00780c */ /* 0x000fc60003fa4270 */
[----:B------:R-:W4:Y:S04]  /*43f70*/  LDL.LU.64 R56, [R1+0x3828] ;  /* 0x0038280001387983 */ /* 0x000f280000300a00 */
[----:B------:R-:W4:Y:S04]  /*43f80*/  LDL.LU.64 R10, [R1+0x3820] ;  /* 0x00382000010a7983 */ /* 0x000f280000300a00 */
[----:B------:R-:W4:Y:S04]  /*43f90*/  LDL R7, [R1+0x1df4] ;  /* 0x001df40001077983 */ /* 0x000f280000100800 */
[----:B------:R-:W4:Y:S04]  /*43fa0*/  @P5 LDG.E.U16 R5, desc[UR6][R24.64] ;  /* 0x0000000618055981 */ /* 0x000f28000c1e1500 */
[----:B------:R0:W-:Y:S01]  /*43fb0*/  STL.64 [R1+0xe98], R84 ;  /* 0x000e985401007387 */ /* 0x0001e20000100a00 */
[----:B------:R-:W-:-:S03]  /*43fc0*/  LOP3.LUT R59, R59, R58, RZ, 0x3c, !PT ;  /* 0x0000003a3b3b7212 */ /* 0x000fc600078e3cff */
[----:B------:R1:W4:Y:S04]  /*43fd0*/  @P5 LDG.E.U16 R65, desc[UR6][R12.64] ;  /* 0x000000060c415981 */ /* 0x000328000c1e1500 */
[----:B0-----:R-:W4:Y:S04]  /*43fe0*/  LDL.LU.64 R84, [R1+0x3818] ;  /* 0x0038180001547983 */ /* 0x001f280000300a00 */
[----:B------:R-:W-:Y:S04]  /*43ff0*/  STL.64 [R1+0xe88], R54 ;  /* 0x000e883601007387 */ /* 0x000fe80000100a00 */
[----:B------:R-:W-:Y:S04]  /*44000*/  STL.64 [R1+0xe90], R62 ;  /* 0x000e903e01007387 */ /* 0x000fe80000100a00 */
[----:B--2---:R0:W-:Y:S04]  /*44010*/  @P2 STL [R1+0x19a4], R6 ;  /* 0x0019a40601002387 */ /* 0x0041e80000100800 */
[----:B0-----:R-:W2:Y:S04]  /*44020*/  LDL R6, [R1+0x1df0] ;  /* 0x001df00001067983 */ /* 0x001ea80000100800 */
[----:B------:R-:W2:Y:S04]  /*44030*/  LDL.LU.64 R62, [R1+0x3810] ;  /* 0x00381000013e7983 */ /* 0x000ea80000300a00 */
[----:B---3--:R0:W-:Y:S04]  /*44040*/  @P2 STL [R1+0x19a0], R71 ;  /* 0x0019a04701002387 */ /* 0x0081e80000100800 */
[----:B0-----:R-:W3:Y:S04]  /*44050*/  LDL.LU R71, [R1+0x3808] ;  /* 0x0038080001477983 */ /* 0x001ee80000300800 */
[----:B------:R-:W3:Y:S04]  /*44060*/  LDL.LU.64 R54, [R1+0x3800] ;  /* 0x0038000001367983 */ /* 0x000ee80000300a00 */
[----:B------:R-:W3:Y:S04]  /*44070*/  LDL.LU.64 R68, [R1+0x37f8] ;  /* 0x0037f80001447983 */ /* 0x000ee80000300a00 */
[----:B------:R-:W-:Y:S04]  /*44080*/  @P3 STL [R1+0x1998], R86 ;  /* 0x0019985601003387 */ /* 0x000fe80000100800 */
[----:B----4-:R-:W-:Y:S04]  /*44090*/  @P3 STL [R1+0x199c], R72 ;  /* 0x00199c4801003387 */ /* 0x010fe80000100800 */
[----:B------:R-:W-:Y:S04]  /*440a0*/  @P6 STL [R1+0x1990], R64 ;  /* 0x0019904001006387 */ /* 0x000fe80000100800 */
[----:B------:R-:W-:Y:S04]  /*440b0*/  @P6 STL [R1+0x1994], R87 ;  /* 0x0019945701006387 */ /* 0x000fe80000100800 */
[----:B------:R0:W-:Y:S04]  /*440c0*/  @P5 STL [R1+0x198c], R5 ;  /* 0x00198c0501005387 */ /* 0x0001e80000100800 */
[----:B0-----:R-:W4:Y:S01]  /*440d0*/  LDL R5, [R1+0x1dec] ;  /* 0x001dec0001057983 */ /* 0x001f220000100800 */
[----:B------:R-:W-:-:S02]  /*440e0*/  ISETP.GT.AND P2, PT, R93, 0x86, PT ;  /* 0x000000865d00780c */ /* 0x000fc40003f44270 */
[----:B------:R-:W-:Y:S01]  /*440f0*/  LOP3.LUT R58, R59, R58, RZ, 0x3c, !PT ;  /* 0x0000003a3b3a7212 */ /* 0x000fe200078e3cff */
[----:B-1----:R-:W-:Y:S02]  /*44100*/  IMAD.MOV.U32 R12, RZ, RZ, R0 ;  /* 0x000000ffff0c7224 */ /* 0x002fe400078e0000 */
[----:B------:R-:W-:Y:S01]  /*44110*/  IMAD.MOV.U32 R13, RZ, RZ, R90 ;  /* 0x000000ffff0d7224 */ /* 0x000fe200078e005a */
[----:B------:R-:W-:Y:S02]  /*44120*/  ISETP.GT.AND P3, PT, R93, 0x87, PT ;  /* 0x000000875d00780c */ /* 0x000fe40003f64270 */
[----:B------:R-:W-:Y:S02]  /*44130*/  LOP3.LUT R21, R21, R20, RZ, 0x3c, !PT ;  /* 0x0000001415157212 */ /* 0x000fe400078e3cff */
[----:B------:R-:W-:Y:S02]  /*44140*/  LOP3.LUT R59, R59, R58, RZ, 0x3c, !PT ;  /* 0x0000003a3b3b7212 */ /* 0x000fe400078e3cff */
[C---:B------:R-:W-:Y:S01]  /*44150*/  LOP3.LUT R20, R21.reuse, R20, RZ, 0x3c, !PT ;  /* 0x0000001415147212 */ /* 0x040fe200078e3cff */
[----:B------:R-:W3:Y:S04]  /*44160*/  @P2 LDG.E.U16 R4, desc[UR6][R12.64] ;  /* 0x000000060c042981 */ /* 0x000ee8000c1e1500 */
[----:B------:R-:W3:Y:S01]  /*44170*/  @P2 LDG.E.U16 R7, desc[UR6][R58.64] ;  /* 0x000000063a072981 */ /* 0x000ee2000c1e1500 */
[----:B------:R-:W-:-:S05]  /*44180*/  LOP3.LUT R21, R21, R20, RZ, 0x3c, !PT ;  /* 0x0000001415157212 */ /* 0x000fca00078e3cff */
[----:B--2---:R-:W2:Y:S04]  /*44190*/  @P3 LDG.E.U16 R6, desc[UR6][R20.64] ;  /* 0x0000000614063981 */ /* 0x004ea8000c1e1500 */
[----:B----4-:R-:W4:Y:S04]  /*441a0*/  @P3 LDG.E.U16 R5, desc[UR6][R66.64] ;  /* 0x0000000642053981 */ /* 0x010f28000c1e1500 */
[----:B------:R-:W-:Y:S04]  /*441b0*/  @P5 STL [R1+0x1988], R65 ;  /* 0x0019884101005387 */ /* 0x000fe80000100800 */
[----:B------:R0:W-:Y:S04]  /*441c0*/  STL.64 [R1+0xe58], R12 ;  /* 0x000e580c01007387 */ /* 0x0001e80000100a00 */
[----:B------:R-:W-:Y:S04]  /*441d0*/  STL.64 [R1+0xe48], R20 ;  /* 0x000e481401007387 */ /* 0x000fe80000100a00 */
[----:B------:R1:W-:Y:S04]  /*441e0*/  STL.64 [R1+0xe50], R58 ;  /* 0x000e503a01007387 */ /* 0x0003e80000100a00 */
[----:B------:R-:W4:Y:S04]  /*441f0*/  LDL.LU R88, [R1+0x2014] ;  /* 0x0020140001587983 */ /* 0x000f280000300800 */
[----:B------:R-:W4:Y:S04]  /*44200*/  LDL.LU R89, [R1+0x2034] ;  /* 0x0020340001597983 */ /* 0x000f280000300800 */
[----:B------:R-:W4:Y:S04]  /*44210*/  LDL.LU R24, [R1+0x2018] ;  /* 0x0020180001187983 */ /* 0x000f280000300800 */
[----:B------:R-:W4:Y:S01]  /*44220*/  LDL.LU R25, [R1+0x2038] ;  /* 0x0020380001197983 */ /* 0x000f220000300800 */
[----:B------:R-:W-:-:S03]  /*44230*/  ISETP.GT.AND P6, PT, R93, 0x88, PT ;  /* 0x000000885d00780c */ /* 0x000fc60003fc4270 */
[----:B0-----:R-:W4:Y:S04]  /*44240*/  LDL.LU R12, [R1+0x201c] ;  /* 0x00201c00010c7983 */ /* 0x001f280000300800 */
[----:B------:R-:W4:Y:S04]  /*44250*/  LDL.LU R13, [R1+0x203c] ;  /* 0x00203c00010d7983 */ /* 0x000f280000300800 */
[----:B---3--:R0:W-:Y:S04]  /*44260*/  @P2 STL [R1+0x1df8], R4 ;  /* 0x001df80401002387 */ /* 0x0081e80000100800 */
[----:B------:R-:W3:Y:S04]  /*44270*/  LDL R86, [R1+0x1970] ;  /* 0x0019700001567983 */ /* 0x000ee80000100800 */
[----:B------:R-:W3:Y:S04]  /*44280*/  LDL R87, [R1+0x196c] ;  /* 0x00196c0001577983 */ /* 0x000ee80000100800 */
[----:B------:R-:W3:Y:S04]  /*44290*/  LDL R60, [R1+0x1968] ;  /* 0x00196800013c7983 */ /* 0x000ee80000100800 */
[----:B------:R-:W3:Y:S04]  /*442a0*/  LDL R61, [R1+0x1964] ;  /* 0x00196400013d7983 */ /* 0x000ee80000100800 */
[----:B-1----:R-:W3:Y:S04]  /*442b0*/  LDL R59, [R1+0x1960] ;  /* 0x00196000013b7983 */ /* 0x002ee80000100800 */
[----:B------:R-:W3:Y:S04]  /*442c0*/  @P6 LDG.E.U16 R74, desc[UR6][R16.64] ;  /* 0x00000006104a6981 */ /* 0x000ee8000c1e1500 */
[----:B------:R-:W3:Y:S04]  /*442d0*/  @P6 LDG.E.U16 R73, desc[UR6][R82.64] ;  /* 0x0000000652496981 */ /* 0x000ee8000c1e1500 */
[----:B0-----:R-:W3:Y:S04]  /*442e0*/  LDL R4, [R1+0x1974] ;  /* 0x0019740001047983 */ /* 0x001ee80000100800 */
        /* <DEDUP_REMOVED lines=9> */
[----:B--2---:R0:W-:Y:S04]  /*44380*/  @P3 STL [R1+0x1df0], R6 ;  /* 0x001df00601003387 */ /* 0x0041e80000100800 */
[----:B0-----:R-:W2:Y:S04]  /*44390*/  LDL R6, [R1+0x1de8] ;  /* 0x001de80001067983 */ /* 0x001ea80000100800 */
[----:B------:R-:W2:Y:S04]  /*443a0*/  LDL.LU.64 R66, [R1+0x37f0] ;  /* 0x0037f00001427983 */ /* 0x000ea80000300a00 */
[----:B----4-:R0:W-:Y:S04]  /*443b0*/  @P3 STL [R1+0x1dec], R5 ;  /* 0x001dec0501003387 */ /* 0x0101e80000100800 */
[----:B0-----:R-:W4:Y:S04]  /*443c0*/  LDL R5, [R1+0x1de4] ;  /* 0x001de40001057983 */ /* 0x001f280000100800 */
[----:B------:R-:W2:Y:S04]  /*443d0*/  LDL.LU R72, [R1+0x1954] ;  /* 0x0019540001487983 */ /* 0x000ea80000300800 */
[----:B------:R-:W2:Y:S04]  /*443e0*/  LDL.LU.64 R16, [R1+0x37e8] ;  /* 0x0037e80001107983 */ /* 0x000ea80000300a00 */
[----:B------:R-:W2:Y:S01]  /*443f0*/  LDL.LU.64 R82, [R1+0x37e0] ;  /* 0x0037e00001527983 */ /* 0x000ea20000300a00 */
[----:B------:R-:W-:-:S02]  /*44400*/  ISETP.GT.AND P5, PT, R93, 0x89, PT ;  /* 0x000000895d00780c */ /* 0x000fc40003fa4270 */
[----:B------:R-:W-:Y:S02]  /*44410*/  ISETP.GT.AND P2, PT, R93, 0x8a, PT ;  /* 0x0000008a5d00780c */ /* 0x000fe40003f44270 */
[----:B------:R-:W-:Y:S02]  /*44420*/  LOP3.LUT R13, R13, R12, RZ, 0x3c, !PT ;  /* 0x0000000c0d0d7212 */ /* 0x000fe400078e3cff */
[----:B------:R-:W-:Y:S02]  /*44430*/  LOP3.LUT R25, R25, R24, RZ, 0x3c, !PT ;  /* 0x0000001819197212 */ /* 0x000fe400078e3cff */
[----:B------:R-:W-:Y:S02]  /*44440*/  ISETP.GT.AND P3, PT, R93, 0x8b, PT ;  /* 0x0000008b5d00780c */ /* 0x000fe40003f64270 */
[----:B------:R-:W-:Y:S02]  /*44450*/  LOP3.LUT R12, R13, R12, RZ, 0x3c, !PT ;  /* 0x0000000c0d0c7212 */ /* 0x000fe400078e3cff */
[----:B------:R-:W-:-:S02]  /*44460*/  LOP3.LUT R89, R89, R88, RZ, 0x3c, !PT ;  /* 0x0000005859597212 */ /* 0x000fc400078e3cff */
[----:B------:R-:W-:Y:S02]  /*44470*/  ISETP.GT.AND P6, PT, R93, 0x8c, PT ;  /* 0x0000008c5d00780c */ /* 0x000fe40003fc4270 */
[----:B------:R-:W-:Y:S02]  /*44480*/  LOP3.LUT R24, R25, R24, RZ, 0x3c, !PT ;  /* 0x0000001819187212 */ /* 0x000fe400078e3cff */
[----:B------:R-:W-:Y:S02]  /*44490*/  LOP3.LUT R13, R13, R12, RZ, 0x3c, !PT ;  /* 0x0000000c0d0d7212 */ /* 0x000fe400078e3cff */
[----:B------:R-:W-:Y:S02]  /*444a0*/  LOP3.LUT R88, R89, R88, RZ, 0x3c, !PT ;  /* 0x0000005859587212 */ /* 0x000fe400078e3cff */
[----:B------:R-:W-:Y:S01]  /*444b0*/  LOP3.LUT R25, R25, R24, RZ, 0x3c, !PT ;  /* 0x0000001819197212 */ /* 0x000fe200078e3cff */
[----:B---3--:R-:W3:Y:S01]  /*444c0*/  @P2 LDG.E.U16 R4, desc[UR6][R12.64] ;  /* 0x000000060c042981 */ /* 0x008ee2000c1e1500 */
[----:B------:R-:W-:-:S03]  /*444d0*/  LOP3.LUT R89, R89, R88, RZ, 0x3c, !PT ;  /* 0x0000005859597212 */ /* 0x000fc600078e3cff */
[----:B------:R-:W4:Y:S04]  /*444e0*/  @P2 LDG.E.U16 R86, desc[UR6][R24.64] ;  /* 0x0000000618562981 */ /* 0x000f28000c1e1500 */
[----:B------:R-:W4:Y:S04]  /*444f0*/  @P3 LDG.E.U16 R60, desc[UR6][R26.64] ;  /* 0x000000061a3c3981 */ /* 0x000f28000c1e1500 */
[----:B------:R-:W4:Y:S04]  /*44500*/  @P3 LDG.E.U16 R87, desc[UR6][R88.64] ;  /* 0x0000000658573981 */ /* 0x000f28000c1e1500 */
[----:B------:R-:W4:Y:S04]  /*44510*/  @P6 LDG.E.U16 R59, desc[UR6][R18.64] ;  /* 0x00000006123b6981 */ /* 0x000f28000c1e1500 */
[----:B------:R-:W4:Y:S04]  /*44520*/  @P6 LDG.E.U16 R61, desc[UR6][R22.64] ;  /* 0x00000006163d6981 */ /* 0x000f28000c1e1500 */
[----:B--2---:R-:W2:Y:S04]  /*44530*/  @P5 LDG.E.U16 R82, desc[UR6][R14.64] ;  /* 0x000000060e525981 */ /* 0x004ea8000c1e1500 */
[----:B------:R-:W2:Y:S01]  /*44540*/  @P5 LDG.E.U16 R83, desc[UR6][R52.64] ;  /* 0x0000000634535981 */ /* 0x000ea2000c1e1500 */
[----:B------:R-:W-:-:S03]  /*44550*/  ISETP.GT.AND P5, PT, R93, 0x8d, PT ;  /* 0x0000008d5d00780c */ /* 0x000fc60003fa4270 */
[----:B------:R-:W2:Y:S04]  /*44560*/  LDL.LU.64 R14, [R1+0x37d8] ;  /* 0x0037d800010e7983 */ /* 0x000ea80000300a00 */
[----:B------:R-:W2:Y:S06]  /*44570*/  LDL.LU.64 R52, [R1+0x37d0] ;  /* 0x0037d00001347983 */ /* 0x000eac0000300a00 */
[----:B------:R-:W2:Y:S04]  /*44580*/  @P5 LDG.E.U16 R7, desc[UR6][R8.64] ;  /* 0x0000000608075981 */ /* 0x000ea8000c1e1500 */
[----:B------:R0:W-:Y:S04]  /*44590*/  STL.64 [R1+0xe18], R12 ;  /* 0x000e180c01007387 */ /* 0x0001e80000100a00 */
[----:B------:R1:W2:Y:S04]  /*445a0*/  @P5 LDG.E.U16 R64, desc[UR6][R2.64] ;  /* 0x0000000602405981 */ /* 0x0002a8000c1e1500 */
[----:B0-----:R-:W2:Y:S04]  /*445b0*/  LDL.LU.64 R12, [R1+0x37c8] ;  /* 0x0037c800010c7983 */ /* 0x001ea80000300a00 */
[----:B---3--:R0:W-:Y:S04]  /*445c0*/  @P2 STL [R1+0x1974], R4 ;  /* 0x0019740401002387 */ /* 0x0081e80000100800 */
[----:B0-----:R-:W3:Y:S04]  /*445d0*/  LDL.LU R4, [R1+0x37c0] ;  /* 0x0037c00001047983 */ /* 0x001ee80000300800 */
[----:B------:R-:W-:Y:S04]  /*445e0*/  STL.64 [R1+0xe08], R88 ;  /* 0x000e085801007387 */ /* 0x000fe80000100a00 */
[----:B------:R0:W-:Y:S04]  /*445f0*/  STL.64 [R1+0xe10], R24 ;  /* 0x000e101801007387 */ /* 0x0001e80000100a00 */
[----:B0-----:R-:W3:Y:S04]  /*44600*/  LDL.LU.64 R24, [R1+0x37b8] ;  /* 0x0037b80001187983 */ /* 0x001ee80000300a00 */
[----:B----4-:R-:W-:Y:S04]  /*44610*/  @P2 STL [R1+0x1970], R86 ;  /* 0x0019705601002387 */ /* 0x010fe80000100800 */
[----:B------:R-:W-:Y:S04]  /*44620*/  @P3 STL [R1+0x1968], R60 ;  /* 0x0019683c01003387 */ /* 0x000fe80000100800 */
[----:B------:R-:W-:Y:S04]  /*44630*/  @P3 STL [R1+0x196c], R87 ;  /* 0x00196c5701003387 */ /* 0x000fe80000100800 */
[----:B------:R0:W-:Y:S04]  /*44640*/  @P6 STL [R1+0x1960], R59 ;  /* 0x0019603b01006387 */ /* 0x0001e80000100800 */
[----:B------:R-:W-:Y:S04]  /*44650*/  @P6 STL [R1+0x1964], R61 ;  /* 0x0019643d01006387 */ /* 0x000fe80000100800 */
[----:B0-----:R-:W4:Y:S04]  /*44660*/  LDL R59, [R1+0x1de0] ;  /* 0x001de000013b7983 */ /* 0x001f280000100800 */
[----:B--2---:R0:W-:Y:S04]  /*44670*/  @P5 STL [R1+0x195c], R7 ;  /* 0x00195c0701005387 */ /* 0x0041e80000100800 */
[----:B0-----:R-:W2:Y:S01]  /*44680*/  LDL R7, [R1+0x1ddc] ;  /* 0x001ddc0001077983 */ /* 0x001ea20000100800 */
[----:B------:R-:W-:Y:S01]  /*44690*/  ISETP.GT.AND P2, PT, R93, 0x8e, PT ;  /* 0x0000008e5d00780c */ /* 0x000fe20003f44270 */
[----:B------:R-:W-:-:S02]  /*446a0*/  IMAD.MOV.U32 R8, RZ, RZ, R58 ;  /* 0x000000ffff087224 */ /* 0x000fc400078e003a */
[----:B------:R-:W-:Y:S02]  /*446b0*/  IMAD.MOV.U32 R9, RZ, RZ, R0 ;  /* 0x000000ffff097224 */ /* 0x000fe400078e0000 */
[----:B-1----:R-:W-:Y:S02]  /*446c0*/  IMAD.MOV.U32 R2, RZ, RZ, R90 ;  /* 0x000000ffff027224 */ /* 0x002fe400078e005a */
[----:B------:R-:W-:Y:S01]  /*446d0*/  IMAD.MOV.U32 R3, RZ, RZ, R21 ;  /* 0x000000ffff037224 */ /* 0x000fe200078e0015 */
[----:B------:R-:W-:-:S05]  /*446e0*/  ISETP.GT.AND P3, PT, R93, 0x8f, PT ;  /* 0x0000008f5d00780c */ /* 0x000fca0003f64270 */
[----:B------:R-:W3:Y:S04]  /*446f0*/  @P2 LDG.E.U16 R6, desc[UR6][R8.64] ;  /* 0x0000000608062981 */ /* 0x000ee8000c1e1500 */
[----:B------:R-:W3:Y:S01]  /*44700*/  @P2 LDG.E.U16 R5, desc[UR6][R2.64] ;  /* 0x0000000602052981 */ /* 0x000ee2000c1e1500 */
[----:B------:R-:W-:Y:S02]  /*44710*/  IMAD.MOV.U32 R26, RZ, RZ, R20 ;  /* 0x000000ffff1a7224 */ /* 0x000fe400078e0014 */
[----:B------:R-:W-:-:S05]  /*44720*/  IMAD.MOV.U32 R27, RZ, RZ, R65 ;  /* 0x000000ffff1b7224 */ /* 0x000fca00078e0041 */
[----:B----4-:R-:W4:Y:S04]  /*44730*/  @P3 LDG.E.U16 R59, desc[UR6][R26.64] ;  /* 0x000000061a3b3981 */ /* 0x010f28000c1e1500 */
[----:B--2---:R-:W2:Y:S04]  /*44740*/  @P3 LDG.E.U16 R7, desc[UR6][R56.64] ;  /* 0x0000000638073981 */ /* 0x004ea8000c1e1500 */
        /* <DEDUP_REMOVED lines=9> */
[----:B------:R-:W4:Y:S04]  /*447e0*/  LDL.LU R19, [R1+0x2094] ;  /* 0x0020940001137983 */ /* 0x000f280000300800 */
[----:B------:R-:W4:Y:S01]  /*447f0*/  LDL R0, [R1+0x1944] ;  /* 0x0019440001007983 */ /* 0x000f220000100800 */
[----:B------:R-:W-:-:S03]  /*44800*/  ISETP.GT.AND P6, PT, R93, 0x90, PT ;  /* 0x000000905d00780c */ /* 0x000fc60003fc4270 */
[----:B---3--:R0:W-:Y:S04]  /*44810*/  @P2 STL [R1+0x1de8], R6 ;  /* 0x001de80601002387 */ /* 0x0081e80000100800 */
[----:B0-----:R-:W3:Y:S04]  /*44820*/  LDL R6, [R1+0x1940] ;  /* 0x0019400001067983 */ /* 0x001ee80000100800 */
[----:B------:R0:W-:Y:S04]  /*44830*/  @P2 STL [R1+0x1de4], R5 ;  /* 0x001de40501002387 */ /* 0x0001e80000100800 */
[----:B------:R-:W3:Y:S04]  /*44840*/  LDL R88, [R1+0x1938] ;  /* 0x0019380001587983 */ /* 0x000ee80000100800 */
[----:B------:R-:W3:Y:S04]  /*44850*/  LDL R89, [R1+0x1934] ;  /* 0x0019340001597983 */ /* 0x000ee80000100800 */
[----:B------:R-:W3:Y:S04]  /*44860*/  LDL R60, [R1+0x1930] ;  /* 0x00193000013c7983 */ /* 0x000ee80000100800 */
[----:B------:R-:W3:Y:S04]  /*44870*/  LDL.64 R86, [R1+0xd68] ;  /* 0x000d680001567983 */ /* 0x000ee80000100a00 */
[----:B------:R-:W3:Y:S04]  /*44880*/  LDL R61, [R1+0x192c] ;  /* 0x00192c00013d7983 */ /* 0x000ee80000100800 */
[----:B------:R-:W3:Y:S04]  /*44890*/  LDL R8, [R1+0x1928] ;  /* 0x0019280001087983 */ /* 0x000ee80000100800 */
[----:B------:R-:W3:Y:S04]  /*448a0*/  @P6 LDG.E.U16 R72, desc[UR6][R10.64] ;  /* 0x000000060a486981 */ /* 0x000ee8000c1e1500 */
[----:B0-----:R-:W3:Y:S04]  /*448b0*/  LDL R5, [R1+0x193c] ;  /* 0x00193c0001057983 */ /* 0x001ee80000100800 */
[----:B------:R-:W3:Y:S04]  /*448c0*/  LDL.LU R20, [R1+0x2098] ;  /* 0x0020980001147983 */ /* 0x000ee80000300800 */
[----:B------:R-:W3:Y:S04]  /*448d0*/  LDL.LU R21, [R1+0x20b8] ;  /* 0x0020b80001157983 */ /* 0x000ee80000300800 */
[----:B------:R-:W3:Y:S04]  /*448e0*/  LDL.LU R64, [R1+0x209c] ;  /* 0x00209c0001407983 */ /* 0x000ee80000300800 */
[----:B------:R-:W3:Y:S04]  /*448f0*/  LDL.LU R65, [R1+0x20bc] ;  /* 0x0020bc0001417983 */ /* 0x000ee80000300800 */
[----:B------:R-:W3:Y:S04]  /*44900*/  LDL.LU R9, [R1+0x20a0] ;  /* 0x0020a00001097983 */ /* 0x000ee80000300800 */
[----:B------:R-:W3:Y:S04]  /*44910*/  LDL.LU R58, [R1+0x20c0] ;  /* 0x0020c000013a7983 */ /* 0x000ee80000300800 */
[----:B------:R-:W3:Y:S04]  /*44920*/  LDL.LU.64 R26, [R1+0x37b0] ;  /* 0x0037b000011a7983 */ /* 0x000ee80000300a00 */
[----:B------:R-:W3:Y:S04]  /*44930*/  LDL.LU.64 R56, [R1+0x37a8] ;  /* 0x0037a80001387983 */ /* 0x000ee80000300a00 */
[----:B------:R-:W3:Y:S04]  /*44940*/  @P6 LDG.E.U16 R4, desc[UR6][R84.64] ;  /* 0x0000000654046981 */ /* 0x000ee8000c1e1500 */
[----:B--2---:R0:W-:Y:S04]  /*44950*/  @P3 STL [R1+0x1ddc], R7 ;  /* 0x001ddc0701003387 */ /* 0x0041e80000100800 */
[----:B----4-:R1:W-:Y:S04]  /*44960*/  @P3 STL [R1+0x1de0], R59 ;  /* 0x001de03b01003387 */ /* 0x0103e80000100800 */
[----:B------:R-:W2:Y:S04]  /*44970*/  LDL.LU.64 R10, [R1+0x37a0] ;  /* 0x0037a000010a7983 */ /* 0x000ea80000300a00 */
[----:B------:R-:W4:Y:S01]  /*44980*/  LDL.LU.64 R84, [R1+0x3798] ;  /* 0x0037980001547983 */ /* 0x000f220000300a00 */
[----:B------:R-:W-:-:S02]  /*44990*/  ISETP.GT.AND P2, PT, R93, 0x92, PT ;  /* 0x000000925d00780c */ /* 0x000fc40003f44270 */
[----:B------:R-:W-:-:S04]  /*449a0*/  LOP3.LUT R19, R19, R18, RZ, 0x3c, !PT ;  /* 0x0000001213137212 */ /* 0x000fc800078e3cff */
[----:B------:R-:W-:-:S04]  /*449b0*/  LOP3.LUT R18, R19, R18, RZ, 0x3c, !PT ;  /* 0x0000001213127212 */ /* 0x000fc800078e3cff */
[----:B------:R-:W-:Y:S01]  /*449c0*/  LOP3.LUT R19, R19, R18, RZ, 0x3c, !PT ;  /* 0x0000001213137212 */ /* 0x000fe200078e3cff */
[----:B------:R-:W-:-:S04]  /*449d0*/  IMAD.MOV.U32 R22, RZ, RZ, R90 ;  /* 0x000000ffff167224 */ /* 0x000fc800078e005a */
[----:B------:R-:W2:Y:S01]  /*449e0*/  @P2 LDG.E.U16 R0, desc[UR6][R18.64] ;  /* 0x0000000612002981 */ /* 0x000ea2000c1e1500 */
[----:B------:R-:W-:-:S03]  /*449f0*/  ISETP.GT.AND P5, PT, R93, 0x91, PT ;  /* 0x000000915d00780c */ /* 0x000fc60003fa4270 */
[----:B---3--:R-:W3:Y:S01]  /*44a00*/  @P2 LDG.E.U16 R6, desc[UR6][R22.64] ;  /* 0x0000000616062981 */ /* 0x008ee2000c1e1500 */
[----:B------:R-:W-:Y:S02]  /*44a10*/  ISETP.GT.AND P3, PT, R93, 0x93, PT ;  /* 0x000000935d00780c */ /* 0x000fe40003f64270 */
[----:B------:R-:W-:-:S04]  /*44a20*/  LOP3.LUT R3, R3, R2, RZ, 0x3c, !PT ;  /* 0x0000000203037212 */ /* 0x000fc800078e3cff */
[----:B------:R-:W-:-:S04]  /*44a30*/  LOP3.LUT R2, R3, R2, RZ, 0x3c, !PT ;  /* 0x0000000203027212 */ /* 0x000fc800078e3cff */
[----:B------:R-:W-:-:S03]  /*44a40*/  LOP3.LUT R3, R3, R2, RZ, 0x3c, !PT ;  /* 0x0000000203037212 */ /* 0x000fc600078e3cff */
[----:B------:R-:W3:Y:S04]  /*44a50*/  @P3 LDG.E.U16 R88, desc[UR6][R54.64] ;  /* 0x0000000636583981 */ /* 0x000ee8000c1e1500 */
[----:B------:R-:W3:Y:S04]  /*44a60*/  @P3 LDG.E.U16 R5, desc[UR6][R2.64] ;  /* 0x0000000602053981 */ /* 0x000ee8000c1e1500 */
[----:B----4-:R-:W4:Y:S01]  /*44a70*/  @P5 LDG.E.U16 R84, desc[UR6][R62.64] ;  /* 0x000000063e545981 */ /* 0x010f22000c1e1500 */
[----:B------:R-:W-:-:S03]  /*44a80*/  ISETP.GT.AND P6, PT, R93, 0x94, PT ;  /* 0x000000945d00780c */ /* 0x000fc60003fc4270 */
[----:B------:R-:W4:Y:S04]  /*44a90*/  @P5 LDG.E.U16 R85, desc[UR6][R70.64] ;  /* 0x0000000646555981 */ /* 0x000f28000c1e1500 */
[----:B------:R-:W4:Y:S04]  /*44aa0*/  LDL.LU.64 R62, [R1+0x3790] ;  /* 0x00379000013e7983 */ /* 0x000f280000300a00 */
[----:B0-----:R-:W4:Y:S04]  /*44ab0*/  LDL R7, [R1+0x1dd4] ;  /* 0x001dd40001077983 */ /* 0x001f280000100800 */
[----:B-1----:R-:W4:Y:S01]  /*44ac0*/  LDL R59, [R1+0x1dd8] ;  /* 0x001dd800013b7983 */ /* 0x002f220000100800 */
[----:B------:R-:W-:-:S03]  /*44ad0*/  ISETP.GT.AND P5, PT, R93, 0x95, PT ;  /* 0x000000955d00780c */ /* 0x000fc60003fa4270 */
[----:B------:R-:W4:Y:S04]  /*44ae0*/  LDL.LU.64 R70, [R1+0x3788] ;  /* 0x0037880001467983 */ /* 0x000f280000300a00 */
[----:B------:R-:W4:Y:S04]  /*44af0*/  LDL R90, [R1+0x1dd0] ;  /* 0x001dd000015a7983 */ /* 0x000f280000100800 */
[----:B------:R-:W-:Y:S04]  /*44b00*/  STL.64 [R1+0xd88], R2 ;  /* 0x000d880201007387 */ /* 0x000fe80000100a00 */
[----:B------:R-:W-:Y:S04]  /*44b10*/  STL.64 [R1+0xd90], R22 ;  /* 0x000d901601007387 */ /* 0x000fe80000100a00 */
[----:B------:R0:W-:Y:S04]  /*44b20*/  STL.64 [R1+0xd98], R18 ;  /* 0x000d981201007387 */ /* 0x0001e80000100a00 */
[----:B------:R-:W4:Y:S04]  /*44b30*/  @P6 LDG.E.U16 R60, desc[UR6][R66.64] ;  /* 0x00000006423c6981 */ /* 0x000f28000c1e1500 */
[----:B------:R-:W4:Y:S01]  /*44b40*/  @P6 LDG.E.U16 R89, desc[UR6][R68.64] ;  /* 0x0000000644596981 */ /* 0x000f22000c1e1500 */
[----:B------:R-:W-:-:S03]  /*44b50*/  LOP3.LUT R65, R65, R64, RZ, 0x3c, !PT ;  /* 0x0000004041417212 */ /* 0x000fc600078e3cff */
[----:B------:R-:W4:Y:S04]  /*44b60*/  @P5 LDG.E.U16 R8, desc[UR6][R16.64] ;  /* 0x0000000610085981 */ /* 0x000f28000c1e1500 */
[----:B------:R1:W4:Y:S04]  /*44b70*/  @P5 LDG.E.U16 R61, desc[UR6][R86.64] ;  /* 0x00000006563d5981 */ /* 0x000328000c1e1500 */
[----:B0-----:R-:W4:Y:S04]  /*44b80*/  LDL.LU.64 R18, [R1+0x3780] ;  /* 0x0037800001127983 */ /* 0x001f280000300a00 */
[----:B--2---:R0:W-:Y:S04]  /*44b90*/  @P2 STL [R1+0x1944], R0 ;  /* 0x0019440001002387 */ /* 0x0041e80000100800 */
[----:B0-----:R-:W2:Y:S04]  /*44ba0*/  LDL R0, [R1+0x1dcc] ;  /* 0x001dcc0001007983 */ /* 0x001ea80000100800 */
[----:B------:R-:W2:Y:S04]  /*44bb0*/  LDL.LU.64 R22, [R1+0x3778] ;  /* 0x0037780001167983 */ /* 0x000ea80000300a00 */
[----:B---3--:R0:W-:Y:S01]  /*44bc0*/  @P2 STL [R1+0x1940], R6 ;  /* 0x0019400601002387 */ /* 0x0081e20000100800 */
[----:B------:R-:W-:-:S02]  /*44bd0*/  ISETP.GT.AND P2, PT, R93, 0x96, PT ;  /* 0x000000965d00780c */ /* 0x000fc40003f44270 */
[----:B------:R-:W-:Y:S01]  /*44be0*/  LOP3.LUT R64, R65, R64, RZ, 0x3c, !PT ;  /* 0x0000004041407212 */ /* 0x000fe200078e3cff */
[----:B-1----:R-:W-:-:S03]  /*44bf0*/  IMAD.MOV.U32 R86, RZ, RZ, R58 ;  /* 0x000000ffff567224 */ /* 0x002fc600078e003a */
[----:B------:R-:W-:Y:S01]  /*44c00*/  LOP3.LUT R65, R65, R64, RZ, 0x3c, !PT ;  /* 0x0000004041417212 */ /* 0x000fe200078e3cff */
[----:B------:R-:W-:Y:S01]  /*44c10*/  IMAD.MOV.U32 R87, RZ, RZ, R9 ;  /* 0x000000ffff577224 */ /* 0x000fe200078e0009 */
[----:B0-----:R-:W3:Y:S04]  /*44c20*/  LDL.LU R6, [R1+0x3770] ;  /* 0x0037700001067983 */ /* 0x001ee80000300800 */
[----:B------:R-:W3:Y:S04]  /*44c30*/  LDL.LU.64 R2, [R1+0x3768] ;  /* 0x0037680001027983 */ /* 0x000ee80000300a00 */
[----:B----4-:R-:W4:Y:S04]  /*44c40*/  @P2 LDG.E.U16 R7, desc[UR6][R64.64] ;  /* 0x0000000640072981 */ /* 0x010f28000c1e1500 */
[----:B------:R-:W3:Y:S04]  /*44c50*/  @P2 LDG.E.U16 R59, desc[UR6][R86.64] ;  /* 0x00000006563b2981 */ /* 0x000ee8000c1e1500 */
[----:B------:R0:W-:Y:S01]  /*44c60*/  @P3 STL [R1+0x193c], R5 ;  /* 0x00193c0501003387 */ /* 0x0001e20000100800 */
[----:B------:R-:W-:-:S03]  /*44c70*/  LOP3.LUT R21, R21, R20, RZ, 0x3c, !PT ;  /* 0x0000001415157212 */ /* 0x000fc600078e3cff */
[----:B0-----:R-:W3:Y:S04]  /*44c80*/  LDL.LU R5, [R1+0x3760] ;  /* 0x0037600001057983 */ /* 0x001ee80000300800 */
[----:B------:R-:W3:Y:S04]  /*44c90*/  LDL.LU.64 R54, [R1+0x3758] ;  /* 0x0037580001367983 */ /* 0x000ee80000300a00 */
[----:B------:R-:W-:Y:S01]  /*44ca0*/  @P3 STL [R1+0x1938], R88 ;  /* 0x0019385801003387 */ /* 0x000fe20000100800 */
[----:B------:R-:W-:Y:S02]  /*44cb0*/  ISETP.GT.AND P3, PT, R93, 0x97, PT ;  /* 0x000000975d00780c */ /* 0x000fe40003f64270 */
[C---:B------:R-:W-:Y:S01]  /*44cc0*/  LOP3.LUT R20, R21.reuse, R20, RZ, 0x3c, !PT ;  /* 0x0000001415147212 */ /* 0x040fe200078e3cff */
[----:B------:R-:W3:Y:S04]  /*44cd0*/  LDL.LU.64 R68, [R1+0x3750] ;  /* 0x0037500001447983 */ /* 0x000ee80000300a00 */
[----:B------:R-:W3:Y:S01]  /*44ce0*/  LDL.LU.64 R66, [R1+0x3748] ;  /* 0x0037480001427983 */ /* 0x000ee20000300a00 */
[----:B------:R-:W-:-:S03]  /*44cf0*/  LOP3.LUT R21, R21, R20, RZ, 0x3c, !PT ;  /* 0x0000001415157212 */ /* 0x000fc600078e3cff */
[----:B------:R-:W-:Y:S04]  /*44d00*/  @P6 STL [R1+0x1930], R60 ;  /* 0x0019303c01006387 */ /* 0x000fe80000100800 */
[----:B------:R-:W-:Y:S04]  /*44d10*/  @P6 STL [R1+0x1934], R89 ;  /* 0x0019345901006387 */ /* 0x000fe80000100800 */
[----:B------:R-:W3:Y:S04]  /*44d20*/  @P3 LDG.E.U16 R90, desc[UR6][R20.64] ;  /* 0x00000006145a3981 */ /* 0x000ee8000c1e1500 */
[----:B--2---:R-:W2:Y:S04]  /*44d30*/  @P3 LDG.E.U16 R0, desc[UR6][R14.64] ;  /* 0x000000060e003981 */ /* 0x004ea8000c1e1500 */
[----:B------:R0:W-:Y:S04]  /*44d40*/  @P5 STL [R1+0x1928], R8 ;  /* 0x0019280801005387 */ /* 0x0001e80000100800 */
[----:B------:R1:W-:Y:S04]  /*44d50*/  @P5 STL [R1+0x192c], R61 ;  /* 0x00192c3d01005387 */ /* 0x0003e80000100800 */
[----:B0-----:R-:W2:Y:S04]  /*44d60*/  LDL.LU R8, [R1+0x20c4] ;  /* 0x0020c40001087983 */ /* 0x001ea80000300800 */
[----:B------:R-:W-:Y:S04]  /*44d70*/  STL.64 [R1+0xd48], R20 ;  /* 0x000d481401007387 */ /* 0x000fe80000100a00 */
[----:B------:R-:W-:Y:S04]  /*44d80*/  STL.64 [R1+0xd50], R64 ;  /* 0x000d504001007387 */ /* 0x000fe80000100a00 */
[----:B------:R-:W-:Y:S04]  /*44d90*/  STL.64 [R1+0xd58], R86 ;  /* 0x000d585601007387 */ /* 0x000fe80000100a00 */
[----:B------:R-:W2:Y:S04]  /*44da0*/  LDL.LU R9, [R1+0x20e4] ;  /* 0x0020e40001097983 */ /* 0x000ea80000300800 */
[----:B------:R-:W2:Y:S04]  /*44db0*/  LDL.LU R16, [R1+0x20c8] ;  /* 0x0020c80001107983 */ /* 0x000ea80000300800 */
[----:B------:R-:W2:Y:S04]  /*44dc0*/  LDL.LU R17, [R1+0x20e8] ;  /* 0x0020e80001117983 */ /* 0x000ea80000300800 */
[----:B-1----:R-:W2:Y:S04]  /*44dd0*/  LDL.LU R61, [R1+0x20cc] ;  /* 0x0020cc00013d7983 */ /* 0x002ea80000300800 */
[----:B------:R-:W2:Y:S04]  /*44de0*/  LDL.LU R58, [R1+0x20ec] ;  /* 0x0020ec00013a7983 */ /* 0x000ea80000300800 */
[----:B----4-:R0:W-:Y:S04]  /*44df0*/  @P2 STL [R1+0x1dd4], R7 ;  /* 0x001dd40701002387 */ /* 0x0101e80000100800 */
[----:B0-----:R-:W4:Y:S04]  /*44e00*/  LDL R7, [R1+0x1914] ;  /* 0x0019140001077983 */ /* 0x001f280000100800 */
[----:B---3--:R0:W-:Y:S01]  /*44e10*/  @P2 STL [R1+0x1dd8], R59 ;  /* 0x001dd83b01002387 */ /* 0x0081e20000100800 */
[----:B------:R-:W-:-:S03]  /*44e20*/  ISETP.GT.AND P6, PT, R93, 0x98, PT ;  /* 0x000000985d00780c */ /* 0x000fc60003fc4270 */
[----:B------:R-:W3:Y:S04]  /*44e30*/  LDL R88, [R1+0x190c] ;  /* 0x00190c0001587983 */ /* 0x000ee80000100800 */
[----:B------:R-:W3:Y:S04]  /*44e40*/  LDL R89, [R1+0x1908] ;  /* 0x0019080001597983 */ /* 0x000ee80000100800 */
[----:B------:R-:W3:Y:S04]  /*44e50*/  LDL R86, [R1+0x1904] ;  /* 0x0019040001567983 */ /* 0x000ee80000100800 */
[----:B------:R-:W3:Y:S04]  /*44e60*/  LDL R87, [R1+0x1900] ;  /* 0x0019000001577983 */ /* 0x000ee80000100800 */
[----:B------:R-:W3:Y:S04]  /*44e70*/  LDL R14, [R1+0x18fc] ;  /* 0x0018fc00010e7983 */ /* 0x000ee80000100800 */
[----:B------:R-:W3:Y:S04]  /*44e80*/  LDL R15, [R1+0x18f8] ;  /* 0x0018f800010f7983 */ /* 0x000ee80000100800 */
[----:B0-----:R-:W3:Y:S04]  /*44e90*/  LDL R59, [R1+0x1910] ;  /* 0x00191000013b7983 */ /* 0x001ee80000100800 */
[----:B------:R-:W3:Y:S04]  /*44ea0*/  LDL.LU R64, [R1+0x20f0] ;  /* 0x0020f00001407983 */ /* 0x000ee80000300800 */
[----:B------:R-:W3:Y:S04]  /*44eb0*/  LDL.LU R65, [R1+0x2110] ;  /* 0x0021100001417983 */ /* 0x000ee80000300800 */
[----:B------:R-:W3:Y:S04]  /*44ec0*/  LDL.LU R20, [R1+0x20f4] ;  /* 0x0020f40001147983 */ /* 0x000ee80000300800 */
[----:B------:R-:W3:Y:S04]  /*44ed0*/  @P6 LDG.E.U16 R5, desc[UR6][R52.64] ;  /* 0x0000000634056981 */ /* 0x000ee8000c1e1500 */
[----:B------:R0:W-:Y:S01]  /*44ee0*/  @P3 STL [R1+0x1dd0], R90 ;  /* 0x001dd05a01003387 */ /* 0x0001e20000100800 */
[----:B------:R-:W-:-:S02]  /*44ef0*/  ISETP.GT.AND P2, PT, R93, 0x9a, PT ;  /* 0x0000009a5d00780c */ /* 0x000fc40003f44270 */
[----:B------:R-:W-:Y:S01]  /*44f00*/  ISETP.GT.AND P5, PT, R93, 0x99, PT ;  /* 0x000000995d00780c */ /* 0x000fe20003fa4270 */
[----:B------:R-:W3:Y:S04]  /*44f10*/  @P6 LDG.E.U16 R6, desc[UR6][R12.64] ;  /* 0x000000060c066981 */ /* 0x000ee8000c1e1500 */
[----:B0-----:R-:W3:Y:S04]  /*44f20*/  LDL.LU R90, [R1+0x2114] ;  /* 0x00211400015a7983 */ /* 0x001ee80000300800 */
[----:B--2---:R0:W-:Y:S04]  /*44f30*/  @P3 STL [R1+0x1dcc], R0 ;  /* 0x001dcc0001003387 */ /* 0x0041e80000100800 */
[----:B------:R-:W2:Y:S01]  /*44f40*/  LDL.LU.64 R52, [R1+0x3740] ;  /* 0x0037400001347983 */ /* 0x000ea20000300a00 */
[----:B------:R-:W-:Y:S01]  /*44f50*/  LOP3.LUT R17, R17, R16, RZ, 0x3c, !PT ;  /* 0x0000001011117212 */ /* 0x000fe200078e3cff */
[----:B------:R-:W-:Y:S01]  /*44f60*/  IMAD.MOV.U32 R60, RZ, RZ, R58 ;  /* 0x000000ffff3c7224 */ /* 0x000fe200078e003a */
[----:B------:R-:W-:-:S02]  /*44f70*/  ISETP.GT.AND P3, PT, R93, 0x9b, PT ;  /* 0x0000009b5d00780c */ /* 0x000fc40003f64270 */
[----:B------:R-:W-:Y:S02]  /*44f80*/  LOP3.LUT R16, R17, R16, RZ, 0x3c, !PT ;  /* 0x0000001011107212 */ /* 0x000fe400078e3cff */
[----:B------:R-:W-:Y:S02]  /*44f90*/  LOP3.LUT R9, R9, R8, RZ, 0x3c, !PT ;  /* 0x0000000809097212 */ /* 0x000fe400078e3cff */
[----:B------:R-:W-:Y:S01]  /*44fa0*/  ISETP.GT.AND P6, PT, R93, 0x9c, PT ;  /* 0x0000009c5d00780c */ /* 0x000fe20003fc4270 */
[----:B------:R-:W2:Y:S01]  /*44fb0*/  LDL.LU R21, [R1+0x20f8] ;  /* 0x0020f80001157983 */ /* 0x000ea20000300800 */
[----:B------:R-:W-:-:S03]  /*44fc0*/  LOP3.LUT R17, R17, R16, RZ, 0x3c, !PT ;  /* 0x0000001011117212 */ /* 0x000fc600078e3cff */
[----:B----4-:R-:W4:Y:S01]  /*44fd0*/  @P2 LDG.E.U16 R7, desc[UR6][R60.64] ;  /* 0x000000063c072981 */ /* 0x010f22000c1e1500 */
[----:B------:R-:W-:-:S03]  /*44fe0*/  LOP3.LUT R8, R9, R8, RZ, 0x3c, !PT ;  /* 0x0000000809087212 */ /* 0x000fc600078e3cff */
[----:B0-----:R-:W4:Y:S04]  /*44ff0*/  LDL.LU R0, [R1+0x2118] ;  /* 0x0021180001007983 */ /* 0x001f280000300800 */
[----:B------:R-:W4:Y:S04]  /*45000*/  LDL R13, [R1+0x1dc8] ;  /* 0x001dc800010d7983 */ /* 0x000f280000100800 */
[----:B---3--:R-:W3:Y:S04]  /*45010*/  @P3 LDG.E.U16 R89, desc[UR6][R56.64] ;  /* 0x0000000638593981 */ /* 0x008ee8000c1e1500 */
[----:B------:R-:W3:Y:S04]  /*45020*/  @P6 LDG.E.U16 R87, desc[UR6][R62.64] ;  /* 0x000000063e576981 */ /* 0x000ee8000c1e1500 */
[----:B------:R-:W3:Y:S04]  /*45030*/  @P6 LDG.E.U16 R86, desc[UR6][R10.64] ;  /* 0x000000060a566981 */ /* 0x000ee8000c1e1500 */
[----:B------:R-:W3:Y:S01]  /*45040*/  @P2 LDG.E.U16 R59, desc[UR6][R16.64] ;  /* 0x00000006103b2981 */ /* 0x000ee2000c1e1500 */
[----:B------:R-:W-:-:S03]  /*45050*/  LOP3.LUT R9, R9, R8, RZ, 0x3c, !PT ;  /* 0x0000000809097212 */ /* 0x000fc600078e3cff */
[----:B------:R-:W3:Y:S04]  /*45060*/  LDL R12, [R1+0x1dc4] ;  /* 0x001dc400010c7983 */ /* 0x000ee80000100800 */
[----:B------:R-:W3:Y:S04]  /*45070*/  @P3 LDG.E.U16 R88, desc[UR6][R8.64] ;  /* 0x0000000608583981 */ /* 0x000ee8000c1e1500 */
[----:B--2---:R-:W2:Y:S04]  /*45080*/  @P5 LDG.E.U16 R52, desc[UR6][R24.64] ;  /* 0x0000000618345981 */ /* 0x004ea8000c1e1500 */
[----:B------:R-:W2:Y:S01]  /*45090*/  @P5 LDG.E.U16 R53, desc[UR6][R26.64] ;  /* 0x000000061a355981 */ /* 0x000ea2000c1e1500 */
[----:B------:R-:W-:-:S03]  /*450a0*/  ISETP.GT.AND P5, PT, R93, 0x9d, PT ;  /* 0x0000009d5d00780c */ /* 0x000fc60003fa4270 */
[----:B------:R-:W2:Y:S04]  /*450b0*/  LDL.LU.64 R24, [R1+0x3738] ;  /* 0x0037380001187983 */ /* 0x000ea80000300a00 */
[----:B------:R-:W2:Y:S04]  /*450c0*/  LDL.LU.64 R26, [R1+0x3730] ;  /* 0x00373000011a7983 */ /* 0x000ea80000300a00 */
[----:B------:R-:W2:Y:S04]  /*450d0*/  LDL R58, [R1+0x1dc0] ;  /* 0x001dc000013a7983 */ /* 0x000ea80000100800 */
[----:B------:R0:W2:Y:S04]  /*450e0*/  @P5 LDG.E.U16 R15, desc[UR6][R18.64] ;  /* 0x00000006120f5981 */ /* 0x0000a8000c1e1500 */
[----:B------:R-:W2:Y:S04]  /*450f0*/  @P5 LDG.E.U16 R14, desc[UR6][R70.64] ;  /* 0x00000006460e5981 */ /* 0x000ea8000c1e1500 */
[----:B------:R-:W-:Y:S04]  /*45100*/  STL.64 [R1+0xd08], R8 ;  /* 0x000d080801007387 */ /* 0x000fe80000100a00 */
[----:B------:R-:W-:Y:S04]  /*45110*/  STL.64 [R1+0xd10], R16 ;  /* 0x000d101001007387 */ /* 0x000fe80000100a00 */
[----:B------:R1:W-:Y:S04]  /*45120*/  STL.64 [R1+0xd18], R60 ;  /* 0x000d183c01007387 */ /* 0x0003e80000100a00 */
[----:B-1----:R-:W2:Y:S04]  /*45130*/  LDL.LU.64 R60, [R1+0x3728] ;  /* 0x00372800013c7983 */ /* 0x002ea80000300a00 */
[----:B----4-:R1:W-:Y:S04]  /*45140*/  @P2 STL [R1+0x1914], R7 ;  /* 0x0019140701002387 */ /* 0x0103e80000100800 */
[----:B-1----:R-:W4:Y:S04]  /*45150*/  LDL.LU R7, [R1+0x3720] ;  /* 0x0037200001077983 */ /* 0x002f280000300800 */
[----:B------:R-:W4:Y:S04]  /*45160*/  LDL.LU.64 R16, [R1+0x3718] ;  /* 0x0037180001107983 */ /* 0x000f280000300a00 */
[----:B---3--:R1:W-:Y:S04]  /*45170*/  @P2 STL [R1+0x1910], R59 ;  /* 0x0019103b01002387 */ /* 0x0083e80000100800 */
[----:B-1----:R-:W3:Y:S04]  /*45180*/  LDL R59, [R1+0x1dbc] ;  /* 0x001dbc00013b7983 */ /* 0x002ee80000100800 */
[----:B------:R-:W4:Y:S01]  /*45190*/  LDL.LU.64 R8, [R1+0x3710] ;  /* 0x0037100001087983 */ /* 0x000f220000300a00 */
[----:B------:R-:W-:-:S03]  /*451a0*/  ISETP.GT.AND P2, PT, R93, 0x9e, PT ;  /* 0x0000009e5d00780c */ /* 0x000fc60003f44270 */
[----:B------:R-:W4:Y:S04]  /*451b0*/  LDL.LU.64 R56, [R1+0x3708] ;  /* 0x0037080001387983 */ /* 0x000f280000300a00 */
[----:B------:R-:W-:Y:S04]  /*451c0*/  @P3 STL [R1+0x1908], R89 ;  /* 0x0019085901003387 */ /* 0x000fe80000100800 */
[----:B------:R1:W-:Y:S04]  /*451d0*/  @P3 STL [R1+0x190c], R88 ;  /* 0x00190c5801003387 */ /* 0x0003e80000100800 */
[----:B------:R-:W4:Y:S04]  /*451e0*/  LDL.LU.64 R10, [R1+0x3700] ;  /* 0x00370000010a7983 */ /* 0x000f280000300a00 */
[----:B------:R-:W4:Y:S01]  /*451f0*/  LDL.LU.64 R62, [R1+0x36f8] ;  /* 0x0036f800013e7983 */ /* 0x000f220000300a00 */
[----:B------:R-:W-:-:S02]  /*45200*/  ISETP.GT.AND P3, PT, R93, 0x9f, PT ;  /* 0x0000009f5d00780c */ /* 0x000fc40003f64270 */
[-C--:B------:R-:W-:Y:S01]  /*45210*/  LOP3.LUT R65, R65, R64.reuse, RZ, 0x3c, !PT ;  /* 0x0000004041417212 */ /* 0x080fe200078e3cff */
[----:B0-----:R-:W-:Y:S02]  /*45220*/  IMAD.MOV.U32 R18, RZ, RZ, R0 ;  /* 0x000000ffff127224 */ /* 0x001fe400078e0000 */
[----:B------:R-:W-:Y:S01]  /*45230*/  IMAD.MOV.U32 R19, RZ, RZ, R21 ;  /* 0x000000ffff137224 */ /* 0x000fe200078e0015 */
[----:B-1----:R-:W4:Y:S04]  /*45240*/  LDL.64 R88, [R1+0xca8] ;  /* 0x000ca80001587983 */ /* 0x002f280000100a00 */
[----:B------:R-:W-:Y:S04]  /*45250*/  @P6 STL [R1+0x1900], R87 ;  /* 0x0019005701006387 */ /* 0x000fe80000100800 */
[----:B------:R-:W-:Y:S01]  /*45260*/  @P6 STL [R1+0x1904], R86 ;  /* 0x0019045601006387 */ /* 0x000fe20000100800 */
[----:B------:R-:W-:-:S03]  /*45270*/  LOP3.LUT R64, R65, R64, RZ, 0x3c, !PT ;  /* 0x0000004041407212 */ /* 0x000fc600078e3cff */
[----:B------:R-:W4:Y:S04]  /*45280*/  @P2 LDG.E.U16 R13, desc[UR6][R18.64] ;  /* 0x00000006120d2981 */ /* 0x000f28000c1e1500 */
[----:B--2---:R0:W-:Y:S04]  /*45290*/  @P5 STL [R1+0x18f8], R15 ;  /* 0x0018f80f01005387 */ /* 0x0041e80000100800 */
[----:B------:R1:W-:Y:S01]  /*452a0*/  @P5 STL [R1+0x18fc], R14 ;  /* 0x0018fc0e01005387 */ /* 0x0003e20000100800 */
[----:B------:R-:W-:-:S03]  /*452b0*/  LOP3.LUT R65, R65, R64, RZ, 0x3c, !PT ;  /* 0x0000004041417212 */ /* 0x000fc600078e3cff */
[----:B------:R-:W2:Y:S04]  /*452c0*/  LDL.LU R70, [R1+0x211c] ;  /* 0x00211c0001467983 */ /* 0x000ea80000300800 */
[----:B------:R-:W2:Y:S04]  /*452d0*/  LDL.LU R71, [R1+0x213c] ;  /* 0x00213c0001477983 */ /* 0x000ea80000300800 */
[----:B------:R-:W2:Y:S01]  /*452e0*/  @P3 LDG.E.U16 R58, desc[UR6][R64.64] ;  /* 0x00000006403a3981 */ /* 0x000ea2000c1e1500 */
[----:B0-----:R-:W-:Y:S02]  /*452f0*/  IMAD.MOV.U32 R15, RZ, RZ, R20 ;  /* 0x000000ffff0f7224 */ /* 0x001fe400078e0014 */
[----:B-1----:R-:W-:-:S05]  /*45300*/  IMAD.MOV.U32 R14, RZ, RZ, R90 ;  /* 0x000000ffff0e7224 */ /* 0x002fca00078e005a */
[----:B------:R-:W2:Y:S04]  /*45310*/  @P2 LDG.E.U16 R12, desc[UR6][R14.64] ;  /* 0x000000060e0c2981 */ /* 0x000ea8000c1e1500 */
[----:B---3--:R-:W3:Y:S04]  /*45320*/  @P3 LDG.E.U16 R59, desc[UR6][R22.64] ;  /* 0x00000006163b3981 */ /* 0x008ee8000c1e1500 */
[----:B------:R-:W-:Y:S04]  /*45330*/  STL.64 [R1+0xcc8], R64 ;  /* 0x000cc84001007387 */ /* 0x000fe80000100a00 */
[----:B------:R-:W-:Y:S04]  /*45340*/  STL.64 [R1+0xcd0], R14 ;  /* 0x000cd00e01007387 */ /* 0x000fe80000100a00 */
[----:B------:R-:W3:Y:S01]  /*45350*/  LDL.LU R20, [R1+0x2120] ;  /* 0x0021200001147983 */ /* 0x000ee20000300800 */
[----:B------:R-:W-:-:S03]  /*45360*/  ISETP.GT.AND P6, PT, R93, 0xa0, PT ;  /* 0x000000a05d00780c */ /* 0x000fc60003fc4270 */
[----:B------:R-:W3:Y:S04]  /*45370*/  LDL.LU R90, [R1+0x2140] ;  /* 0x00214000015a7983 */ /* 0x000ee80000300800 */
[----:B------:R0:W-:Y:S06]  /*45380*/  STL.64 [R1+0xcd8], R18 ;  /* 0x000cd81201007387 */ /* 0x0001ec0000100a00 */
[----:B----4-:R-:W4:Y:S04]  /*45390*/  @P6 LDG.E.U16 R7, desc[UR6][R2.64] ;  /* 0x0000000602076981 */ /* 0x010f28000c1e1500 */
[----:B0-----:R-:W4:Y:S04]  /*453a0*/  LDL.LU R19, [R1+0x2124] ;  /* 0x0021240001137983 */ /* 0x001f280000300800 */
[----:B------:R-:W4:Y:S04]  /*453b0*/  LDL.LU R0, [R1+0x2144] ;  /* 0x0021440001007983 */ /* 0x000f280000300800 */
[----:B------:R-:W4:Y:S04]  /*453c0*/  LDL R86, [R1+0x18e4] ;  /* 0x0018e40001567983 */ /* 0x000f280000100800 */
[----:B------:R0:W-:Y:S04]  /*453d0*/  @P2 STL [R1+0x1dc8], R13 ;  /* 0x001dc80d01002387 */ /* 0x0001e80000100800 */
[----:B------:R-:W4:Y:S04]  /*453e0*/  LDL R87, [R1+0x18dc] ;  /* 0x0018dc0001577983 */ /* 0x000f280000100800 */
[----:B------:R-:W4:Y:S04]  /*453f0*/  LDL R14, [R1+0x18d8] ;  /* 0x0018d800010e7983 */ /* 0x000f280000100800 */
[----:B0-----:R-:W4:Y:S04]  /*45400*/  LDL R13, [R1+0x18e0] ;  /* 0x0018e000010d7983 */ /* 0x001f280000100800 */
[----:B--2---:R-:W-:Y:S04]  /*45410*/  @P2 STL [R1+0x1dc4], R12 ;  /* 0x001dc40c01002387 */ /* 0x004fe80000100800 */
[----:B------:R-:W2:Y:S04]  /*45420*/  LDL R64, [R1+0x18d4] ;  /* 0x0018d40001407983 */ /* 0x000ea80000100800 */
[----:B------:R-:W2:Y:S04]  /*45430*/  LDL R21, [R1+0x18d0] ;  /* 0x0018d00001157983 */ /* 0x000ea80000100800 */
[----:B------:R-:W2:Y:S04]  /*45440*/  LDL.LU.64 R22, [R1+0x36f0] ;  /* 0x0036f00001167983 */ /* 0x000ea80000300a00 */
[----:B------:R0:W-:Y:S04]  /*45450*/  @P3 STL [R1+0x1dc0], R58 ;  /* 0x001dc03a01003387 */ /* 0x0001e80000100800 */
[----:B0-----:R-:W2:Y:S04]  /*45460*/  LDL R58, [R1+0x18cc] ;  /* 0x0018cc00013a7983 */ /* 0x001ea80000100800 */
[----:B---3--:R0:W-:Y:S04]  /*45470*/  @P3 STL [R1+0x1dbc], R59 ;  /* 0x001dbc3b01003387 */ /* 0x0081e80000100800 */
[----:B0-----:R-:W3:Y:S04]  /*45480*/  LDL R59, [R1+0x18c8] ;  /* 0x0018c800013b7983 */ /* 0x001ee80000100800 */
[----:B------:R-:W2:Y:S01]  /*45490*/  LDL.LU R3, [R1+0x36e8] ;  /* 0x0036e80001037983 */ /* 0x000ea20000300800 */
[----:B------:R-:W-:-:S02]  /*454a0*/  ISETP.GT.AND P5, PT, R93, 0xa1, PT ;  /* 0x000000a15d00780c */ /* 0x000fc40003fa4270 */
[C---:B------:R-:W-:Y:S01]  /*454b0*/  ISETP.GT.AND P2, PT, R93.reuse, 0xa2, PT ;  /* 0x000000a25d00780c */ /* 0x040fe20003f44270 */
[----:B--2---:R-:W2:Y:S04]  /*454c0*/  @P6 LDG.E.U16 R3, desc[UR6][R54.64] ;  /* 0x0000000636036981 */ /* 0x004ea8000c1e1500 */
[----:B------:R-:W2:Y:S01]  /*454d0*/  LDL.LU.64 R54, [R1+0x36e0] ;  /* 0x0036e00001367983 */ /* 0x000ea20000300a00 */
[----:B------:R-:W-:Y:S01]  /*454e0*/  ISETP.GT.AND P3, PT, R93, 0xa3, PT ;  /* 0x000000a35d00780c */ /* 0x000fe20003f64270 */
[----:B----4-:R-:W-:-:S06]  /*454f0*/  IMAD.MOV.U32 R18, RZ, RZ, R0 ;  /* 0x000000ffff127224 */ /* 0x010fcc00078e0000 */
[----:B------:R-:W4:Y:S06]  /*45500*/  @P2 LDG.E.U16 R86, desc[UR6][R18.64] ;  /* 0x0000000612562981 */ /* 0x000f2c000c1e1500 */
[----:B------:R-:W3:Y:S04]  /*45510*/  @P3 LDG.E.U16 R14, desc[UR6][R66.64] ;  /* 0x00000006420e3981 */ /* 0x000ee8000c1e1500 */
[----:B--2---:R0:W2:Y:S04]  /*45520*/  @P5 LDG.E.U16 R54, desc[UR6][R88.64] ;  /* 0x0000000658365981 */ /* 0x0040a8000c1e1500 */
[----:B------:R-:W2:Y:S01]  /*45530*/  @P5 LDG.E.U16 R55, desc[UR6][R68.64] ;  /* 0x0000000644375981 */ /* 0x000ea2000c1e1500 */
[----:B0-----:R-:W-:-:S02]  /*45540*/  IMAD.MOV.U32 R88, RZ, RZ, R71 ;  /* 0x000000ffff587224 */ /* 0x001fc400078e0047 */
[----:B------:R-:W-:Y:S02]  /*45550*/  IMAD.MOV.U32 R89, RZ, RZ, R70 ;  /* 0x000000ffff597224 */ /* 0x000fe400078e0046 */
[----:B------:R-:W-:Y:S02]  /*45560*/  IMAD.MOV.U32 R70, RZ, RZ, R90 ;  /* 0x000000ffff467224 */ /* 0x000fe400078e005a */
[----:B------:R-:W-:Y:S01]  /*45570*/  IMAD.MOV.U32 R71, RZ, RZ, R20 ;  /* 0x000000ffff477224 */ /* 0x000fe200078e0014 */
[----:B------:R-:W2:Y:S04]  /*45580*/  LDL.LU R68, [R1+0x2148] ;  /* 0x0021480001447983 */ /* 0x000ea80000300800 */
[----:B------:R-:W2:Y:S04]  /*45590*/  LDL.LU R69, [R1+0x2168] ;  /* 0x0021680001457983 */ /* 0x000ea80000300800 */
[----:B------:R-:W2:Y:S04]  /*455a0*/  LDL.LU R15, [R1+0x214c] ;  /* 0x00214c00010f7983 */ /* 0x000ea80000300800 */
[----:B------:R-:W2:Y:S04]  /*455b0*/  LDL.LU R12, [R1+0x216c] ;  /* 0x00216c00010c7983 */ /* 0x000ea80000300800 */
[----:B------:R-:W2:Y:S04]  /*455c0*/  @P2 LDG.E.U16 R13, desc[UR6][R70.64] ;  /* 0x00000006460d2981 */ /* 0x000ea8000c1e1500 */
[----:B------:R-:W4:Y:S04]  /*455d0*/  LDL.LU R65, [R1+0x2150] ;  /* 0x0021500001417983 */ /* 0x000f280000300800 */
[----:B------:R-:W4:Y:S04]  /*455e0*/  LDL.LU R2, [R1+0x2170] ;  /* 0x0021700001027983 */ /* 0x000f280000300800 */
[----:B------:R-:W4:Y:S04]  /*455f0*/  LDL R90, [R1+0x1db4] ;  /* 0x001db400015a7983 */ /* 0x000f280000100800 */
[----:B------:R-:W4:Y:S01]  /*45600*/  LDL R20, [R1+0x1db8] ;  /* 0x001db80001147983 */ /* 0x000f220000100800 */
[----:B------:R-:W-:-:S02]  /*45610*/  ISETP.GT.AND P6, PT, R93, 0xa4, PT ;  /* 0x000000a45d00780c */ /* 0x000fc40003fc4270 */
[C---:B------:R-:W-:Y:S01]  /*45620*/  ISETP.GT.AND P5, PT, R93.reuse, 0xa5, PT ;  /* 0x000000a55d00780c */ /* 0x040fe20003fa4270 */
[----:B------:R-:W-:Y:S04]  /*45630*/  STL.64 [R1+0xc88], R88 ;  /* 0x000c885801007387 */ /* 0x000fe80000100a00 */
[----:B------:R-:W4:Y:S04]  /*45640*/  @P3 LDG.E.U16 R87, desc[UR6][R88.64] ;  /* 0x0000000658573981 */ /* 0x000f28000c1e1500 */
[----:B------:R-:W-:Y:S04]  /*45650*/  STL.64 [R1+0xc90], R70 ;  /* 0x000c904601007387 */ /* 0x000fe80000100a00 */
[----:B------:R-:W4:Y:S04]  /*45660*/  LDL R0, [R1+0x1db0] ;  /* 0x001db00001007983 */ /* 0x000f280000100800 */
[----:B------:R0:W-:Y:S04]  /*45670*/  STL.64 [R1+0xc98], R18 ;  /* 0x000c981201007387 */ /* 0x0001e80000100a00 */
[----:B------:R-:W4:Y:S04]  /*45680*/  @P6 LDG.E.U16 R21, desc[UR6][R26.64] ;  /* 0x000000061a156981 */ /* 0x000f28000c1e1500 */
[----:B------:R-:W4:Y:S04]  /*45690*/  @P6 LDG.E.U16 R64, desc[UR6][R24.64] ;  /* 0x0000000618406981 */ /* 0x000f28000c1e1500 */
[----:B------:R-:W4:Y:S04]  /*456a0*/  @P5 LDG.E.U16 R58, desc[UR6][R60.64] ;  /* 0x000000063c3a5981 */ /* 0x000f28000c1e1500 */
[----:B0-----:R-:W4:Y:S04]  /*456b0*/  LDL.LU.64 R18, [R1+0x36d8] ;  /* 0x0036d80001127983 */ /* 0x001f280000300a00 */
[----:B------:R-:W4:Y:S04]  /*456c0*/  LDL.LU.64 R70, [R1+0x36d0] ;  /* 0x0036d00001467983 */ /* 0x000f280000300a00 */
[----:B---3--:R0:W3:Y:S04]  /*456d0*/  @P5 LDG.E.U16 R59, desc[UR6][R16.64] ;  /* 0x00000006103b5981 */ /* 0x0080e8000c1e1500 */
[----:B--2---:R1:W-:Y:S04]  /*456e0*/  @P2 STL [R1+0x18e0], R13 ;  /* 0x0018e00d01002387 */ /* 0x0043e80000100800 */
[----:B-1----:R-:W2:Y:S04]  /*456f0*/  LDL R13, [R1+0x1dac] ;  /* 0x001dac00010d7983 */ /* 0x002ea80000100800 */
[----:B----4-:R-:W-:Y:S01]  /*45700*/  @P2 STL [R1+0x18e4], R86 ;  /* 0x0018e45601002387 */ /* 0x010fe20000100800 */
[----:B------:R-:W-:-:S03]  /*45710*/  ISETP.GT.AND P2, PT, R93, 0xa6, PT ;  /* 0x000000a65d00780c */ /* 0x000fc60003f44270 */
[----:B------:R-:W4:Y:S04]  /*45720*/  LDL.LU.64 R66, [R1+0x36c8] ;  /* 0x0036c80001427983 */ /* 0x000f280000300a00 */
[----:B------:R1:W-:Y:S01]  /*45730*/  @P3 STL [R1+0x18d8], R14 ;  /* 0x0018d80e01003387 */ /* 0x0003e20000100800 */
[----:B0-----:R-:W-:Y:S02]  /*45740*/  IMAD.MOV.U32 R16, RZ, RZ, R2 ;  /* 0x000000ffff107224 */ /* 0x001fe400078e0002 */
[----:B------:R-:W-:Y:S02]  /*45750*/  IMAD.MOV.U32 R17, RZ, RZ, R65 ;  /* 0x000000ffff117224 */ /* 0x000fe400078e0041 */
[----:B-1----:R-:W-:-:S03]  /*45760*/  IMAD.MOV.U32 R14, RZ, RZ, R12 ;  /* 0x000000ffff0e7224 */ /* 0x002fc600078e000c */
[----:B------:R-:W4:Y:S04]  /*45770*/  @P2 LDG.E.U16 R20, desc[UR6][R16.64] ;  /* 0x0000000610142981 */ /* 0x000f28000c1e1500 */
[----:B------:R-:W4:Y:S04]  /*45780*/  @P2 LDG.E.U16 R90, desc[UR6][R14.64] ;  /* 0x000000060e5a2981 */ /* 0x000f28000c1e1500 */
[----:B------:R0:W-:Y:S04]  /*45790*/  @P3 STL [R1+0x18dc], R87 ;  /* 0x0018dc5701003387 */ /* 0x0001e80000100800 */
[----:B------:R-:W4:Y:S04]  /*457a0*/  LDL.LU.64 R24, [R1+0x36c0] ;  /* 0x0036c00001187983 */ /* 0x000f280000300a00 */
[----:B------:R-:W4:Y:S01]  /*457b0*/  LDL.LU.64 R26, [R1+0x36b8] ;  /* 0x0036b800011a7983 */ /* 0x000f220000300a00 */
[----:B------:R-:W-:-:S03]  /*457c0*/  LOP3.LUT R69, R69, R68, RZ, 0x3c, !PT ;  /* 0x0000004445457212 */ /* 0x000fc600078e3cff */
[----:B------:R-:W-:Y:S04]  /*457d0*/  @P6 STL [R1+0x18d0], R21 ;  /* 0x0018d01501006387 */ /* 0x000fe80000100800 */
[----:B------:R1:W-:Y:S04]  /*457e0*/  @P6 STL [R1+0x18d4], R64 ;  /* 0x0018d44001006387 */ /* 0x0003e80000100800 */
[----:B------:R-:W4:Y:S01]  /*457f0*/  LDL.64 R88, [R1+0xc20] ;  /* 0x000c200001587983 */ /* 0x000f220000100a00 */
[----:B------:R-:W-:-:S03]  /*45800*/  LOP3.LUT R68, R69, R68, RZ, 0x3c, !PT ;  /* 0x0000004445447212 */ /* 0x000fc600078e3cff */
[----:B0-----:R-:W4:Y:S04]  /*45810*/  LDL.LU R87, [R1+0x2174] ;  /* 0x0021740001577983 */ /* 0x001f280000300800 */
[----:B------:R-:W4:Y:S04]  /*45820*/  LDL.LU R60, [R1+0x2194] ;  /* 0x00219400013c7983 */ /* 0x000f280000300800 */
[----:B------:R-:W4:Y:S01]  /*45830*/  LDL.LU R61, [R1+0x2178] ;  /* 0x00217800013d7983 */ /* 0x000f220000300800 */
[----:B------:R-:W-:Y:S02]  /*45840*/  ISETP.GT.AND P3, PT, R93, 0xa7, PT ;  /* 0x000000a75d00780c */ /* 0x000fe40003f64270 */
[----:B------:R-:W-:Y:S01]  /*45850*/  LOP3.LUT R69, R69, R68, RZ, 0x3c, !PT ;  /* 0x0000004445457212 */ /* 0x000fe200078e3cff */
[----:B-1----:R-:W4:Y:S04]  /*45860*/  LDL.LU R64, [R1+0x2198] ;  /* 0x0021980001407983 */ /* 0x002f280000300800 */
[----:B------:R-:W4:Y:S04]  /*45870*/  LDL.LU R21, [R1+0x217c] ;  /* 0x00217c0001157983 */ /* 0x000f280000300800 */
[----:B------:R0:W-:Y:S04]  /*45880*/  @P5 STL [R1+0x18cc], R58 ;  /* 0x0018cc3a01005387 */ /* 0x0001e80000100800 */
[----:B------:R-:W4:Y:S04]  /*45890*/  @P3 LDG.E.U16 R0, desc[UR6][R68.64] ;  /* 0x0000000644003981 */ /* 0x000f28000c1e1500 */
[----:B0-----:R-:W4:Y:S04]  /*458a0*/  LDL.LU R58, [R1+0x219c] ;  /* 0x00219c00013a7983 */ /* 0x001f280000300800 */
[----:B---3--:R0:W-:Y:S04]  /*458b0*/  @P5 STL [R1+0x18c8], R59 ;  /* 0x0018c83b01005387 */ /* 0x0081e80000100800 */
[----:B------:R-:W3:Y:S04]  /*458c0*/  LDL R12, [R1+0x18b0] ;  /* 0x0018b000010c7983 */ /* 0x000ee80000100800 */
[----:B0-----:R-:W3:Y:S04]  /*458d0*/  LDL R59, [R1+0x18b4] ;  /* 0x0018b400013b7983 */ /* 0x001ee80000100800 */
[----:B------:R-:W-:Y:S04]  /*458e0*/  STL.64 [R1+0xc48], R68 ;  /* 0x000c484401007387 */ /* 0x000fe80000100a00 */
[----:B------:R-:W-:Y:S04]  /*458f0*/  STL.64 [R1+0xc50], R14 ;  /* 0x000c500e01007387 */ /* 0x000fe80000100a00 */
[----:B------:R-:W3:Y:S04]  /*45900*/  LDL R2, [R1+0x18ac] ;  /* 0x0018ac0001027983 */ /* 0x000ee80000100800 */
[----:B------:R0:W-:Y:S04]  /*45910*/  STL.64 [R1+0xc58], R16 ;  /* 0x000c581001007387 */ /* 0x0001e80000100a00 */
[----:B0-----:R-:W3:Y:S04]  /*45920*/  LDL.LU.64 R16, [R1+0x36b0] ;  /* 0x0036b00001107983 */ /* 0x001ee80000300a00 */
[----:B------:R-:W3:Y:S04]  /*45930*/  LDL.LU.64 R14, [R1+0x36a8] ;  /* 0x0036a800010e7983 */ /* 0x000ee80000300a00 */
[----:B------:R-:W3:Y:S04]  /*45940*/  LDL R65, [R1+0x18a8] ;  /* 0x0018a80001417983 */ /* 0x000ee80000100800 */
[----:B--2---:R-:W2:Y:S04]  /*45950*/  @P3 LDG.E.U16 R13, desc[UR6][R8.64] ;  /* 0x00000006080d3981 */ /* 0x004ea8000c1e1500 */
[----:B----4-:R0:W-:Y:S04]  /*45960*/  @P2 STL [R1+0x1db4], R90 ;  /* 0x001db45a01002387 */ /* 0x0101e80000100800 */
[----:B------:R-:W-:Y:S04]  /*45970*/  @P2 STL [R1+0x1db8], R20 ;  /* 0x001db81401002387 */ /* 0x000fe80000100800 */
[----:B------:R-:W4:Y:S04]  /*45980*/  LDL R68, [R1+0x18a4] ;  /* 0x0018a40001447983 */ /* 0x000f280000100800 */
[----:B------:R-:W3:Y:S04]  /*45990*/  LDL R69, [R1+0x18a0] ;  /* 0x0018a00001457983 */ /* 0x000ee80000100800 */
[----:B------:R-:W3:Y:S01]  /*459a0*/  LDL.LU.64 R8, [R1+0x36a0] ;  /* 0x0036a00001087983 */ /* 0x000ee20000300a00 */
[----:B------:R-:W-:-:S03]  /*459b0*/  ISETP.GT.AND P6, PT, R93, 0xa8, PT ;  /* 0x000000a85d00780c */ /* 0x000fc60003fc4270 */
[----:B0-----:R-:W4:Y:S04]  /*459c0*/  LDL R90, [R1+0x189c] ;  /* 0x00189c00015a7983 */ /* 0x001f280000100800 */
[----:B------:R0:W-:Y:S04]  /*459d0*/  @P3 STL [R1+0x1db0], R0 ;  /* 0x001db00001003387 */ /* 0x0001e80000100800 */
[----:B0-----:R-:W4:Y:S04]  /*459e0*/  LDL R0, [R1+0x1898] ;  /* 0x0018980001007983 */ /* 0x001f280000100800 */
[----:B--2---:R0:W-:Y:S04]  /*459f0*/  @P3 STL [R1+0x1dac], R13 ;  /* 0x001dac0d01003387 */ /* 0x0041e80000100800 */
[----:B---3--:R-:W2:Y:S01]  /*45a00*/  @P6 LDG.E.U16 R8, desc[UR6][R56.64] ;  /* 0x0000000638086981 */ /* 0x008ea2000c1e1500 */
[----:B------:R-:W-:-:S02]  /*45a10*/  ISETP.GT.AND P5, PT, R93, 0xa9, PT ;  /* 0x000000a95d00780c */ /* 0x000fc40003fa4270 */
[----:B------:R-:W-:Y:S01]  /*45a20*/  ISETP.GT.AND P2, PT, R93, 0xaa, PT ;  /* 0x000000aa5d00780c */ /* 0x000fe20003f44270 */
[----:B------:R-:W-:Y:S01]  /*45a30*/  IMAD.MOV.U32 R86, RZ, RZ, R60 ;  /* 0x000000ffff567224 */ /* 0x000fe200078e003c */
[----:B------:R-:W3:Y:S04]  /*45a40*/  @P6 LDG.E.U16 R9, desc[UR6][R10.64] ;  /* 0x000000060a096981 */ /* 0x000ee8000c1e1500 */
[----:B------:R-:W2:Y:S01]  /*45a50*/  LDL.LU.64 R56, [R1+0x3698] ;  /* 0x0036980001387983 */ /* 0x000ea20000300a00 */
[----:B------:R-:W-:-:S03]  /*45a60*/  IMAD.MOV.U32 R60, RZ, RZ, R58 ;  /* 0x000000ffff3c7224 */ /* 0x000fc600078e003a */
[----:B------:R-:W3:Y:S04]  /*45a70*/  LDL.LU R20, [R1+0x21a0] ;  /* 0x0021a00001147983 */ /* 0x000ee80000300800 */
[----:B0-----:R-:W3:Y:S04]  /*45a80*/  LDL.LU R13, [R1+0x21c0] ;  /* 0x0021c000010d7983 */ /* 0x001ee80000300800 */
[----:B------:R-:W3:Y:S04]  /*45a90*/  LDL.LU R10, [R1+0x21a4] ;  /* 0x0021a400010a7983 */ /* 0x000ee80000300800 */
[----:B------:R-:W3:Y:S04]  /*45aa0*/  LDL.LU R11, [R1+0x21c4] ;  /* 0x0021c400010b7983 */ /* 0x000ee80000300800 */
[----:B--2---:R0:W2:Y:S04]  /*45ab0*/  @P5 LDG.E.U16 R57, desc[UR6][R88.64] ;  /* 0x0000000658395981 */ /* 0x0040a8000c1e1500 */
[----:B------:R-:W2:Y:S01]  /*45ac0*/  @P5 LDG.E.U16 R56, desc[UR6][R62.64] ;  /* 0x000000063e385981 */ /* 0x000ea2000c1e1500 */
[----:B0-----:R-:W-:Y:S01]  /*45ad0*/  MOV R89, R61 ;  /* 0x0000003d00597202 */ /* 0x001fe20000000f00 */
[----:B------:R-:W-:-:S02]  /*45ae0*/  IMAD.MOV.U32 R61, RZ, RZ, R21 ;  /* 0x000000ffff3d7224 */ /* 0x000fc400078e0015 */
[----:B------:R-:W-:Y:S01]  /*45af0*/  IMAD.MOV.U32 R88, RZ, RZ, R64 ;  /* 0x000000ffff587224 */ /* 0x000fe200078e0040 */
[----:B------:R-:W2:Y:S04]  /*45b00*/  LDL.LU.64 R62, [R1+0x3690] ;  /* 0x00369000013e7983 */ /* 0x000ea80000300a00 */
[----:B------:R-:W2:Y:S04]  /*45b10*/  @P2 LDG.E.U16 R59, desc[UR6][R60.64] ;  /* 0x000000063c3b2981 */ /* 0x000ea8000c1e1500 */
[----:B------:R-:W3:Y:S04]  /*45b20*/  @P2 LDG.E.U16 R12, desc[UR6][R88.64] ;  /* 0x00000006580c2981 */ /* 0x000ee8000c1e1500 */
[----:B------:R0:W-:Y:S01]  /*45b30*/  STL.64 [R1+0xc18], R60 ;  /* 0x000c183c01007387 */ /* 0x0001e20000100a00 */
[----:B------:R-:W-:-:S03]  /*45b40*/  ISETP.GT.AND P3, PT, R93, 0xab, PT ;  /* 0x000000ab5d00780c */ /* 0x000fc60003f64270 */
[----:B0-----:R-:W3:Y:S04]  /*45b50*/  LDL.LU.64 R60, [R1+0x3688] ;  /* 0x00368800013c7983 */ /* 0x001ee80000300a00 */
[----:B------:R-:W-:Y:S04]  /*45b60*/  STL.64 [R1+0xc08], R86 ;  /* 0x000c085601007387 */ /* 0x000fe80000100a00 */
[----:B------:R-:W-:Y:S04]  /*45b70*/  STL.64 [R1+0xc10], R88 ;  /* 0x000c105801007387 */ /* 0x000fe80000100a00 */
[----:B------:R-:W3:Y:S04]  /*45b80*/  LDL.LU R58, [R1+0x21a8] ;  /* 0x0021a800013a7983 */ /* 0x000ee80000300800 */
[----:B------:R-:W3:Y:S01]  /*45b90*/  @P3 LDG.E.U16 R2, desc[UR6][R86.64] ;  /* 0x0000000656023981 */ /* 0x000ee2000c1e1500 */
[----:B------:R-:W-:-:S02]  /*45ba0*/  ISETP.GT.AND P6, PT, R93, 0xac, PT ;  /* 0x000000ac5d00780c */ /* 0x000fc40003fc4270 */
[C---:B------:R-:W-:Y:S01]  /*45bb0*/  ISETP.GT.AND P5, PT, R93.reuse, 0xad, PT ;  /* 0x000000ad5d00780c */ /* 0x040fe20003fa4270 */
[----:B------:R-:W3:Y:S10]  /*45bc0*/  @P3 LDG.E.U16 R65, desc[UR6][R22.64] ;  /* 0x0000000616413981 */ /* 0x000ef4000c1e1500 */
[----:B------:R-:W3:Y:S04]  /*45bd0*/  @P6 LDG.E.U16 R69, desc[UR6][R70.64] ;  /* 0x0000000646456981 */ /* 0x000ee8000c1e1500 */
[----:B----4-:R-:W4:Y:S04]  /*45be0*/  @P6 LDG.E.U16 R68, desc[UR6][R18.64] ;  /* 0x0000000612446981 */ /* 0x010f28000c1e1500 */
[----:B------:R-:W4:Y:S04]  /*45bf0*/  @P5 LDG.E.U16 R90, desc[UR6][R66.64] ;  /* 0x00000006425a5981 */ /* 0x000f28000c1e1500 */
[----:B------:R-:W4:Y:S04]  /*45c00*/  @P5 LDG.E.U16 R0, desc[UR6][R24.64] ;  /* 0x0000000618005981 */ /* 0x000f28000c1e1500 */
[----:B--2---:R0:W-:Y:S04]  /*45c10*/  @P2 STL [R1+0x18b4], R59 ;  /* 0x0018b43b01002387 */ /* 0x0041e80000100800 */
[----:B0-----:R-:W2:Y:S04]  /*45c20*/  LDL.LU R59, [R1+0x21c8] ;  /* 0x0021c800013b7983 */ /* 0x001ea80000300800 */
[----:B---3--:R0:W-:Y:S01]  /*45c30*/  @P2 STL [R1+0x18b0], R12 ;  /* 0x0018b00c01002387 */ /* 0x0081e20000100800 */
[----:B------:R-:W-:-:S03]  /*45c40*/  ISETP.GT.AND P2, PT, R93, 0xae, PT ;  /* 0x000000ae5d00780c */ /* 0x000fc60003f44270 */
[----:B------:R-:W3:Y:S04]  /*45c50*/  LDL R64, [R1+0x1da4] ;  /* 0x001da40001407983 */ /* 0x000ee80000100800 */
[----:B------:R-:W3:Y:S04]  /*45c60*/  LDL R21, [R1+0x1da0] ;  /* 0x001da00001157983 */ /* 0x000ee80000100800 */
[----:B0-----:R-:W3:Y:S04]  /*45c70*/  LDL R12, [R1+0x1da8] ;  /* 0x001da800010c7983 */ /* 0x001ee80000100800 */
[----:B------:R0:W-:Y:S04]  /*45c80*/  @P3 STL [R1+0x18ac], R2 ;  /* 0x0018ac0201003387 */ /* 0x0001e80000100800 */
[----:B0-----:R-:W4:Y:S04]  /*45c90*/  LDL R2, [R1+0x1d9c] ;  /* 0x001d9c0001027983 */ /* 0x001f280000100800 */
[----:B------:R-:W4:Y:S01]  /*45ca0*/  LDL.LU.64 R22, [R1+0x3680] ;  /* 0x0036800001167983 */ /* 0x000f220000300a00 */
[----:B--2---:R-:W-:-:S04]  /*45cb0*/  LOP3.LUT R59, R59, R58, RZ, 0x3c, !PT ;  /* 0x0000003a3b3b7212 */ /* 0x004fc800078e3cff */
[----:B------:R-:W-:-:S04]  /*45cc0*/  LOP3.LUT R58, R59, R58, RZ, 0x3c, !PT ;  /* 0x0000003a3b3a7212 */ /* 0x000fc800078e3cff */
[----:B------:R-:W-:-:S05]  /*45cd0*/  LOP3.LUT R59, R59, R58, RZ, 0x3c, !PT ;  /* 0x0000003a3b3b7212 */ /* 0x000fca00078e3cff */
[----:B---3--:R-:W2:Y:S04]  /*45ce0*/  @P2 LDG.E.U16 R12, desc[UR6][R58.64] ;  /* 0x000000063a0c2981 */ /* 0x008ea8000c1e1500 */
[----:B------:R0:W-:Y:S04]  /*45cf0*/  @P3 STL [R1+0x18a8], R65 ;  /* 0x0018a84101003387 */ /* 0x0001e80000100800 */
[----:B------:R-:W3:Y:S01]  /*45d00*/  LDL.LU.64 R18, [R1+0x3678] ;  /* 0x0036780001127983 */ /* 0x000ee20000300a00 */
[----:B------:R-:W-:-:S03]  /*45d10*/  LOP3.LUT R11, R11, R10, RZ, 0x3c, !PT ;  /* 0x0000000a0b0b7212 */ /* 0x000fc600078e3cff */
[----:B------:R-:W-:Y:S01]  /*45d20*/  @P6 STL [R1+0x18a0], R69 ;  /* 0x0018a04501006387 */ /* 0x000fe20000100800 */
[----:B------:R-:W-:-:S03]  /*45d30*/  ISETP.GT.AND P3, PT, R93, 0xaf, PT ;  /* 0x000000af5d00780c */ /* 0x000fc60003f64270 */
[----:B----4-:R-:W-:Y:S04]  /*45d40*/  @P6 STL [R1+0x18a4], R68 ;  /* 0x0018a44401006387 */ /* 0x010fe80000100800 */
[----:B------:R-:W4:Y:S01]  /*45d50*/  LDL.64 R86, [R1+0xba8] ;  /* 0x000ba80001567983 */ /* 0x000f220000100a00 */
[----:B------:R-:W-:-:S03]  /*45d60*/  LOP3.LUT R10, R11, R10, RZ, 0x3c, !PT ;  /* 0x0000000a0b0a7212 */ /* 0x000fc600078e3cff */
[----:B0-----:R-:W3:Y:S04]  /*45d70*/  LDL.LU R65, [R1+0x21cc] ;  /* 0x0021cc0001417983 */ /* 0x001ee80000300800 */
[----:B------:R-:W3:Y:S04]  /*45d80*/  LDL.LU R70, [R1+0x21ec] ;  /* 0x0021ec0001467983 */ /* 0x000ee80000300800 */
[----:B------:R0:W-:Y:S01]  /*45d90*/  @P5 STL [R1+0x189c], R90 ;  /* 0x00189c5a01005387 */ /* 0x0001e20000100800 */
[----:B------:R-:W-:Y:S02]  /*45da0*/  IMAD.MOV.U32 R88, RZ, RZ, R13 ;  /* 0x000000ffff587224 */ /* 0x000fe400078e000d */
[----:B------:R-:W-:Y:S01]  /*45db0*/  IMAD.MOV.U32 R89, RZ, RZ, R20 ;  /* 0x000000ffff597224 */ /* 0x000fe200078e0014 */
[----:B------:R-:W-:Y:S01]  /*45dc0*/  LOP3.LUT R11, R11, R10, RZ, 0x3c, !PT ;  /* 0x0000000a0b0b7212 */ /* 0x000fe200078e3cff */
[----:B------:R-:W3:Y:S04]  /*45dd0*/  @P3 LDG.E.U16 R2, desc[UR6][R26.64] ;  /* 0x000000061a023981 */ /* 0x000ee8000c1e1500 */
[----:B------:R-:W3:Y:S04]  /*45de0*/  @P2 LDG.E.U16 R64, desc[UR6][R10.64] ;  /* 0x000000060a402981 */ /* 0x000ee8000c1e1500 */
[----:B------:R-:W4:Y:S04]  /*45df0*/  @P3 LDG.E.U16 R21, desc[UR6][R88.64] ;  /* 0x0000000658153981 */ /* 0x000f28000c1e1500 */
[----:B0-----:R-:W4:Y:S04]  /*45e00*/  LDL.LU R90, [R1+0x21d0] ;  /* 0x0021d000015a7983 */ /* 0x001f280000300800 */
[----:B------:R0:W-:Y:S04]  /*45e10*/  @P5 STL [R1+0x1898], R0 ;  /* 0x0018980001005387 */ /* 0x0001e80000100800 */
[----:B0-----:R-:W4:Y:S04]  /*45e20*/  LDL.LU R0, [R1+0x21f0] ;  /* 0x0021f00001007983 */ /* 0x001f280000300800 */
[----:B------:R-:W4:Y:S04]  /*45e30*/  LDL.LU R71, [R1+0x21d4] ;  /* 0x0021d40001477983 */ /* 0x000f280000300800 */
[----:B------:R-:W4:Y:S04]  /*45e40*/  LDL.LU R68, [R1+0x21f4] ;  /* 0x0021f40001447983 */ /* 0x000f280000300800 */
[----:B------:R-:W-:Y:S04]  /*45e50*/  STL.64 [R1+0xbc8], R88 ;  /* 0x000bc85801007387 */ /* 0x000fe80000100a00 */
[----:B------:R-:W-:Y:S04]  /*45e60*/  STL.64 [R1+0xbd0], R10 ;  /* 0x000bd00a01007387 */ /* 0x000fe80000100a00 */
[----:B------:R-:W4:Y:S04]  /*45e70*/  LDL R69, [R1+0x1884] ;  /* 0x0018840001457983 */ /* 0x000f280000100800 */
[----:B------:R-:W4:Y:S04]  /*45e80*/  LDL R67, [R1+0x1880] ;  /* 0x0018800001437983 */ /* 0x000f280000100800 */
[----:B------:R-:W4:Y:S04]  /*45e90*/  LDL R66, [R1+0x187c] ;  /* 0x00187c0001427983 */ /* 0x000f280000100800 */
[----:B------:R-:W4:Y:S04]  /*45ea0*/  LDL R24, [R1+0x1878] ;  /* 0x0018780001187983 */ /* 0x000f280000100800 */
[----:B------:R-:W4:Y:S04]  /*45eb0*/  LDL R25, [R1+0x1874] ;  /* 0x0018740001197983 */ /* 0x000f280000100800 */
[----:B------:R-:W4:Y:S04]  /*45ec0*/  LDL R20, [R1+0x1870] ;  /* 0x0018700001147983 */ /* 0x000f280000100800 */
[----:B------:R0:W-:Y:S04]  /*45ed0*/  STL.64 [R1+0xbd8], R58 ;  /* 0x000bd83a01007387 */ /* 0x0001e80000100a00 */
[----:B0-----:R-:W4:Y:S04]  /*45ee0*/  LDL.LU.64 R58, [R1+0x3670] ;  /* 0x00367000013a7983 */ /* 0x001f280000300a00 */
[----:B------:R-:W4:Y:S04]  /*45ef0*/  LDL R13, [R1+0x186c] ;  /* 0x00186c00010d7983 */ /* 0x000f280000100800 */
[----:B--2---:R0:W-:Y:S04]  /*45f00*/  @P2 STL [R1+0x1da8], R12 ;  /* 0x001da80c01002387 */ /* 0x0041e80000100800 */
[----:B0-----:R-:W2:Y:S04]  /*45f10*/  LDL R12, [R1+0x1868] ;  /* 0x00186800010c7983 */ /* 0x001ea80000100800 */
[----:B------:R-:W2:Y:S01]  /*45f20*/  LDL.LU.64 R10, [R1+0x3668] ;  /* 0x00366800010a7983 */ /* 0x000ea20000300a00 */
[----:B------:R-:W-:-:S03]  /*45f30*/  ISETP.GT.AND P6, PT, R93, 0xb0, PT ;  /* 0x000000b05d00780c */ /* 0x000fc60003fc4270 */
[----:B---3--:R-:W-:Y:S04]  /*45f40*/  @P2 STL [R1+0x1da4], R64 ;  /* 0x001da44001002387 */ /* 0x008fe80000100800 */
[----:B----4-:R0:W-:Y:S04]  /*45f50*/  @P3 STL [R1+0x1da0], R21 ;  /* 0x001da01501003387 */ /* 0x0101e80000100800 */
[----:B0-----:R-:W3:Y:S04]  /*45f60*/  LDL.LU R21, [R1+0x21f8] ;  /* 0x0021f80001157983 */ /* 0x001ee80000300800 */
[----:B------:R-:W4:Y:S04]  /*45f70*/  LDL.LU R26, [R1+0x2218] ;  /* 0x00221800011a7983 */ /* 0x000f280000300800 */
[----:B------:R-:W3:Y:S04]  /*45f80*/  LDL.LU R27, [R1+0x21fc] ;  /* 0x0021fc00011b7983 */ /* 0x000ee80000300800 */
[----:B------:R0:W-:Y:S04]  /*45f90*/  @P3 STL [R1+0x1d9c], R2 ;  /* 0x001d9c0201003387 */ /* 0x0001e80000100800 */
[----:B0-----:R-:W3:Y:S04]  /*45fa0*/  LDL.LU R2, [R1+0x221c] ;  /* 0x00221c0001027983 */ /* 0x001ee80000300800 */
[----:B--2---:R-:W2:Y:S04]  /*45fb0*/  @P6 LDG.E.U16 R10, desc[UR6][R16.64] ;  /* 0x00000006100a6981 */ /* 0x004ea8000c1e1500 */
[----:B------:R-:W2:Y:S04]  /*45fc0*/  @P6 LDG.E.U16 R11, desc[UR6][R14.64] ;  /* 0x000000060e0b6981 */ /* 0x000ea8000c1e1500 */
[----:B------:R-:W2:Y:S04]  /*45fd0*/  LDL.LU.64 R16, [R1+0x3660] ;  /* 0x0036600001107983 */ /* 0x000ea80000300a00 */
[----:B------:R-:W3:Y:S01]  /*45fe0*/  LDL.LU.64 R14, [R1+0x3658] ;  /* 0x00365800010e7983 */ /* 0x000ee20000300a00 */
[----:B------:R-:W-:-:S02]  /*45ff0*/  ISETP.GT.AND P5, PT, R93, 0xb1, PT ;  /* 0x000000b15d00780c */ /* 0x000fc40003fa4270 */
[C---:B------:R-:W-:Y:S02]  /*46000*/  ISETP.GT.AND P2, PT, R93.reuse, 0xb2, PT ;  /* 0x000000b25d00780c */ /* 0x040fe40003f44270 */
[C---:B------:R-:W-:Y:S02]  /*46010*/  ISETP.GT.AND P3, PT, R93.reuse, 0xb3, PT ;  /* 0x000000b35d00780c */ /* 0x040fe40003f64270 */
[----:B------:R-:W-:Y:S01]  /*46020*/  ISETP.GT.AND P6, PT, R93, 0xb4, PT ;  /* 0x000000b45d00780c */ /* 0x000fe20003fc4270 */
[----:B------:R-:W-:-:S06]  /*46030*/  IMAD.MOV.U32 R64, RZ, RZ, R0 ;  /* 0x000000ffff407224 */ /* 0x000fcc00078e0000 */
[----:B------:R0:W4:Y:S04]  /*46040*/  @P5 LDG.E.U16 R59, desc[UR6][R62.64] ;  /* 0x000000063e3b5981 */ /* 0x000128000c1e1500 */
[----:B------:R1:W4:Y:S01]  /*46050*/  @P5 LDG.E.U16 R58, desc[UR6][R86.64] ;  /* 0x00000006563a5981 */ /* 0x000322000c1e1500 */
[----:B------:R-:W-:-:S03]  /*46060*/  ISETP.GT.AND P5, PT, R93, 0xb5, PT ;  /* 0x000000b55d00780c */ /* 0x000fc60003fa4270 */
[----:B------:R-:W4:Y:S04]  /*46070*/  @P3 LDG.E.U16 R24, desc[UR6][R60.64] ;  /* 0x000000063c183981 */ /* 0x000f28000c1e1500 */
[----:B------:R-:W4:Y:S04]  /*46080*/  @P6 LDG.E.U16 R20, desc[UR6][R18.64] ;  /* 0x0000000612146981 */ /* 0x000f28000c1e1500 */
[----:B------:R-:W4:Y:S01]  /*46090*/  @P6 LDG.E.U16 R25, desc[UR6][R22.64] ;  /* 0x0000000616196981 */ /* 0x000f22000c1e1500 */
[----:B0-----:R-:W-:Y:S02]  /*460a0*/  IMAD.MOV.U32 R63, RZ, RZ, R65 ;  /* 0x000000ffff3f7224 */ /* 0x001fe400078e0041 */
[----:B------:R-:W-:-:S02]  /*460b0*/  IMAD.MOV.U32 R62, RZ, RZ, R70 ;  /* 0x000000ffff3e7224 */ /* 0x000fc400078e0046 */
[----:B------:R-:W-:Y:S02]  /*460c0*/  IMAD.MOV.U32 R65, RZ, RZ, R90 ;  /* 0x000000ffff417224 */ /* 0x000fe400078e005a */
[----:B------:R-:W-:Y:S01]  /*460d0*/  IMAD.MOV.U32 R70, RZ, RZ, R68 ;  /* 0x000000ffff467224 */ /* 0x000fe200078e0044 */
[----:B------:R-:W4:Y:S04]  /*460e0*/  LDL.LU R90, [R1+0x2200] ;  /* 0x00220000015a7983 */ /* 0x000f280000300800 */
[----:B------:R-:W4:Y:S04]  /*460f0*/  @P2 LDG.E.U16 R67, desc[UR6][R64.64] ;  /* 0x0000000640432981 */ /* 0x000f28000c1e1500 */
[----:B------:R-:W4:Y:S04]  /*46100*/  @P2 LDG.E.U16 R69, desc[UR6][R70.64] ;  /* 0x0000000646452981 */ /* 0x000f28000c1e1500 */
[----:B------:R-:W4:Y:S04]  /*46110*/  @P3 LDG.E.U16 R66, desc[UR6][R62.64] ;  /* 0x000000063e423981 */ /* 0x000f28000c1e1500 */
[----:B------:R-:W4:Y:S04]  /*46120*/  LDL.LU R0, [R1+0x2220] ;  /* 0x0022200001007983 */ /* 0x000f280000300800 */
[----:B--2---:R-:W2:Y:S04]  /*46130*/  @P5 LDG.E.U16 R13, desc[UR6][R16.64] ;  /* 0x00000006100d5981 */ /* 0x004ea8000c1e1500 */
[----:B---3--:R-:W3:Y:S04]  /*46140*/  @P5 LDG.E.U16 R12, desc[UR6][R14.64] ;  /* 0x000000060e0c5981 */ /* 0x008ee8000c1e1500 */
[----:B------:R0:W-:Y:S04]  /*46150*/  STL.64 [R1+0xb88], R62 ;  /* 0x000b883e01007387 */ /* 0x0001e80000100a00 */
[----:B------:R-:W-:Y:S04]  /*46160*/  STL.64 [R1+0xb90], R64 ;  /* 0x000b904001007387 */ /* 0x000fe80000100a00 */
[----:B------:R-:W-:Y:S04]  /*46170*/  STL.64 [R1+0xb98], R70 ;  /* 0x000b984601007387 */ /* 0x000fe80000100a00 */
[----:B----4-:R-:W-:Y:S04]  /*46180*/  @P2 STL [R1+0x1880], R67 ;  /* 0x0018804301002387 */ /* 0x010fe80000100800 */
[----:B------:R-:W-:Y:S04]  /*46190*/  @P2 STL [R1+0x1884], R69 ;  /* 0x0018844501002387 */ /* 0x000fe80000100800 */
[----:B------:R-:W-:Y:S04]  /*461a0*/  @P3 STL [R1+0x1878], R24 ;  /* 0x0018781801003387 */ /* 0x000fe80000100800 */
[----:B------:R-:W-:Y:S04]  /*461b0*/  @P3 STL [R1+0x187c], R66 ;  /* 0x00187c4201003387 */ /* 0x000fe80000100800 */
[----:B------:R-:W-:Y:S04]  /*461c0*/  @P6 STL [R1+0x1870], R20 ;  /* 0x0018701401006387 */ /* 0x000fe80000100800 */
[----:B------:R-:W-:Y:S04]  /*461d0*/  @P6 STL [R1+0x1874], R25 ;  /* 0x0018741901006387 */ /* 0x000fe80000100800 */
[----:B0-----:R-:W4:Y:S04]  /*461e0*/  LDL R62, [R1+0x1d98] ;  /* 0x001d9800013e7983 */ /* 0x001f280000100800 */
[----:B------:R-:W4:Y:S04]  /*461f0*/  LDL R63, [R1+0x1d94] ;  /* 0x001d9400013f7983 */ /* 0x000f280000100800 */
[----:B--2---:R0:W-:Y:S04]  /*46200*/  @P5 STL [R1+0x186c], R13 ;  /* 0x00186c0d01005387 */ /* 0x0041e80000100800 */
[----:B------:R-:W2:Y:S04]  /*46210*/  LDL.64 R16, [R1+0xb40] ;  /* 0x000b400001107983 */ /* 0x000ea80000100a00 */
[----:B0-----:R-:W2:Y:S04]  /*46220*/  LDL R13, [R1+0x1d90] ;  /* 0x001d9000010d7983 */ /* 0x001ea80000100800 */
[----:B---3--:R0:W-:Y:S01]  /*46230*/  @P5 STL [R1+0x1868], R12 ;  /* 0x0018680c01005387 */ /* 0x0081e20000100800 */
[----:B------:R-:W-:-:S02]  /*46240*/  ISETP.GT.AND P2, PT, R93, 0xb6, PT ;  /* 0x000000b65d00780c */ /* 0x000fc40003f44270 */
[C---:B------:R-:W-:Y:S01]  /*46250*/  ISETP.GT.AND P3, PT, R93.reuse, 0xb7, PT ;  /* 0x000000b75d00780c */ /* 0x040fe20003f64270 */
[----:B------:R-:W-:Y:S02]  /*46260*/  IMAD.MOV.U32 R88, RZ, RZ, R0 ;  /* 0x000000ffff587224 */ /* 0x000fe400078e0000 */
[----:B------:R-:W-:Y:S02]  /*46270*/  IMAD.MOV.U32 R89, RZ, RZ, R90 ;  /* 0x000000ffff597224 */ /* 0x000fe400078e005a */
[----:B-1----:R-:W-:Y:S02]  /*46280*/  IMAD.MOV.U32 R86, RZ, RZ, R2 ;  /* 0x000000ffff567224 */ /* 0x002fe400078e0002 */
[----:B------:R-:W-:Y:S02]  /*46290*/  IMAD.MOV.U32 R87, RZ, RZ, R27 ;  /* 0x000000ffff577224 */ /* 0x000fe400078e001b */
[----:B------:R-:W-:Y:S02]  /*462a0*/  IMAD.MOV.U32 R60, RZ, RZ, R26 ;  /* 0x000000ffff3c7224 */ /* 0x000fe400078e001a */
[----:B------:R-:W-:Y:S01]  /*462b0*/  IMAD.MOV.U32 R61, RZ, RZ, R21 ;  /* 0x000000ffff3d7224 */ /* 0x000fe200078e0015 */
[----:B------:R-:W3:Y:S04]  /*462c0*/  LDL.64 R18, [R1+0xb20] ;  /* 0x000b200001127983 */ /* 0x000ee80000100a00 */
[----:B0-----:R-:W3:Y:S04]  /*462d0*/  LDL R12, [R1+0x1d8c] ;  /* 0x001d8c00010c7983 */ /* 0x001ee80000100800 */
[----:B------:R-:W3:Y:S04]  /*462e0*/  LDL.LU R68, [R1+0x2224] ;  /* 0x0022240001447983 */ /* 0x000ee80000300800 */
[----:B----4-:R-:W4:Y:S04]  /*462f0*/  @P2 LDG.E.U16 R62, desc[UR6][R88.64] ;  /* 0x00000006583e2981 */ /* 0x010f28000c1e1500 */
[----:B------:R-:W4:Y:S04]  /*46300*/  @P2 LDG.E.U16 R63, desc[UR6][R86.64] ;  /* 0x00000006563f2981 */ /* 0x000f28000c1e1500 */
[----:B--2---:R-:W2:Y:S04]  /*46310*/  @P3 LDG.E.U16 R13, desc[UR6][R60.64] ;  /* 0x000000063c0d3981 */ /* 0x004ea8000c1e1500 */
[----:B---3--:R-:W3:Y:S04]  /*46320*/  @P3 LDG.E.U16 R12, desc[UR6][R16.64] ;  /* 0x00000006100c3981 */ /* 0x008ee8000c1e1500 */
[----:B------:R-:W-:Y:S04]  /*46330*/  STL.64 [R1+0xb48], R60 ;  /* 0x000b483c01007387 */ /* 0x000fe80000100a00 */
[----:B------:R-:W-:Y:S04]  /*46340*/  STL.64 [R1+0xb50], R86 ;  /* 0x000b505601007387 */ /* 0x000fe80000100a00 */
[----:B------:R-:W3:Y:S04]  /*46350*/  LDL.LU R69, [R1+0x2244] ;  /* 0x0022440001457983 */ /* 0x000ee80000300800 */
        /* <DEDUP_REMOVED lines=8> */
[----:B------:R0:W-:Y:S04]  /*463e0*/  STL.64 [R1+0xb58], R88 ;  /* 0x000b585801007387 */ /* 0x0001e80000100a00 */
        /* <DEDUP_REMOVED lines=10> */
[----:B------:R-:W3:Y:S04]  /*46490*/  LDL R0, [R1+0x1d88] ;  /* 0x001d880001007983 */ /* 0x000ee80000100800 */
[----:B0-----:R-:W3:Y:S04]  /*464a0*/  LDL.LU.64 R88, [R1+0x3650] ;  /* 0x0036500001587983 */ /* 0x001ee80000300a00 */
[----:B----4-:R0:W-:Y:S04]  /*464b0*/  @P2 STL [R1+0x1d98], R62 ;  /* 0x001d983e01002387 */ /* 0x0101e80000100800 */
[----:B0-----:R-:W4:Y:S04]  /*464c0*/  LDL.LU R62, [R1+0x3648] ;  /* 0x00364800013e7983 */ /* 0x001f280000300800 */
[----:B------:R-:W4:Y:S04]  /*464d0*/  LDL.LU.64 R86, [R1+0x3640] ;  /* 0x0036400001567983 */ /* 0x000f280000300a00 */
[----:B------:R0:W-:Y:S04]  /*464e0*/  @P2 STL [R1+0x1d94], R63 ;  /* 0x001d943f01002387 */ /* 0x0001e80000100800 */
[----:B0-----:R-:W4:Y:S04]  /*464f0*/  LDL.LU R63, [R1+0x3638] ;  /* 0x00363800013f7983 */ /* 0x001f280000300800 */
[----:B------:R-:W4:Y:S04]  /*46500*/  LDL.LU.64 R60, [R1+0x3630] ;  /* 0x00363000013c7983 */ /* 0x000f280000300a00 */
[----:B--2---:R0:W-:Y:S04]  /*46510*/  @P3 STL [R1+0x1d90], R13 ;  /* 0x001d900d01003387 */ /* 0x0041e80000100800 */
[----:B0-----:R-:W4:Y:S04]  /*46520*/  LDL.LU R13, [R1+0x3628] ;  /* 0x00362800010d7983 */ /* 0x001f280000300800 */
[----:B------:R-:W2:Y:S04]  /*46530*/  LDL.LU.64 R16, [R1+0x3620] ;  /* 0x0036200001107983 */ /* 0x000ea80000300a00 */
[----:B---3--:R0:W-:Y:S04]  /*46540*/  @P3 STL [R1+0x1d8c], R12 ;  /* 0x001d8c0c01003387 */ /* 0x0081e80000100800 */
[----:B0-----:R-:W3:Y:S01]  /*46550*/  LDL.LU R12, [R1+0x3618] ;  /* 0x00361800010c7983 */ /* 0x001ee20000300800 */
[----:B------:R-:W-:-:S02]  /*46560*/  ISETP.GT.AND P6, PT, R93, 0xb8, PT ;  /* 0x000000b85d00780c */ /* 0x000fc40003fc4270 */
[----:B------:R-:W-:Y:S02]  /*46570*/  ISETP.GT.AND P2, PT, R93, 0xba, PT ;  /* 0x000000ba5d00780c */ /* 0x000fe40003f44270 */
[----:B------:R-:W-:-:S04]  /*46580*/  LOP3.LUT R65, R65, R64, RZ, 0x3c, !PT ;  /* 0x0000004041417212 */ /* 0x000fc800078e3cff */
[----:B------:R-:W-:-:S04]  /*46590*/  LOP3.LUT R64, R65, R64, RZ, 0x3c, !PT ;  /* 0x0000004041407212 */ /* 0x000fc800078e3cff */
[----:B------:R-:W-:-:S05]  /*465a0*/  LOP3.LUT R65, R65, R64, RZ, 0x3c, !PT ;  /* 0x0000004041417212 */ /* 0x000fca00078e3cff */
[----:B------:R-:W2:Y:S04]  /*465b0*/  @P2 LDG.E.U16 R14, desc[UR6][R64.64] ;  /* 0x00000006400e2981 */ /* 0x000ea8000c1e1500 */
[----:B----4-:R-:W4:Y:S04]  /*465c0*/  @P6 LDG.E.U16 R13, desc[UR6][R60.64] ;  /* 0x000000063c0d6981 */ /* 0x010f28000c1e1500 */
[----:B---3--:R-:W3:Y:S04]  /*465d0*/  @P6 LDG.E.U16 R12, desc[UR6][R62.64] ;  /* 0x000000063e0c6981 */ /* 0x008ee8000c1e1500 */
[----:B------:R-:W2:Y:S04]  /*465e0*/  LDL.LU.64 R62, [R1+0x3610] ;  /* 0x00361000013e7983 */ /* 0x000ea80000300a00 */
[----:B------:R-:W2:Y:S01]  /*465f0*/  LDL.LU.64 R60, [R1+0x3608] ;  /* 0x00360800013c7983 */ /* 0x000ea20000300a00 */
[----:B------:R-:W-:-:S02]  /*46600*/  ISETP.GT.AND P5, PT, R93, 0xb9, PT ;  /* 0x000000b95d00780c */ /* 0x000fc40003fa4270 */
[----:B------:R-:W-:-:S04]  /*46610*/  LOP3.LUT R71, R71, R70, RZ, 0x3c, !PT ;  /* 0x0000004647477212 */ /* 0x000fc800078e3cff */
[----:B------:R-:W-:Y:S02]  /*46620*/  LOP3.LUT R70, R71, R70, RZ, 0x3c, !PT ;  /* 0x0000004647467212 */ /* 0x000fe400078e3cff */
[----:B------:R-:W-:Y:S02]  /*46630*/  LOP3.LUT R69, R69, R68, RZ, 0x3c, !PT ;  /* 0x0000004445457212 */ /* 0x000fe400078e3cff */
[----:B------:R-:W-:Y:S02]  /*46640*/  LOP3.LUT R71, R71, R70, RZ, 0x3c, !PT ;  /* 0x0000004647477212 */ /* 0x000fe400078e3cff */
[----:B------:R-:W-:-:S03]  /*46650*/  LOP3.LUT R68, R69, R68, RZ, 0x3c, !PT ;  /* 0x0000004445447212 */ /* 0x000fc600078e3cff */
[----:B------:R-:W3:Y:S01]  /*46660*/  @P2 LDG.E.U16 R15, desc[UR6][R70.64] ;  /* 0x00000006460f2981 */ /* 0x000ee2000c1e1500 */
[----:B------:R-:W-:Y:S02]  /*46670*/  LOP3.LUT R69, R69, R68, RZ, 0x3c, !PT ;  /* 0x0000004445457212 */ /* 0x000fe400078e3cff */
[C---:B------:R-:W-:Y:S02]  /*46680*/  ISETP.GT.AND P3, PT, R93.reuse, 0xbb, PT ;  /* 0x000000bb5d00780c */ /* 0x040fe40003f64270 */
[----:B------:R-:W-:Y:S02]  /*46690*/  ISETP.GT.AND P6, PT, R93, 0xbc, PT ;  /* 0x000000bc5d00780c */ /* 0x000fe40003fc4270 */
[----:B------:R-:W-:-:S09]  /*466a0*/  LOP3.LUT R25, R25, R24, RZ, 0x3c, !PT ;  /* 0x0000001819197212 */ /* 0x000fd200078e3cff */
[----:B------:R-:W3:Y:S04]  /*466b0*/  @P3 LDG.E.U16 R66, desc[UR6][R68.64] ;  /* 0x0000000644423981 */ /* 0x000ee8000c1e1500 */
[----:B--2---:R-:W2:Y:S04]  /*466c0*/  @P5 LDG.E.U16 R60, desc[UR6][R16.64] ;  /* 0x00000006103c5981 */ /* 0x004ea8000c1e1500 */
[----:B------:R-:W2:Y:S04]  /*466d0*/  @P5 LDG.E.U16 R61, desc[UR6][R18.64] ;  /* 0x00000006123d5981 */ /* 0x000ea8000c1e1500 */
[----:B------:R-:W2:Y:S04]  /*466e0*/  @P3 LDG.E.U16 R67, desc[UR6][R62.64] ;  /* 0x000000063e433981 */ /* 0x000ea8000c1e1500 */
[----:B------:R-:W2:Y:S04]  /*466f0*/  LDL.LU.64 R16, [R1+0x3600] ;  /* 0x0036000001107983 */ /* 0x000ea80000300a00 */
[----:B------:R-:W4:Y:S04]  /*46700*/  LDL.LU.64 R18, [R1+0x35f8] ;  /* 0x0035f80001127983 */ /* 0x000f280000300a00 */
[----:B------:R0:W-:Y:S04]  /*46710*/  STL.64 [R1+0xb18], R64 ;  /* 0x000b184001007387 */ /* 0x0001e80000100a00 */
[----:B0-----:R-:W4:Y:S04]  /*46720*/  LDL.LU.64 R64, [R1+0x35f0] ;  /* 0x0035f00001407983 */ /* 0x001f280000300a00 */
[----:B------:R0:W-:Y:S04]  /*46730*/  @P2 STL [R1+0x1854], R14 ;  /* 0x0018540e01002387 */ /* 0x0001e80000100800 */
[----:B0-----:R-:W4:Y:S04]  /*46740*/  LDL.LU R14, [R1+0x35e8] ;  /* 0x0035e800010e7983 */ /* 0x001f280000300800 */
[----:B------:R-:W-:Y:S04]  /*46750*/  STL.64 [R1+0xb08], R68 ;  /* 0x000b084401007387 */ /* 0x000fe80000100a00 */
[----:B------:R0:W-:Y:S04]  /*46760*/  STL.64 [R1+0xb10], R70 ;  /* 0x000b104601007387 */ /* 0x0001e80000100a00 */
[----:B0-----:R-:W4:Y:S01]  /*46770*/  LDL.LU.64 R70, [R1+0x35e0] ;  /* 0x0035e00001467983 */ /* 0x001f220000300a00 */
[----:B------:R-:W-:-:S03]  /*46780*/  ISETP.GT.AND P5, PT, R93, 0xbd, PT ;  /* 0x000000bd5d00780c */ /* 0x000fc60003fa4270 */
[----:B---3--:R0:W-:Y:S01]  /*46790*/  @P2 STL [R1+0x1850], R15 ;  /* 0x0018500f01002387 */ /* 0x0081e20000100800 */
[----:B------:R-:W-:Y:S02]  /*467a0*/  ISETP.GT.AND P2, PT, R93, 0xbe, PT ;  /* 0x000000be5d00780c */ /* 0x000fe40003f44270 */
[----:B------:R-:W-:-:S04]  /*467b0*/  LOP3.LUT R24, R25, R24, RZ, 0x3c, !PT ;  /* 0x0000001819187212 */ /* 0x000fc800078e3cff */
[----:B------:R-:W-:Y:S01]  /*467c0*/  LOP3.LUT R25, R25, R24, RZ, 0x3c, !PT ;  /* 0x0000001819197212 */ /* 0x000fe200078e3cff */
[----:B0-----:R-:W3:Y:S04]  /*467d0*/  LDL.LU R15, [R1+0x35d8] ;  /* 0x0035d800010f7983 */ /* 0x001ee80000300800 */
[----:B------:R-:W3:Y:S04]  /*467e0*/  LDL.LU.64 R68, [R1+0x35d0] ;  /* 0x0035d00001447983 */ /* 0x000ee80000300a00 */
[----:B------:R-:W3:Y:S04]  /*467f0*/  @P2 LDG.E.U16 R0, desc[UR6][R24.64] ;  /* 0x0000000618002981 */ /* 0x000ee8000c1e1500 */
[----:B--2---:R-:W2:Y:S04]  /*46800*/  @P6 LDG.E.U16 R22, desc[UR6][R16.64] ;  /* 0x0000000610166981 */ /* 0x004ea8000c1e1500 */
[----:B----4-:R-:W4:Y:S04]  /*46810*/  @P6 LDG.E.U16 R23, desc[UR6][R18.64] ;  /* 0x0000000612176981 */ /* 0x010f28000c1e1500 */
[----:B------:R-:W3:Y:S04]  /*46820*/  @P5 LDG.E.U16 R2, desc[UR6][R64.64] ;  /* 0x0000000640025981 */ /* 0x000ee8000c1e1500 */
[----:B------:R-:W3:Y:S04]  /*46830*/  @P5 LDG.E.U16 R90, desc[UR6][R70.64] ;  /* 0x00000006465a5981 */ /* 0x000ee8000c1e1500 */
[----:B------:R0:W-:Y:S04]  /*46840*/  @P3 STL [R1+0x184c], R66 ;  /* 0x00184c4201003387 */ /* 0x0001e80000100800 */
[----:B0-----:R-:W3:Y:S04]  /*46850*/  LDL.LU R66, [R1+0x35c8] ;  /* 0x0035c80001427983 */ /* 0x001ee80000300800 */
[----:B------:R-:W3:Y:S04]  /*46860*/  LDL.LU.64 R62, [R1+0x35c0] ;  /* 0x0035c000013e7983 */ /* 0x000ee80000300a00 */
[----:B------:R0:W-:Y:S04]  /*46870*/  @P3 STL [R1+0x1848], R67 ;  /* 0x0018484301003387 */ /* 0x0001e80000100800 */
[----:B0-----:R-:W3:Y:S04]  /*46880*/  LDL.LU R67, [R1+0x35b8] ;  /* 0x0035b80001437983 */ /* 0x001ee80000300800 */
[----:B------:R-:W3:Y:S04]  /*46890*/  LDL.LU.64 R16, [R1+0x35b0] ;  /* 0x0035b00001107983 */ /* 0x000ee80000300a00 */
[----:B--2---:R0:W-:Y:S04]  /*468a0*/  @P6 STL [R1+0x1844], R22 ;  /* 0x0018441601006387 */ /* 0x0041e80000100800 */
[----:B0-----:R-:W2:Y:S04]  /*468b0*/  LDL.LU R22, [R1+0x35a8] ;  /* 0x0035a80001167983 */ /* 0x001ea80000300800 */
[----:B------:R-:W2:Y:S04]  /*468c0*/  LDL.LU.64 R18, [R1+0x35a0] ;  /* 0x0035a00001127983 */ /* 0x000ea80000300a00 */
[----:B----4-:R0:W-:Y:S04]  /*468d0*/  @P6 STL [R1+0x1840], R23 ;  /* 0x0018401701006387 */ /* 0x0101e80000100800 */
[----:B0-----:R-:W4:Y:S04]  /*468e0*/  LDL.LU R23, [R1+0x3598] ;  /* 0x0035980001177983 */ /* 0x001f280000300800 */
[----:B------:R-:W2:Y:S04]  /*468f0*/  LDL.LU.64 R64, [R1+0x3590] ;  /* 0x0035900001407983 */ /* 0x000ea80000300a00 */
[----:B---3--:R0:W-:Y:S04]  /*46900*/  @P5 STL [R1+0x183c], R2 ;  /* 0x00183c0201005387 */ /* 0x0081e80000100800 */
[----:B0-----:R-:W3:Y:S04]  /*46910*/  LDL.LU R2, [R1+0x3588] ;  /* 0x0035880001027983 */ /* 0x001ee80000300800 */
[----:B------:R-:W2:Y:S04]  /*46920*/  LDL.LU.64 R70, [R1+0x3580] ;  /* 0x0035800001467983 */ /* 0x000ea80000300a00 */
[----:B------:R0:W-:Y:S04]  /*46930*/  @P5 STL [R1+0x1838], R90 ;  /* 0x0018385a01005387 */ /* 0x0001e80000100800 */
[----:B0-----:R-:W2:Y:S04]  /*46940*/  LDL.LU R90, [R1+0x3578] ;  /* 0x00357800015a7983 */ /* 0x001ea80000300800 */
[----:B------:R0:W-:Y:S04]  /*46950*/  STL.64 [R1+0xad8], R24 ;  /* 0x000ad81801007387 */ /* 0x0001e80000100a00 */
[----:B0-----:R-:W4:Y:S04]  /*46960*/  LDL.LU.64 R24, [R1+0x3570] ;  /* 0x0035700001187983 */ /* 0x001f280000300a00 */
[----:B------:R0:W-:Y:S04]  /*46970*/  @P2 STL [R1+0x1d88], R0 ;  /* 0x001d880001002387 */ /* 0x0001e80000100800 */
[----:B0-----:R-:W4:Y:S01]  /*46980*/  LDL.LU R0, [R1+0x3568] ;  /* 0x0035680001007983 */ /* 0x001f220000300800 */
[----:B------:R-:W-:-:S02]  /*46990*/  LOP3.LUT R21, R21, R20, RZ, 0x3c, !PT ;  /* 0x0000001415157212 */ /* 0x000fc400078e3cff */
[----:B------:R-:W-:Y:S02]  /*469a0*/  ISETP.GT.AND P3, PT, R93, 0xbf, PT ;  /* 0x000000bf5d00780c */ /* 0x000fe40003f64270 */
[----:B------:R-:W-:Y:S02]  /*469b0*/  LOP3.LUT R27, R27, R26, RZ, 0x3c, !PT ;  /* 0x0000001a1b1b7212 */ /* 0x000fe400078e3cff */
[----:B------:R-:W-:Y:S02]  /*469c0*/  LOP3.LUT R20, R21, R20, RZ, 0x3c, !PT ;  /* 0x0000001415147212 */ /* 0x000fe400078e3cff */
[----:B------:R-:W-:Y:S02]  /*469d0*/  LOP3.LUT R26, R27, R26, RZ, 0x3c, !PT ;  /* 0x0000001a1b1a7212 */ /* 0x000fe400078e3cff */
[----:B------:R-:W-:Y:S02]  /*469e0*/  LOP3.LUT R21, R21, R20, RZ, 0x3c, !PT ;  /* 0x0000001415157212 */ /* 0x000fe400078e3cff */
[----:B------:R-:W-:-:S03]  /*469f0*/  LOP3.LUT R27, R27, R26, RZ, 0x3c, !PT ;  /* 0x0000001a1b1b7212 */ /* 0x000fc600078e3cff */
[----:B---3--:R-:W3:Y:S04]  /*46a00*/  @P3 LDG.E.U16 R2, desc[UR6][R14.64] ;  /* 0x000000060e023981 */ /* 0x008ee8000c1e1500 */
[----:B--2---:R-:W2:Y:S04]  /*46a10*/  @P3 LDG.E.U16 R90, desc[UR6][R26.64] ;  /* 0x000000061a5a3981 */ /* 0x004ea8000c1e1500 */
[----:B----4-:R-:W4:Y:S04]  /*46a20*/  @P2 LDG.E.U16 R0, desc[UR6][R20.64] ;  /* 0x0000000614002981 */ /* 0x010f28000c1e1500 */
[----:B------:R-:W-:Y:S04]  /*46a30*/  STL.64 [R1+0xac8], R26 ;  /* 0x000ac81a01007387 */ /* 0x000fe80000100a00 */
[----:B------:R0:W-:Y:S04]  /*46a40*/  STL.64 [R1+0xad0], R20 ;  /* 0x000ad01401007387 */ /* 0x0001e80000100a00 */
[----:B0-----:R-:W3:Y:S04]  /*46a50*/  LDL.LU.64 R20, [R1+0x3560] ;  /* 0x0035600001147983 */ /* 0x001ee80000300a00 */
[----:B----4-:R0:W-:Y:S04]  /*46a60*/  STL [R1+0x1d84], R0 ;  /* 0x001d840001007387 */ /* 0x0101e80000100800 */
[----:B0-----:R-:W4:Y:S04]  /*46a70*/  LDL.LU R0, [R1+0x3558] ;  /* 0x0035580001007983 */ /* 0x001f280000300800 */
[----:B------:R-:W4:Y:S04]  /*46a80*/  LDL.LU.64 R26, [R1+0x3550] ;  /* 0x00355000011a7983 */ /* 0x000f280000300a00 */
[----:B--2---:R0:W-:Y:S04]  /*46a90*/  STL [R1+0x1d80], R90 ;  /* 0x001d805a01007387 */ /* 0x0041e80000100800 */
[----:B0-----:R-:W2:Y:S04]  /*46aa0*/  LDL.LU R90, [R1+0x3548] ;  /* 0x00354800015a7983 */ /* 0x001ea80000300800 */
[----:B------:R-:W2:Y:S01]  /*46ab0*/  LDL.LU.64 R14, [R1+0x3540] ;  /* 0x00354000010e7983 */ /* 0x000ea20000300a00 */
[----:B------:R-:W-:-:S03]  /*46ac0*/  ISETP.GT.AND P6, PT, R93, 0xc0, PT ;  /* 0x000000c05d00780c */ /* 0x000fc60003fc4270 */
[----:B---3--:R0:W-:Y:S04]  /*46ad0*/  STL [R1+0x1d7c], R2 ;  /* 0x001d7c0201007387 */ /* 0x0081e80000100800 */
[----:B0-----:R-:W3:Y:S06]  /*46ae0*/  LDL.LU R2, [R1+0x3538] ;  /* 0x0035380001027983 */ /* 0x001eec0000300800 */
[----:B--2---:R-:W2:Y:S04]  /*46af0*/  @P6 LDG.E.U16 R14, desc[UR6][R68.64] ;  /* 0x00000006440e6981 */ /* 0x004ea8000c1e1500 */
[----:B------:R-:W2:Y:S04]  /*46b00*/  @P6 LDG.E.U16 R15, desc[UR6][R62.64] ;  /* 0x000000063e0f6981 */ /* 0x000ea8000c1e1500 */
[----:B------:R-:W2:Y:S04]  /*46b10*/  LDL.LU.64 R68, [R1+0x3530] ;  /* 0x0035300001447983 */ /* 0x000ea80000300a00 */
[----:B------:R-:W2:Y:S01]  /*46b20*/  LDL.LU.64 R62, [R1+0x3528] ;  /* 0x00352800013e7983 */ /* 0x000ea20000300a00 */
[----:B------:R-:W-:-:S02]  /*46b30*/  ISETP.GT.AND P5, PT, R93, 0xc1, PT ;  /* 0x000000c15d00780c */ /* 0x000fc40003fa4270 */
[----:B------:R-:W-:-:S11]  /*46b40*/  ISETP.GT.AND P2, PT, R93, 0xc2, PT ;  /* 0x000000c25d00780c */ /* 0x000fd60003f44270 */
[----:B--2---:R-:W2:Y:S04]  /*46b50*/  @P5 LDG.E.U16 R62, desc[UR6][R66.64] ;  /* 0x00000006423e5981 */ /* 0x004ea8000c1e1500 */
[----:B------:R0:W2:Y:S04]  /*46b60*/  @P5 LDG.E.U16 R63, desc[UR6][R16.64] ;  /* 0x00000006103f5981 */ /* 0x0000a8000c1e1500 */
[----:B------:R-:W2:Y:S04]  /*46b70*/  LDL.LU.64 R66, [R1+0x3520] ;  /* 0x0035200001427983 */ /* 0x000ea80000300a00 */
[----:B------:R-:W0:Y:S01]  /*46b80*/  LDL.LU.64 R16, [R1+0x3518] ;  /* 0x0035180001107983 */ /* 0x000e220000300a00 */
[----:B---3--:R-:W-:-:S02]  /*46b90*/  PRMT R2, RZ, 0x7610, R2 ;  /* 0x00007610ff027816 */ /* 0x008fc40000000002 */
[----:B------:R-:W-:-:S04]  /*46ba0*/  ISETP.GT.AND P3, PT, R93, 0xc3, PT ;  /* 0x000000c35d00780c */ /* 0x000fc80003f64270 */
[----:B------:R-:W3:Y:S04]  /*46bb0*/  @P2 LDG.E.U16 R2, desc[UR6][R18.64] ;  /* 0x0000000612022981 */ /* 0x000ee8000c1e1500 */
[----:B------:R-:W2:Y:S01]  /*46bc0*/  LDL.LU.64 R18, [R1+0x3510] ;  /* 0x0035100001127983 */ /* 0x000ea20000300a00 */
[----:B0-----:R-:W-:Y:S02]  /*46bd0*/  PRMT R17, RZ, 0x7610, R17 ;  /* 0x00007610ff117816 */ /* 0x001fe40000000011 */
[----:B------:R-:W-:-:S04]  /*46be0*/  PRMT R16, RZ, 0x7610, R16 ;  /* 0x00007610ff107816 */ /* 0x000fc80000000010 */
[----:B------:R-:W2:Y:S04]  /*46bf0*/  @P2 LDG.E.U16 R17, desc[UR6][R22.64] ;  /* 0x0000000616112981 */ /* 0x000ea8000c1e1500 */
[----:B------:R-:W4:Y:S04]  /*46c00*/  @P3 LDG.E.U16 R16, desc[UR6][R64.64] ;  /* 0x0000000640103981 */ /* 0x000f28000c1e1500 */
[----:B---3--:R0:W-:Y:S04]  /*46c10*/  STL [R1+0x1824], R2 ;  /* 0x0018240201007387 */ /* 0x0081e80000100800 */
[----:B0-----:R-:W3:Y:S04]  /*46c20*/  LDL.LU R2, [R1+0x3508] ;  /* 0x0035080001027983 */ /* 0x001ee80000300800 */
[----:B------:R-:W3:Y:S04]  /*46c30*/  LDL.LU.64 R22, [R1+0x3500] ;  /* 0x0035000001167983 */ /* 0x000ee80000300a00 */
[----:B--2---:R0:W-:Y:S04]  /*46c40*/  STL [R1+0x1820], R17 ;  /* 0x0018201101007387 */ /* 0x0041e80000100800 */
[----:B0-----:R-:W2:Y:S04]  /*46c50*/  LDL.LU R17, [R1+0x34f8] ;  /* 0x0034f80001117983 */ /* 0x001ea80000300800 */
[----:B------:R-:W3:Y:S04]  /*46c60*/  LDL.LU.64 R64, [R1+0x34f0] ;  /* 0x0034f00001407983 */ /* 0x000ee80000300a00 */
[----:B----4-:R0:W-:Y:S04]  /*46c70*/  STL [R1+0x181c], R16 ;  /* 0x00181c1001007387 */ /* 0x0101e80000100800 */
[----:B0-----:R-:W4:Y:S01]  /*46c80*/  LDL.LU R16, [R1+0x34e8] ;  /* 0x0034e80001107983 */ /* 0x001f220000300800 */
[----:B------:R-:W-:-:S02]  /*46c90*/  ISETP.GT.AND P6, PT, R93, 0xc4, PT ;  /* 0x000000c45d00780c */ /* 0x000fc40003fc4270 */
[----:B------:R-:W-:-:S11]  /*46ca0*/  PRMT R87, RZ, 0x7610, R87 ;  /* 0x00007610ff577816 */ /* 0x000fd60000000057 */
[----:B------:R-:W3:Y:S01]  /*46cb0*/  @P6 LDG.E.U16 R87, desc[UR6][R24.64] ;  /* 0x0000000618576981 */ /* 0x000ee2000c1e1500 */
[----:B--2---:R-:W-:-:S06]  /*46cc0*/  PRMT R17, RZ, 0x7610, R17 ;  /* 0x00007610ff117816 */ /* 0x004fcc0000000011 */
[----:B------:R-:W2:Y:S01]  /*46cd0*/  @P3 LDG.E.U16 R17, desc[UR6][R70.64] ;  /* 0x0000000646113981 */ /* 0x000ea2000c1e1500 */
[----:B----4-:R-:W-:-:S03]  /*46ce0*/  PRMT R16, RZ, 0x7610, R16 ;  /* 0x00007610ff107816 */ /* 0x010fc60000000010 */
[----:B------:R-:W4:Y:S04]  /*46cf0*/  LDL.LU.64 R70, [R1+0x34e0] ;  /* 0x0034e00001467983 */ /* 0x000f280000300a00 */
[----:B------:R-:W4:Y:S04]  /*46d00*/  @P6 LDG.E.U16 R16, desc[UR6][R20.64] ;  /* 0x0000000614106981 */ /* 0x000f28000c1e1500 */
[----:B--2---:R0:W-:Y:S04]  /*46d10*/  STL [R1+0x1818], R17 ;  /* 0x0018181101007387 */ /* 0x0041e80000100800 */
[----:B0-----:R-:W2:Y:S04]  /*46d20*/  LDL.LU R17, [R1+0x34d8] ;  /* 0x0034d80001117983 */ /* 0x001ea80000300800 */
[----:B------:R-:W2:Y:S04]  /*46d30*/  LDL.LU.64 R24, [R1+0x34d0] ;  /* 0x0034d00001187983 */ /* 0x000ea80000300a00 */
[----:B---3--:R-:W-:Y:S04]  /*46d40*/  STL [R1+0x2fcc], R87 ;  /* 0x002fcc5701007387 */ /* 0x008fe80000100800 */
[----:B------:R-:W3:Y:S04]  /*46d50*/  LDL.LU.64 R20, [R1+0x34c8] ;  /* 0x0034c80001147983 */ /* 0x000ee80000300a00 */
[----:B----4-:R0:W-:Y:S04]  /*46d60*/  STL [R1+0x1810], R16 ;  /* 0x0018101001007387 */ /* 0x0101e80000100800 */
[----:B0-----:R-:W4:Y:S01]  /*46d70*/  LDL.LU R16, [R1+0x34c0] ;  /* 0x0034c00001107983 */ /* 0x001f220000300800 */
[----:B------:R-:W-:-:S02]  /*46d80*/  ISETP.GT.AND P5, PT, R93, 0xc5, PT ;  /* 0x000000c55d00780c */ /* 0x000fc40003fa4270 */
[----:B------:R-:W-:Y:S02]  /*46d90*/  ISETP.GT.AND P2, PT, R93, 0xc6, PT ;  /* 0x000000c65d00780c */ /* 0x000fe40003f44270 */
[----:B------:R-:W-:Y:S02]  /*46da0*/  PRMT R92, RZ, 0x7610, R92 ;  /* 0x00007610ff5c7816 */ /* 0x000fe4000000005c */
[----:B------:R-:W-:-:S07]  /*46db0*/  PRMT R91, RZ, 0x7610, R91 ;  /* 0x00007610ff5b7816 */ /* 0x000fce000000005b */
[----:B------:R-:W2:Y:S04]  /*46dc0*/  @P5 LDG.E.U16 R92, desc[UR6][R26.64] ;  /* 0x000000061a5c5981 */ /* 0x000ea8000c1e1500 */
[----:B------:R-:W3:Y:S04]  /*46dd0*/  @P5 LDG.E.U16 R91, desc[UR6][R68.64] ;  /* 0x00000006445b5981 */ /* 0x000ee8000c1e1500 */
[----:B------:R-:W3:Y:S01]  /*46de0*/  LDL.LU.64 R26, [R1+0x34b8] ;  /* 0x0034b800011a7983 */ /* 0x000ee20000300a00 */
[----:B----4-:R-:W-:-:S06]  /*46df0*/  PRMT R16, RZ, 0x7610, R16 ;  /* 0x00007610ff107816 */ /* 0x010fcc0000000010 */
[----:B------:R-:W4:Y:S04]  /*46e00*/  @P2 LDG.E.U16 R16, desc[UR6][R66.64] ;  /* 0x0000000642102981 */ /* 0x000f28000c1e1500 */
[----:B--2---:R-:W-:Y:S04]  /*46e10*/  STL [R1+0x2fb8], R92 ;  /* 0x002fb85c01007387 */ /* 0x004fe80000100800 */
[----:B------:R-:W2:Y:S04]  /*46e20*/  LDL.LU.64 R68, [R1+0x34b0] ;  /* 0x0034b00001447983 */ /* 0x000ea80000300a00 */
[----:B---3--:R-:W-:Y:S04]  /*46e30*/  STL [R1+0x2fbc], R91 ;  /* 0x002fbc5b01007387 */ /* 0x008fe80000100800 */
[----:B------:R-:W3:Y:S01]  /*46e40*/  LDL.LU.64 R66, [R1+0x34a8] ;  /* 0x0034a80001427983 */ /* 0x000ee20000300a00 */
[----:B------:R-:W-:-:S06]  /*46e50*/  PRMT R2, RZ, 0x7610, R2 ;  /* 0x00007610ff027816 */ /* 0x000fcc0000000002 */
[----:B------:R-:W2:Y:S04]  /*46e60*/  @P2 LDG.E.U16 R2, desc[UR6][R18.64] ;  /* 0x0000000612022981 */ /* 0x000ea8000c1e1500 */
[----:B----4-:R0:W-:Y:S04]  /*46e70*/  STL [R1+0x1d78], R16 ;  /* 0x001d781001007387 */ /* 0x0101e80000100800 */
[----:B0-----:R-:W4:Y:S01]  /*46e80*/  LDL.LU R16, [R1+0x34a0] ;  /* 0x0034a00001107983 */ /* 0x001f220000300800 */
[----:B------:R-:W-:Y:S02]  /*46e90*/  ISETP.GT.AND P3, PT, R93, 0xc7, PT ;  /* 0x000000c75d00780c */ /* 0x000fe40003f64270 */
[----:B------:R-:W-:Y:S01]  /*46ea0*/  PRMT R17, RZ, 0x7610, R17 ;  /* 0x00007610ff117816 */ /* 0x000fe20000000011 */
[----:B------:R-:W3:Y:S10]  /*46eb0*/  LDL.LU.64 R18, [R1+0x3498] ;  /* 0x0034980001127983 */ /* 0x000ef40000300a00 */
[----:B------:R-:W3:Y:S04]  /*46ec0*/  @P3 LDG.E.U16 R17, desc[UR6][R22.64] ;  /* 0x0000000616113981 */ /* 0x000ee8000c1e1500 */
[----:B--2---:R0:W-:Y:S04]  /*46ed0*/  STL [R1+0x1d74], R2 ;  /* 0x001d740201007387 */ /* 0x0041e80000100800 */
[----:B0-----:R-:W2:Y:S04]  /*46ee0*/  LDL.LU R2, [R1+0x3490] ;  /* 0x0034900001027983 */ /* 0x001ea80000300800 */
[----:B------:R-:W2:Y:S01]  /*46ef0*/  LDL.LU.64 R22, [R1+0x3488] ;  /* 0x0034880001167983 */ /* 0x000ea20000300a00 */
[----:B----4-:R-:W-:-:S06]  /*46f00*/  PRMT R16, RZ, 0x7610, R16 ;  /* 0x00007610ff107816 */ /* 0x010fcc0000000010 */
[----:B------:R-:W4:Y:S01]  /*46f10*/  @P3 LDG.E.U16 R16, desc[UR6][R64.64] ;  /* 0x0000000640103981 */ /* 0x000f22000c1e1500 */
[----:B------:R-:W-:-:S03]  /*46f20*/  ISETP.GT.AND P2, PT, R93, 0xca, PT ;  /* 0x000000ca5d00780c */ /* 0x000fc60003f44270 */
[----:B---3--:R0:W-:Y:S01]  /*46f30*/  STL [R1+0x1d70], R17 ;  /* 0x001d701101007387 */ /* 0x0081e20000100800 */
[----:B------:R-:W-:-:S03]  /*46f40*/  ISETP.GT.AND P3, PT, R93, 0xcb, PT ;  /* 0x000000cb5d00780c */ /* 0x000fc60003f64270 */
[----:B0-----:R-:W3:Y:S04]  /*46f50*/  LDL.LU R17, [R1+0x3480] ;  /* 0x0034800001117983 */ /* 0x001ee80000300800 */
[----:B------:R-:W3:Y:S01]  /*46f60*/  LDL.LU.64 R64, [R1+0x3478] ;  /* 0x0034780001407983 */ /* 0x000ee20000300a00 */
[----:B------:R-:W-:Y:S02]  /*46f70*/  PRMT R50, RZ, 0x7610, R50 ;  /* 0x00007610ff327816 */ /* 0x000fe40000000032 */
[----:B------:R-:W-:Y:S02]  /*46f80*/  PRMT R51, RZ, 0x7610, R51 ;  /* 0x00007610ff337816 */ /* 0x000fe40000000033 */
[----:B------:R-:W-:Y:S02]  /*46f90*/  PRMT R87, RZ, 0x7610, R87 ;  /* 0x00007610ff577816 */ /* 0x000fe40000000057 */
[----:B--2---:R-:W-:Y:S01]  /*46fa0*/  PRMT R2, RZ, 0x7610, R2 ;  /* 0x00007610ff027816 */ /* 0x004fe20000000002 */
[----:B------:R-:W2:Y:S04]  /*46fb0*/  @P2 LDG.E.U16 R50, desc[UR6][R66.64] ;  /* 0x0000000642322981 */ /* 0x000ea8000c1e1500 */
[----:B------:R-:W2:Y:S04]  /*46fc0*/  @P2 LDG.E.U16 R51, desc[UR6][R68.64] ;  /* 0x0000000644332981 */ /* 0x000ea8000c1e1500 */
[----:B------:R-:W2:Y:S04]  /*46fd0*/  @P3 LDG.E.U16 R87, desc[UR6][R18.64] ;  /* 0x0000000612573981 */ /* 0x000ea8000c1e1500 */
[----:B------:R-:W2:Y:S04]  /*46fe0*/  @P3 LDG.E.U16 R2, desc[UR6][R22.64] ;  /* 0x0000000616023981 */ /* 0x000ea8000c1e1500 */
[----:B----4-:R0:W-:Y:S04]  /*46ff0*/  STL [R1+0x1d6c], R16 ;  /* 0x001d6c1001007387 */ /* 0x0101e80000100800 */
[----:B0-----:R-:W4:Y:S01]  /*47000*/  LDL.LU R16, [R1+0x3470] ;  /* 0x0034700001107983 */ /* 0x001f220000300800 */
[----:B------:R-:W-:-:S02]  /*47010*/  ISETP.GT.AND P6, PT, R93, 0xc8, PT ;  /* 0x000000c85d00780c */ /* 0x000fc40003fc4270 */
[----:B------:R-:W-:Y:S02]  /*47020*/  ISETP.GT.AND P5, PT, R93, 0xc9, PT ;  /* 0x000000c95d00780c */ /* 0x000fe40003fa4270 */
[----:B---3--:R-:W-:Y:S02]  /*47030*/  PRMT R17, RZ, 0x7610, R17 ;  /* 0x00007610ff117816 */ /* 0x008fe40000000011 */
[----:B------:R-:W-:Y:S02]  /*47040*/  PRMT R64, RZ, 0x7610, R64 ;  /* 0x00007610ff407816 */ /* 0x000fe40000000040 */
[----:B------:R-:W-:-:S05]  /*47050*/  PRMT R65, RZ, 0x7610, R65 ;  /* 0x00007610ff417816 */ /* 0x000fca0000000041 */
[----:B------:R-:W3:Y:S04]  /*47060*/  @P6 LDG.E.U16 R17, desc[UR6][R24.64] ;  /* 0x0000000618116981 */ /* 0x000ee8000c1e1500 */
[----:B------:R-:W2:Y:S04]  /*47070*/  @P5 LDG.E.U16 R64, desc[UR6][R20.64] ;  /* 0x0000000614405981 */ /* 0x000ea8000c1e1500 */
[----:B------:R-:W2:Y:S01]  /*47080*/  @P5 LDG.E.U16 R65, desc[UR6][R26.64] ;  /* 0x000000061a415981 */ /* 0x000ea2000c1e1500 */
[----:B----4-:R-:W-:-:S06]  /*47090*/  PRMT R16, RZ, 0x7610, R16 ;  /* 0x00007610ff107816 */ /* 0x010fcc0000000010 */
[----:B------:R-:W4:Y:S04]  /*470a0*/  @P6 LDG.E.U16 R16, desc[UR6][R70.64] ;  /* 0x0000000646106981 */ /* 0x000f28000c1e1500 */
[----:B------:R-:W3:Y:S04]  /*470b0*/  LDL.LU.64 R70, [R1+0x3468] ;  /* 0x0034680001467983 */ /* 0x000ee80000300a00 */
[----:B------:R-:W4:Y:S04]  /*470c0*/  LDL.LU.64 R24, [R1+0x3460] ;  /* 0x0034600001187983 */ /* 0x000f280000300a00 */
[----:B------:R-:W4:Y:S04]  /*470d0*/  LDL.LU.64 R20, [R1+0x3458] ;  /* 0x0034580001147983 */ /* 0x000f280000300a00 */
[----:B------:R-:W4:Y:S04]  /*470e0*/  LDL.LU.64 R26, [R1+0x3450] ;  /* 0x00345000011a7983 */ /* 0x000f280000300a00 */
[----:B------:R-:W4:Y:S04]  /*470f0*/  LDL.LU.64 R68, [R1+0x3448] ;  /* 0x0034480001447983 */ /* 0x000f280000300a00 */
[----:B------:R-:W4:Y:S04]  /*47100*/  LDL.LU.64 R66, [R1+0x3440] ;  /* 0x0034400001427983 */ /* 0x000f280000300a00 */
[----:B--2---:R-:W-:Y:S04]  /*47110*/  STL [R1+0x17f0], R50 ;  /* 0x0017f03201007387 */ /* 0x004fe80000100800 */
[----:B------:R0:W-:Y:S04]  /*47120*/  STL [R1+0x17f4], R51 ;  /* 0x0017f43301007387 */ /* 0x0001e80000100800 */
[----:B0-----:R-:W2:Y:S04]  /*47130*/  LDL.64 R50, [R1+0x9b0] ;  /* 0x0009b00001327983 */ /* 0x001ea80000100a00 */
[----:B------:R-:W2:Y:S04]  /*47140*/  LDL.LU.64 R18, [R1+0x3438] ;  /* 0x0034380001127983 */ /* 0x000ea80000300a00 */
[----:B------:R-:W-:Y:S04]  /*47150*/  STL [R1+0x2fe0], R87 ;  /* 0x002fe05701007387 */ /* 0x000fe80000100800 */
[----:B------:R-:W2:Y:S04]  /*47160*/  LDL.LU.64 R22, [R1+0x3430] ;  /* 0x0034300001167983 */ /* 0x000ea80000300a00 */
[----:B------:R0:W-:Y:S04]  /*47170*/  STL [R1+0x17e8], R2 ;  /* 0x0017e80201007387 */ /* 0x0001e80000100800 */
[----:B0-----:R-:W2:Y:S01]  /*47180*/  LDL.LU R2, [R1+0x3428] ;  /* 0x0034280001027983 */ /* 0x001ea20000300800 */
[----:B------:R-:W-:-:S02]  /*47190*/  ISETP.GT.AND P6, PT, R93, 0xcc, PT ;  /* 0x000000cc5d00780c */ /* 0x000fc40003fc4270 */
[----:B------:R-:W-:Y:S02]  /*471a0*/  ISETP.GT.AND P5, PT, R93, 0xcd, PT ;  /* 0x000000cd5d00780c */ /* 0x000fe40003fa4270 */
[----:B------:R-:W-:Y:S02]  /*471b0*/  PRMT R92, RZ, 0x7610, R92 ;  /* 0x00007610ff5c7816 */ /* 0x000fe4000000005c */
[----:B------:R-:W-:Y:S02]  /*471c0*/  PRMT R46, RZ, 0x7610, R46 ;  /* 0x00007610ff2e7816 */ /* 0x000fe4000000002e */
[----:B------:R-:W-:-:S05]  /*471d0*/  PRMT R47, RZ, 0x7610, R47 ;  /* 0x00007610ff2f7816 */ /* 0x000fca000000002f */
[----:B---3--:R-:W3:Y:S04]  /*471e0*/  @P6 LDG.E.U16 R92, desc[UR6][R70.64] ;  /* 0x00000006465c6981 */ /* 0x008ee8000c1e1500 */
[----:B----4-:R-:W4:Y:S04]  /*471f0*/  @P5 LDG.E.U16 R46, desc[UR6][R20.64] ;  /* 0x00000006142e5981 */ /* 0x010f28000c1e1500 */
[----:B------:R-:W4:Y:S04]  /*47200*/  @P6 LDG.E.U16 R47, desc[UR6][R24.64] ;  /* 0x00000006182f6981 */ /* 0x000f28000c1e1500 */
[----:B------:R-:W4:Y:S01]  /*47210*/  LDL.LU.64 R70, [R1+0x3420] ;  /* 0x0034200001467983 */ /* 0x000f220000300a00 */
[----:B--2---:R-:W-:-:S06]  /*47220*/  PRMT R2, RZ, 0x7610, R2 ;  /* 0x00007610ff027816 */ /* 0x004fcc0000000002 */
[----:B------:R-:W2:Y:S04]  /*47230*/  @P5 LDG.E.U16 R2, desc[UR6][R26.64] ;  /* 0x000000061a025981 */ /* 0x000ea8000c1e1500 */
[----:B---3--:R-:W-:Y:S04]  /*47240*/  STL [R1+0x2fd0], R92 ;  /* 0x002fd05c01007387 */ /* 0x008fe80000100800 */
[----:B------:R-:W3:Y:S04]  /*47250*/  LDL.LU.64 R24, [R1+0x3418] ;  /* 0x0034180001187983 */ /* 0x000ee80000300a00 */
[----:B------:R-:W3:Y:S04]  /*47260*/  LDL.LU.64 R20, [R1+0x3410] ;  /* 0x0034100001147983 */ /* 0x000ee80000300a00 */
[----:B----4-:R-:W-:Y:S04]  /*47270*/  STL [R1+0x17dc], R46 ;  /* 0x0017dc2e01007387 */ /* 0x010fe80000100800 */
[----:B------:R0:W-:Y:S04]  /*47280*/  STL [R1+0x17e0], R47 ;  /* 0x0017e02f01007387 */ /* 0x0001e80000100800 */
[----:B0-----:R-:W4:Y:S04]  /*47290*/  LDL.64 R46, [R1+0x988] ;  /* 0x00098800012e7983 */ /* 0x001f280000100a00 */
[----:B------:R-:W3:Y:S04]  /*472a0*/  LDL.LU.64 R26, [R1+0x3408] ;  /* 0x00340800011a7983 */ /* 0x000ee80000300a00 */
[----:B--2---:R0:W-:Y:S04]  /*472b0*/  STL [R1+0x17d8], R2 ;  /* 0x0017d80201007387 */ /* 0x0041e80000100800 */
[----:B0-----:R-:W2:Y:S01]  /*472c0*/  LDL.LU R2, [R1+0x3400] ;  /* 0x0034000001027983 */ /* 0x001ea20000300800 */
[----:B------:R-:W-:-:S02]  /*472d0*/  ISETP.GT.AND P2, PT, R93, 0xce, PT ;  /* 0x000000ce5d00780c */ /* 0x000fc40003f44270 */
[----:B------:R-:W-:Y:S02]  /*472e0*/  ISETP.GT.AND P3, PT, R93, 0xcf, PT ;  /* 0x000000cf5d00780c */ /* 0x000fe40003f64270 */
[----:B--2---:R-:W-:-:S09]  /*472f0*/  PRMT R2, RZ, 0x7610, R2 ;  /* 0x00007610ff027816 */ /* 0x004fd20000000002 */
[----:B------:R-:W2:Y:S01]  /*47300*/  @P2 LDG.E.U16 R2, desc[UR6][R68.64] ;  /* 0x0000000644022981 */ /* 0x000ea2000c1e1500 */
[----:B------:R-:W-:Y:S02]  /*47310*/  PRMT R89, RZ, 0x7610, R89 ;  /* 0x00007610ff597816 */ /* 0x000fe40000000059 */
[----:B------:R-:W-:-:S04]  /*47320*/  PRMT R88, RZ, 0x7610, R88 ;  /* 0x00007610ff587816 */ /* 0x000fc80000000058 */
[----:B------:R-:W3:Y:S04]  /*47330*/  @P2 LDG.E.U16 R89, desc[UR6][R66.64] ;  /* 0x0000000642592981 */ /* 0x000ee8000c1e1500 */
[----:B------:R-:W3:Y:S04]  /*47340*/  LDL.LU.64 R68, [R1+0x33f8] ;  /* 0x0033f80001447983 */ /* 0x000ee80000300a00 */
[----:B------:R0:W3:Y:S04]  /*47350*/  @P3 LDG.E.U16 R88, desc[UR6][R18.64] ;  /* 0x0000000612583981 */ /* 0x0000e8000c1e1500 */
[----:B--2---:R1:W-:Y:S04]  /*47360*/  STL [R1+0x1d68], R2 ;  /* 0x001d680201007387 */ /* 0x0043e80000100800 */
[----:B-1----:R-:W2:Y:S04]  /*47370*/  LDL.LU R2, [R1+0x33f0] ;  /* 0x0033f00001027983 */ /* 0x002ea80000300800 */
[----:B------:R-:W2:Y:S04]  /*47380*/  LDL.LU.64 R66, [R1+0x33e8] ;  /* 0x0033e80001427983 */ /* 0x000ea80000300a00 */
[----:B------:R-:W0:Y:S01]  /*47390*/  LDL.LU.64 R18, [R1+0x33e0] ;  /* 0x0033e00001127983 */ /* 0x000e220000300a00 */
[----:B------:R-:W-:-:S02]  /*473a0*/  ISETP.GT.AND P6, PT, R93, 0xd0, PT ;  /* 0x000000d05d00780c */ /* 0x000fc40003fc4270 */
[----:B------:R-:W-:Y:S02]  /*473b0*/  ISETP.GT.AND P5, PT, R93, 0xd1, PT ;  /* 0x000000d15d00780c */ /* 0x000fe40003fa4270 */
[----:B------:R-:W-:-:S06]  /*473c0*/  PRMT R49, RZ, 0x7610, R49 ;  /* 0x00007610ff317816 */ /* 0x000fcc0000000031 */
[----:B------:R-:W4:Y:S04]  /*473d0*/  @P3 LDG.E.U16 R49, desc[UR6][R22.64] ;  /* 0x0000000616313981 */ /* 0x000f28000c1e1500 */
[----:B------:R-:W4:Y:S01]  /*473e0*/  LDL.LU.64 R22, [R1+0x33d8] ;  /* 0x0033d80001167983 */ /* 0x000f220000300a00 */
[----:B0-----:R-:W-:Y:S02]  /*473f0*/  PRMT R18, RZ, 0x7610, R18 ;  /* 0x00007610ff127816 */ /* 0x001fe40000000012 */
[----:B--2---:R-:W-:Y:S02]  /*47400*/  PRMT R66, RZ, 0x7610, R66 ;  /* 0x00007610ff427816 */ /* 0x004fe40000000042 */
[----:B------:R-:W-:Y:S02]  /*47410*/  PRMT R67, RZ, 0x7610, R67 ;  /* 0x00007610ff437816 */ /* 0x000fe40000000043 */
[----:B------:R-:W2:Y:S04]  /*47420*/  @P6 LDG.E.U16 R18, desc[UR6][R70.64] ;  /* 0x0000000646126981 */ /* 0x000ea8000c1e1500 */
[----:B---3--:R-:W3:Y:S04]  /*47430*/  @P5 LDG.E.U16 R66, desc[UR6][R24.64] ;  /* 0x0000000618425981 */ /* 0x008ee8000c1e1500 */
[----:B------:R0:W2:Y:S04]  /*47440*/  @P5 LDG.E.U16 R67, desc[UR6][R20.64] ;  /* 0x0000000614435981 */ /* 0x0000a8000c1e1500 */
[----:B------:R-:W2:Y:S04]  /*47450*/  LDL.LU.64 R70, [R1+0x33d0] ;  /* 0x0033d00001467983 */ /* 0x000ea80000300a00 */
[----:B------:R-:W-:Y:S04]  /*47460*/  STL [R1+0x1d60], R88 ;  /* 0x001d605801007387 */ /* 0x000fe80000100800 */
[----:B------:R1:W-:Y:S04]  /*47470*/  STL [R1+0x1d64], R89 ;  /* 0x001d645901007387 */ /* 0x0003e80000100800 */
[----:B-1----:R-:W3:Y:S04]  /*47480*/  LDL.64 R88, [R1+0x958] ;  /* 0x0009580001587983 */ /* 0x002ee80000100a00 */
[----:B------:R-:W3:Y:S04]  /*47490*/  LDL.LU.64 R24, [R1+0x33c8] ;  /* 0x0033c80001187983 */ /* 0x000ee80000300a00 */
[----:B------:R-:W3:Y:S01]  /*474a0*/  LDL.LU.64 R20, [R1+0x33c0] ;  /* 0x0033c00001147983 */ /* 0x000ee20000300a00 */
[----:B------:R-:W-:-:S02]  /*474b0*/  PRMT R19, RZ, 0x7610, R19 ;  /* 0x00007610ff137816 */ /* 0x000fc40000000013 */
[C---:B------:R-:W-:Y:S02]  /*474c0*/  ISETP.GT.AND P2, PT, R93.reuse, 0xd2, PT ;  /* 0x000000d25d00780c */ /* 0x040fe40003f44270 */
[C---:B------:R-:W-:Y:S02]  /*474d0*/  ISETP.GT.AND P5, PT, R93.reuse, 0xd5, PT ;  /* 0x000000d55d00780c */ /* 0x040fe40003fa4270 */
[C---:B------:R-:W-:Y:S01]  /*474e0*/  ISETP.GT.AND P3, PT, R93.reuse, 0xd3, PT ;  /* 0x000000d35d00780c */ /* 0x040fe20003f64270 */
[----:B------:R-:W3:Y:S01]  /*474f0*/  @P6 LDG.E.U16 R19, desc[UR6][R50.64] ;  /* 0x0000000632136981 */ /* 0x000ee2000c1e1500 */
[----:B------:R-:W-:Y:S02]  /*47500*/  ISETP.GT.AND P6, PT, R93, 0xd4, PT ;  /* 0x000000d45d00780c */ /* 0x000fe40003fc4270 */
[----:B------:R-:W-:Y:S02]  /*47510*/  PRMT R48, RZ, 0x7610, R48 ;  /* 0x00007610ff307816 */ /* 0x000fe40000000030 */
[----:B------:R-:W-:-:S02]  /*47520*/  PRMT R45, RZ, 0x7610, R45 ;  /* 0x00007610ff2d7816 */ /* 0x000fc4000000002d */
[----:B------:R-:W-:Y:S02]  /*47530*/  PRMT R34, RZ, 0x7610, R34 ;  /* 0x00007610ff227816 */ /* 0x000fe40000000022 */
[----:B------:R-:W-:Y:S02]  /*47540*/  PRMT R43, RZ, 0x7610, R43 ;  /* 0x00007610ff2b7816 */ /* 0x000fe4000000002b */
[----:B------:R-:W-:Y:S02]  /*47550*/  PRMT R35, RZ, 0x7610, R35 ;  /* 0x00007610ff237816 */ /* 0x000fe40000000023 */
[----:B------:R-:W-:Y:S01]  /*47560*/  PRMT R37, RZ, 0x7610, R37 ;  /* 0x00007610ff257816 */ /* 0x000fe20000000025 */
[----:B------:R-:W3:Y:S04]  /*47570*/  @P2 LDG.E.U16 R48, desc[UR6][R26.64] ;  /* 0x000000061a302981 */ /* 0x000ee8000c1e1500 */
[----:B------:R-:W3:Y:S04]  /*47580*/  @P2 LDG.E.U16 R45, desc[UR6][R68.64] ;  /* 0x00000006442d2981 */ /* 0x000ee8000c1e1500 */
[----:B----4-:R-:W4:Y:S01]  /*47590*/  @P3 LDG.E.U16 R43, desc[UR6][R22.64] ;  /* 0x00000006162b3981 */ /* 0x010f22000c1e1500 */
[----:B------:R-:W-:-:S06]  /*475a0*/  PRMT R44, RZ, 0x7610, R44 ;  /* 0x00007610ff2c7816 */ /* 0x000fcc000000002c */
[----:B------:R-:W4:Y:S04]  /*475b0*/  @P3 LDG.E.U16 R44, desc[UR6][R46.64] ;  /* 0x000000062e2c3981 */ /* 0x000f28000c1e1500 */
[----:B------:R-:W4:Y:S04]  /*475c0*/  LDL.LU.64 R26, [R1+0x33b8] ;  /* 0x0033b800011a7983 */ /* 0x000f280000300a00 */
[----:B------:R-:W4:Y:S04]  /*475d0*/  LDL.LU.64 R68, [R1+0x33b0] ;  /* 0x0033b00001447983 */ /* 0x000f280000300a00 */
[----:B------:R-:W4:Y:S04]  /*475e0*/  LDL.LU.64 R22, [R1+0x33a8] ;  /* 0x0033a80001167983 */ /* 0x000f280000300a00 */
[----:B--2---:R-:W2:Y:S04]  /*475f0*/  @P6 LDG.E.U16 R37, desc[UR6][R70.64] ;  /* 0x0000000646256981 */ /* 0x004ea8000c1e1500 */
[----:B------:R-:W2:Y:S04]  /*47600*/  LDL.LU.64 R70, [R1+0x33a0] ;  /* 0x0033a00001467983 */ /* 0x000ea80000300a00 */
[----:B---3--:R-:W3:Y:S04]  /*47610*/  @P6 LDG.E.U16 R35, desc[UR6][R24.64] ;  /* 0x0000000618236981 */ /* 0x008ee8000c1e1500 */
[----:B------:R-:W3:Y:S01]  /*47620*/  @P5 LDG.E.U16 R34, desc[UR6][R20.64] ;  /* 0x0000000614225981 */ /* 0x000ee2000c1e1500 */
[----:B------:R-:W-:-:S02]  /*47630*/  ISETP.GT.AND P3, PT, R93, 0xd7, PT ;  /* 0x000000d75d00780c */ /* 0x000fc40003f64270 */
[C---:B------:R-:W-:Y:S02]  /*47640*/  ISETP.GT.AND P2, PT, R93.reuse, 0xd6, PT ;  /* 0x000000d65d00780c */ /* 0x040fe40003f44270 */
[----:B------:R-:W-:Y:S01]  /*47650*/  PRMT R36, RZ, 0x7610, R36 ;  /* 0x00007610ff247816 */ /* 0x000fe20000000024 */
[----:B------:R-:W-:Y:S01]  /*47660*/  STL [R1+0x1d5c], R49 ;  /* 0x001d5c3101007387 */ /* 0x000fe20000100800 */
[----:B------:R-:W-:Y:S02]  /*47670*/  PRMT R30, RZ, 0x7610, R30 ;  /* 0x00007610ff1e7816 */ /* 0x000fe4000000001e */
[----:B------:R-:W-:Y:S02]  /*47680*/  PRMT R32, RZ, 0x7610, R32 ;  /* 0x00007610ff207816 */ /* 0x000fe40000000020 */
[----:B------:R-:W-:Y:S02]  /*47690*/  PRMT R31, RZ, 0x7610, R31 ;  /* 0x00007610ff1f7816 */ /* 0x000fe4000000001f */
[----:B------:R-:W-:Y:S01]  /*476a0*/  PRMT R33, RZ, 0x7610, R33 ;  /* 0x00007610ff217816 */ /* 0x000fe20000000021 */
[----:B------:R-:W3:Y:S04]  /*476b0*/  LDL.LU.64 R24, [R1+0x3398] ;  /* 0x0033980001187983 */ /* 0x000ee80000300a00 */
[----:B------:R-:W0:Y:S04]  /*476c0*/  LDL.LU.64 R20, [R1+0x3390] ;  /* 0x0033900001147983 */ /* 0x000e280000300a00 */
[----:B------:R-:W3:Y:S04]  /*476d0*/  @P2 LDG.E.U16 R33, desc[UR6][R88.64] ;  /* 0x0000000658212981 */ /* 0x000ee8000c1e1500 */
[----:B----4-:R-:W4:Y:S04]  /*476e0*/  @P5 LDG.E.U16 R36, desc[UR6][R26.64] ;  /* 0x000000061a245981 */ /* 0x010f28000c1e1500 */
[----:B------:R-:W4:Y:S04]  /*476f0*/  @P2 LDG.E.U16 R32, desc[UR6][R68.64] ;  /* 0x0000000644202981 */ /* 0x000f28000c1e1500 */
[----:B------:R-:W4:Y:S04]  /*47700*/  @P3 LDG.E.U16 R31, desc[UR6][R22.64] ;  /* 0x00000006161f3981 */ /* 0x000f28000c1e1500 */
[----:B--2---:R-:W2:Y:S04]  /*47710*/  @P3 LDG.E.U16 R30, desc[UR6][R70.64] ;  /* 0x00000006461e3981 */ /* 0x004ea8000c1e1500 */
[----:B---3--:R-:W-:Y:S04]  /*47720*/  STL [R1+0x17ac], R34 ;  /* 0x0017ac2201007387 */ /* 0x008fe80000100800 */
[----:B------:R1:W-:Y:S04]  /*47730*/  STL [R1+0x17b0], R35 ;  /* 0x0017b02301007387 */ /* 0x0003e80000100800 */
[----:B-1----:R-:W3:Y:S04]  /*47740*/  LDL.64 R34, [R1+0x838] ;  /* 0x0008380001227983 */ /* 0x002ee80000100a00 */
[----:B------:R-:W3:Y:S04]  /*47750*/  LDL.LU.64 R26, [R1+0x3388] ;  /* 0x00338800011a7983 */ /* 0x000ee80000300a00 */
[----:B------:R-:W-:Y:S04]  /*47760*/  STL [R1+0x17c4], R48 ;  /* 0x0017c43001007387 */ /* 0x000fe80000100800 */
[----:B------:R-:W3:Y:S04]  /*47770*/  LDL.LU.64 R68, [R1+0x3380] ;  /* 0x0033800001447983 */ /* 0x000ee80000300a00 */
[----:B------:R-:W3:Y:S04]  /*47780*/  LDL.64 R88, [R1+0x7b0] ;  /* 0x0007b00001587983 */ /* 0x000ee80000100a00 */
[----:B------:R-:W-:Y:S04]  /*47790*/  STL [R1+0x17c0], R45 ;  /* 0x0017c02d01007387 */ /* 0x000fe80000100800 */
[----:B------:R-:W-:Y:S04]  /*477a0*/  STL [R1+0x17bc], R44 ;  /* 0x0017bc2c01007387 */ /* 0x000fe80000100800 */
[----:B------:R-:W3:Y:S04]  /*477b0*/  LDL.LU.64 R22, [R1+0x3378] ;  /* 0x0033780001167983 */ /* 0x000ee80000300a00 */
[----:B------:R-:W-:Y:S04]  /*477c0*/  STL [R1+0x17b8], R43 ;  /* 0x0017b82b01007387 */ /* 0x000fe80000100800 */
[----:B------:R-:W3:Y:S01]  /*477d0*/  LDL.LU.64 R70, [R1+0x3370] ;  /* 0x0033700001467983 */ /* 0x000ee20000300a00 */
[----:B------:R-:W-:-:S02]  /*477e0*/  ISETP.GT.AND P6, PT, R93, 0xd8, PT ;  /* 0x000000d85d00780c */ /* 0x000fc40003fc4270 */
[----:B------:R-:W-:Y:S02]  /*477f0*/  ISETP.GT.AND P5, PT, R93, 0xe0, PT ;  /* 0x000000e05d00780c */ /* 0x000fe40003fa4270 */
[----:B0-----:R-:W-:Y:S02]  /*47800*/  PRMT R20, RZ, 0x7610, R20 ;  /* 0x00007610ff147816 */ /* 0x001fe40000000014 */
[----:B------:R-:W-:-:S07]  /*47810*/  PRMT R21, RZ, 0x7610, R21 ;  /* 0x00007610ff157816 */ /* 0x000fce0000000015 */
[----:B------:R0:W3:Y:S04]  /*47820*/  @P6 LDG.E.U16 R20, desc[UR6][R24.64] ;  /* 0x0000000618146981 */ /* 0x0000e8000c1e1500 */
[----:B--2---:R-:W-:Y:S04]  /*47830*/  STL [R1+0x1d4c], R30 ;  /* 0x001d4c1e01007387 */ /* 0x004fe80000100800 */
[----:B----4-:R1:W-:Y:S04]  /*47840*/  STL [R1+0x1d50], R31 ;  /* 0x001d501f01007387 */ /* 0x0103e80000100800 */
[----:B-1----:R-:W2:Y:S04]  /*47850*/  LDL.64 R30, [R1+0x738] ;  /* 0x00073800011e7983 */ /* 0x002ea80000100a00 */
[----:B------:R-:W-:Y:S04]  /*47860*/  STL [R1+0x1d54], R32 ;  /* 0x001d542001007387 */ /* 0x000fe80000100800 */
[----:B------:R1:W-:Y:S04]  /*47870*/  STL [R1+0x1d58], R33 ;  /* 0x001d582101007387 */ /* 0x0003e80000100800 */
[----:B------:R-:W-:Y:S04]  /*47880*/  STL [R1+0x17b4], R37 ;  /* 0x0017b42501007387 */ /* 0x000fe80000100800 */
[----:B---3--:R3:W4:Y:S01]  /*47890*/  @P6 LDG.E.U16 R21, desc[UR6][R26.64] ;  /* 0x000000061a156981 */ /* 0x008722000c1e1500 */
[----:B------:R-:W-:-:S03]  /*478a0*/  PRMT R22, RZ, 0x7610, R22 ;  /* 0x00007610ff167816 */ /* 0x000fc60000000016 */
[----:B-1----:R-:W2:Y:S04]  /*478b0*/  LDL.64 R32, [R1+0x730] ;  /* 0x0007300001207983 */ /* 0x002ea80000100a00 */
[----:B------:R-:W0:Y:S04]  /*478c0*/  LDL.LU.64 R24, [R1+0x3368] ;  /* 0x0033680001187983 */ /* 0x000e280000300a00 */
[----:B------:R1:W-:Y:S01]  /*478d0*/  STL [R1+0x17a8], R36 ;  /* 0x0017a82401007387 */ /* 0x0003e20000100800 */
[----:B------:R-:W-:-:S03]  /*478e0*/  PRMT R23, RZ, 0x7610, R23 ;  /* 0x00007610ff177816 */ /* 0x000fc60000000017 */
[----:B------:R-:W2:Y:S04]  /*478f0*/  @P5 LDG.E.U16 R22, desc[UR6][R68.64] ;  /* 0x0000000644165981 */ /* 0x000ea8000c1e1500 */
[----:B------:R-:W2:Y:S04]  /*47900*/  @P5 LDG.E.U16 R23, desc[UR6][R70.64] ;  /* 0x0000000646175981 */ /* 0x000ea8000c1e1500 */
[----:B-1----:R-:W2:Y:S04]  /*47910*/  LDL.64 R36, [R1+0x928] ;  /* 0x0009280001247983 */ /* 0x002ea80000100a00 */
[----:B------:R-:W3:Y:S04]  /*47920*/  LDL.LU.64 R26, [R1+0x3360] ;  /* 0x00336000011a7983 */ /* 0x000ee80000300a00 */
[----:B------:R-:W2:Y:S04]  /*47930*/  LDL.64 R46, [R1+0x920] ;  /* 0x00092000012e7983 */ /* 0x000ea80000100a00 */
[----:B------:R-:W2:Y:S04]  /*47940*/  LDL.64 R44, [R1+0x918] ;  /* 0x00091800012c7983 */ /* 0x000ea80000100a00 */
[----:B------:R-:W2:Y:S04]  /*47950*/  LDL.LU.64 R68, [R1+0x3358] ;  /* 0x0033580001447983 */ /* 0x000ea80000300a00 */
[----:B------:R-:W4:Y:S04]  /*47960*/  LDL.LU.64 R70, [R1+0x3350] ;  /* 0x0033500001467983 */ /* 0x000f280000300a00 */
[----:B------:R-:W4:Y:S01]  /*47970*/  LDL.64 R50, [R1+0x910] ;  /* 0x0009100001327983 */ /* 0x000f220000100a00 */
[----:B------:R-:W-:-:S02]  /*47980*/  ISETP.GT.AND P2, PT, R93, 0xe8, PT ;  /* 0x000000e85d00780c */ /* 0x000fc40003f44270 */
[----:B------:R-:W-:Y:S01]  /*47990*/  ISETP.GT.AND P3, PT, R93, 0xf0, PT ;  /* 0x000000f05d00780c */ /* 0x000fe20003f64270 */
[----:B------:R-:W4:Y:S01]  /*479a0*/  LDL.64 R48, [R1+0x900] ;  /* 0x0009000001307983 */ /* 0x000f220000100a00 */
[----:B------:R-:W-:Y:S02]  /*479b0*/  PRMT R42, RZ, 0x7610, R42 ;  /* 0x00007610ff2a7816 */ /* 0x000fe4000000002a */
[----:B------:R-:W-:Y:S02]  /*479c0*/  PRMT R2, RZ, 0x7610, R2 ;  /* 0x00007610ff027816 */ /* 0x000fe40000000002 */
[----:B0-----:R-:W-:Y:S02]  /*479d0*/  PRMT R24, RZ, 0x7610, R24 ;  /* 0x00007610ff187816 */ /* 0x001fe40000000018 */
[----:B------:R-:W-:-:S04]  /*479e0*/  PRMT R25, RZ, 0x7610, R25 ;  /* 0x00007610ff197816 */ /* 0x000fc80000000019 */
[----:B------:R-:W4:Y:S01]  /*479f0*/  @P2 LDG.E.U16 R24, desc[UR6][R34.64] ;  /* 0x0000000622182981 */ /* 0x000f22000c1e1500 */
[----:B---3--:R-:W-:-:S03]  /*47a00*/  PRMT R26, RZ, 0x7610, R26 ;  /* 0x00007610ff1a7816 */ /* 0x008fc6000000001a */
[----:B--2---:R0:W2:Y:S01]  /*47a10*/  @P2 LDG.E.U16 R25, desc[UR6][R68.64] ;  /* 0x0000000644192981 */ /* 0x0040a2000c1e1500 */
[----:B------:R-:W-:-:S03]  /*47a20*/  ISETP.GT.AND P2, PT, R93, 0xda, PT ;  /* 0x000000da5d00780c */ /* 0x000fc60003f44270 */
[----:B------:R-:W3:Y:S04]  /*47a30*/  LDL.64 R34, [R1+0x908] ;  /* 0x0009080001227983 */ /* 0x000ee80000100a00 */
[----:B----4-:R1:W4:Y:S04]  /*47a40*/  @P3 LDG.E.U16 R26, desc[UR6][R70.64] ;  /* 0x00000006461a3981 */ /* 0x010328000c1e1500 */
[----:B------:R-:W0:Y:S04]  /*47a50*/  LDL.LU.64 R68, [R1+0x3348] ;  /* 0x0033480001447983 */ /* 0x000e280000300a00 */
[----:B------:R-:W1:Y:S04]  /*47a60*/  LDL.LU.64 R70, [R1+0x3340] ;  /* 0x0033400001467983 */ /* 0x000e680000300a00 */
[----:B------:R-:W2:Y:S04]  /*47a70*/  @P2 LDG.E.U16 R42, desc[UR6][R44.64] ;  /* 0x000000062c2a2981 */ /* 0x000ea8000c1e1500 */
[----:B------:R-:W2:Y:S01]  /*47a80*/  @P2 LDG.E.U16 R2, desc[UR6][R50.64] ;  /* 0x0000000632022981 */ /* 0x000ea2000c1e1500 */
[----:B------:R-:W-:-:S02]  /*47a90*/  PRMT R27, RZ, 0x7610, R27 ;  /* 0x00007610ff1b7816 */ /* 0x000fc4000000001b */
[C---:B------:R-:W-:Y:S02]  /*47aa0*/  ISETP.GT.AND P6, PT, R93.reuse, 0xd9, PT ;  /* 0x000000d95d00780c */ /* 0x040fe40003fc4270 */
[C---:B------:R-:W-:Y:S02]  /*47ab0*/  ISETP.GT.AND P5, PT, R93.reuse, 0xf8, PT ;  /* 0x000000f85d00780c */ /* 0x040fe40003fa4270 */
[----:B------:R-:W2:Y:S01]  /*47ac0*/  @P3 LDG.E.U16 R27, desc[UR6][R88.64] ;  /* 0x00000006581b3981 */ /* 0x000ea2000c1e1500 */
[----:B------:R-:W-:Y:S02]  /*47ad0*/  ISETP.GT.AND P3, PT, R93, 0xdb, PT ;  /* 0x000000db5d00780c */ /* 0x000fe40003f64270 */
[----:B------:R-:W-:Y:S01]  /*47ae0*/  PRMT R41, RZ, 0x7610, R41 ;  /* 0x00007610ff297816 */ /* 0x000fe20000000029 */
[----:B------:R-:W2:Y:S01]  /*47af0*/  LDL.64 R44, [R1+0x8c8] ;  /* 0x0008c800012c7983 */ /* 0x000ea20000100a00 */
[----:B------:R-:W-:-:S03]  /*47b00*/  PRMT R39, RZ, 0x7610, R39 ;  /* 0x00007610ff277816 */ /* 0x000fc60000000027 */
[----:B------:R-:W2:Y:S06]  /*47b10*/  LDL.64 R88, [R1+0x8f0] ;  /* 0x0008f00001587983 */ /* 0x000eac0000100a00 */
[----:B------:R-:W2:Y:S04]  /*47b20*/  @P3 LDG.E.U16 R39, desc[UR6][R48.64] ;  /* 0x0000000630273981 */ /* 0x000ea8000c1e1500 */
[----:B---3--:R-:W3:Y:S01]  /*47b30*/  @P3 LDG.E.U16 R41, desc[UR6][R34.64] ;  /* 0x0000000622293981 */ /* 0x008ee2000c1e1500 */
[----:B0-----:R-:W-:-:S02]  /*47b40*/  PRMT R68, RZ, 0x7610, R68 ;  /* 0x00007610ff447816 */ /* 0x001fc40000000044 */
[----:B-1----:R-:W-:Y:S02]  /*47b50*/  PRMT R70, RZ, 0x7610, R70 ;  /* 0x00007610ff467816 */ /* 0x002fe40000000046 */
[----:B------:R-:W-:Y:S02]  /*47b60*/  PRMT R71, RZ, 0x7610, R71 ;  /* 0x00007610ff477816 */ /* 0x000fe40000000047 */
[----:B------:R-:W-:Y:S01]  /*47b70*/  PRMT R69, RZ, 0x7610, R69 ;  /* 0x00007610ff457816 */ /* 0x000fe20000000045 */
[----:B------:R-:W4:Y:S04]  /*47b80*/  @P6 LDG.E.U16 R68, desc[UR6][R36.64] ;  /* 0x0000000624446981 */ /* 0x000f28000c1e1500 */
[----:B------:R-:W4:Y:S04]  /*47b90*/  @P5 LDG.E.U16 R70, desc[UR6][R30.64] ;  /* 0x000000061e465981 */ /* 0x000f28000c1e1500 */
[----:B------:R-:W4:Y:S04]  /*47ba0*/  @P5 LDG.E.U16 R71, desc[UR6][R32.64] ;  /* 0x0000000620475981 */ /* 0x000f28000c1e1500 */
[----:B------:R-:W4:Y:S04]  /*47bb0*/  @P6 LDG.E.U16 R69, desc[UR6][R46.64] ;  /* 0x000000062e456981 */ /* 0x000f28000c1e1500 */
[----:B------:R-:W4:Y:S04]  /*47bc0*/  LDL.64 R36, [R1+0x8d8] ;  /* 0x0008d80001247983 */ /* 0x000f280000100a00 */
[----:B------:R-:W4:Y:S04]  /*47bd0*/  LDL.64 R30, [R1+0x8e8] ;  /* 0x0008e800011e7983 */ /* 0x000f280000100a00 */
[----:B------:R-:W4:Y:S04]  /*47be0*/  LDL.64 R32, [R1+0x8e0] ;  /* 0x0008e00001207983 */ /* 0x000f280000100a00 */
[----:B------:R-:W4:Y:S04]  /*47bf0*/  LDL.64 R46, [R1+0x8d0] ;  /* 0x0008d000012e7983 */ /* 0x000f280000100a00 */
[----:B--2---:R0:W-:Y:S04]  /*47c00*/  STL [R1+0x1794], R42 ;  /* 0x0017942a01007387 */ /* 0x0041e80000100800 */
[----:B0-----:R-:W2:Y:S04]  /*47c10*/  LDL.64 R42, [R1+0x8c0] ;  /* 0x0008c000012a7983 */ /* 0x001ea80000100a00 */
[----:B------:R-:W2:Y:S04]  /*47c20*/  LDL.LU.64 R50, [R1+0x3338] ;  /* 0x0033380001327983 */ /* 0x000ea80000300a00 */
[----:B------:R0:W-:Y:S04]  /*47c30*/  STL [R1+0x1790], R2 ;  /* 0x0017900201007387 */ /* 0x0001e80000100800 */
[----:B0-----:R-:W2:Y:S04]  /*47c40*/  LDL.LU R2, [R1+0x3330] ;  /* 0x0033300001027983 */ /* 0x001ea80000300800 */
[----:B------:R-:W2:Y:S01]  /*47c50*/  LDL.LU.64 R34, [R1+0x3328] ;  /* 0x0033280001227983 */ /* 0x000ea20000300a00 */
[----:B------:R-:W-:-:S03]  /*47c60*/  ISETP.GT.AND P5, PT, R93, 0xdc, PT ;  /* 0x000000dc5d00780c */ /* 0x000fc60003fa4270 */
[----:B------:R0:W-:Y:S01]  /*47c70*/  STL [R1+0x1788], R39 ;  /* 0x0017882701007387 */ /* 0x0001e20000100800 */
[----:B------:R-:W-:Y:S02]  /*47c80*/  IMAD.MOV.U32 R48, RZ, RZ, R90 ;  /* 0x000000ffff307224 */ /* 0x000fe400078e005a */
[----:B------:R-:W-:Y:S01]  /*47c90*/  IMAD.MOV.U32 R49, RZ, RZ, R0 ;  /* 0x000000ffff317224 */ /* 0x000fe200078e0000 */
[----:B0-----:R-:W4:Y:S04]  /*47ca0*/  LDL.LU R39, [R1+0x2428] ;  /* 0x0024280001277983 */ /* 0x001f280000300800 */
[----:B---3--:R0:W-:Y:S04]  /*47cb0*/  STL [R1+0x178c], R41 ;  /* 0x00178c2901007387 */ /* 0x0081e80000100800 */
[----:B0-----:R-:W3:Y:S04]  /*47cc0*/  LDL.LU R41, [R1+0x2430] ;  /* 0x0024300001297983 */ /* 0x001ee80000300800 */
[----:B------:R-:W3:Y:S04]  /*47cd0*/  LDL.LU R0, [R1+0x3324] ;  /* 0x0033240001007983 */ /* 0x000ee80000300800 */
[----:B------:R-:W3:Y:S04]  /*47ce0*/  LDL.LU R90, [R1+0x3320] ;  /* 0x00332000015a7983 */ /* 0x000ee80000300800 */
[----:B------:R0:W-:Y:S01]  /*47cf0*/  STL.64 [R1+0x8f8], R48 ;  /* 0x0008f83001007387 */ /* 0x0001e20000100a00 */
[----:B--2---:R-:W-:-:S06]  /*47d00*/  PRMT R35, RZ, 0x7610, R35 ;  /* 0x00007610ff237816 */ /* 0x004fcc0000000023 */
[----:B------:R1:W2:Y:S04]  /*47d10*/  @P5 LDG.E.U16 R35, desc[UR6][R48.64] ;  /* 0x0000000630235981 */ /* 0x0002a8000c1e1500 */
[----:B0-----:R-:W1:Y:S01]  /*47d20*/  LDL.LU.64 R48, [R1+0x3318] ;  /* 0x0033180001307983 */ /* 0x001e620000300a00 */
[----:B------:R-:W-:Y:S02]  /*47d30*/  ISETP.GT.AND P6, PT, R93, 0xdd, PT ;  /* 0x000000dd5d00780c */ /* 0x000fe40003fc4270 */
[----:B------:R-:W-:-:S06]  /*47d40*/  PRMT R34, RZ, 0x7610, R34 ;  /* 0x00007610ff227816 */ /* 0x000fcc0000000022 */
[----:B------:R-:W2:Y:S04]  /*47d50*/  @P5 LDG.E.U16 R34, desc[UR6][R88.64] ;  /* 0x0000000658225981 */ /* 0x000ea8000c1e1500 */
[----:B------:R-:W3:Y:S01]  /*47d60*/  LDL.LU R88, [R1+0x3310] ;  /* 0x0033100001587983 */ /* 0x000ee20000300800 */
[----:B-1----:R-:W-:Y:S02]  /*47d70*/  PRMT R48, RZ, 0x7610, R48 ;  /* 0x00007610ff307816 */ /* 0x002fe40000000030 */
[----:B------:R-:W-:-:S04]  /*47d80*/  PRMT R49, RZ, 0x7610, R49 ;  /* 0x00007610ff317816 */ /* 0x000fc80000000031 */
[----:B----4-:R-:W4:Y:S04]  /*47d90*/  @P6 LDG.E.U16 R48, desc[UR6][R32.64] ;  /* 0x0000000620306981 */ /* 0x010f28000c1e1500 */
[----:B------:R-:W4:Y:S01]  /*47da0*/  @P6 LDG.E.U16 R49, desc[UR6][R30.64] ;  /* 0x000000061e316981 */ /* 0x000f22000c1e1500 */
[----:B------:R-:W-:-:S03]  /*47db0*/  ISETP.GT.AND P2, PT, R93, 0xde, PT ;  /* 0x000000de5d00780c */ /* 0x000fc60003f44270 */
[----:B--2---:R-:W-:Y:S04]  /*47dc0*/  STL [R1+0x1780], R34 ;  /* 0x0017802201007387 */ /* 0x004fe80000100800 */
[----:B------:R0:W-:Y:S01]  /*47dd0*/  STL [R1+0x1784], R35 ;  /* 0x0017842301007387 */ /* 0x0001e20000100800 */
[----:B---3--:R-:W-:-:S03]  /*47de0*/  PRMT R88, RZ, 0x7610, R88 ;  /* 0x00007610ff587816 */ /* 0x008fc60000000058 */
[----:B0-----:R-:W2:Y:S04]  /*47df0*/  LDL.64 R34, [R1+0x828] ;  /* 0x0008280001227983 */ /* 0x001ea80000100a00 */
[----:B------:R-:W3:Y:S04]  /*47e00*/  LDL.LU.64 R30, [R1+0x3308] ;  /* 0x00330800011e7983 */ /* 0x000ee80000300a00 */
[----:B------:R-:W2:Y:S04]  /*47e10*/  LDL.LU.64 R32, [R1+0x3300] ;  /* 0x0033000001207983 */ /* 0x000ea80000300a00 */
[----:B------:R0:W2:Y:S04]  /*47e20*/  @P2 LDG.E.U16 R88, desc[UR6][R36.64] ;  /* 0x0000000624582981 */ /* 0x0000a8000c1e1500 */
[----:B----4-:R-:W-:Y:S04]  /*47e30*/  STL [R1+0x1778], R48 ;  /* 0x0017783001007387 */ /* 0x010fe80000100800 */
[----:B------:R1:W-:Y:S04]  /*47e40*/  STL [R1+0x177c], R49 ;  /* 0x00177c3101007387 */ /* 0x0003e80000100800 */
[----:B-1----:R-:W4:Y:S04]  /*47e50*/  LDL.64 R48, [R1+0x890] ;  /* 0x0008900001307983 */ /* 0x002f280000100a00 */
[----:B------:R-:W0:Y:S01]  /*47e60*/  LDL.LU.64 R36, [R1+0x32f8] ;  /* 0x0032f80001247983 */ /* 0x000e220000300a00 */
[----:B------:R-:W-:-:S02]  /*47e70*/  ISETP.GT.AND P5, PT, R93, 0xdf, PT ;  /* 0x000000df5d00780c */ /* 0x000fc40003fa4270 */
[----:B------:R-:W-:-:S06]  /*47e80*/  PRMT R38, RZ, 0x7610, R38 ;  /* 0x00007610ff267816 */ /* 0x000fcc0000000026 */
[----:B------:R-:W2:Y:S01]  /*47e90*/  @P2 LDG.E.U16 R38, desc[UR6][R46.64] ;  /* 0x000000062e262981 */ /* 0x000ea2000c1e1500 */
[----:B0-----:R-:W-:Y:S02]  /*47ea0*/  PRMT R36, RZ, 0x7610, R36 ;  /* 0x00007610ff247816 */ /* 0x001fe40000000024 */
[----:B------:R-:W-:-:S04]  /*47eb0*/  PRMT R37, RZ, 0x7610, R37 ;  /* 0x00007610ff257816 */ /* 0x000fc80000000025 */
[----:B------:R-:W3:Y:S04]  /*47ec0*/  @P5 LDG.E.U16 R36, desc[UR6][R42.64] ;  /* 0x000000062a245981 */ /* 0x000ee8000c1e1500 */
[----:B------:R-:W4:Y:S04]  /*47ed0*/  @P5 LDG.E.U16 R37, desc[UR6][R44.64] ;  /* 0x000000062c255981 */ /* 0x000f28000c1e1500 */
[----:B--2---:R0:W-:Y:S04]  /*47ee0*/  STL [R1+0x1d48], R88 ;  /* 0x001d485801007387 */ /* 0x0041e80000100800 */
[----:B0-----:R-:W2:Y:S04]  /*47ef0*/  LDL.LU R88, [R1+0x243c] ;  /* 0x00243c0001587983 */ /* 0x001ea80000300800 */
[----:B------:R-:W2:Y:S04]  /*47f00*/  LDL.LU R89, [R1+0x2448] ;  /* 0x0024480001597983 */ /* 0x000ea80000300800 */
[----:B------:R-:W2:Y:S04]  /*47f10*/  LDL.LU R46, [R1+0x32f4] ;  /* 0x0032f400012e7983 */ /* 0x000ea80000300800 */
[----:B------:R-:W2:Y:S04]  /*47f20*/  LDL.LU R44, [R1+0x32f0] ;  /* 0x0032f000012c7983 */ /* 0x000ea80000300800 */
[----:B------:R-:W2:Y:S04]  /*47f30*/  LDL.LU R43, [R1+0x2450] ;  /* 0x00245000012b7983 */ /* 0x000ea80000300800 */
[----:B------:R-:W2:Y:S04]  /*47f40*/  LDL.LU R42, [R1+0x2460] ;  /* 0x00246000012a7983 */ /* 0x000ea80000300800 */
[----:B---3--:R-:W-:Y:S04]  /*47f50*/  STL [R1+0x1d3c], R36 ;  /* 0x001d3c2401007387 */ /* 0x008fe80000100800 */
[----:B----4-:R0:W-:Y:S04]  /*47f60*/  STL [R1+0x1d40], R37 ;  /* 0x001d402501007387 */ /* 0x0101e80000100800 */
[----:B------:R1:W-:Y:S01]  /*47f70*/  STL [R1+0x1d44], R38 ;  /* 0x001d442601007387 */ /* 0x0003e20000100800 */
[----:B0-----:R-:W-:-:S02]  /*47f80*/  IMAD.MOV.U32 R37, RZ, RZ, R39 ;  /* 0x000000ffff257224 */ /* 0x001fc400078e0027 */
[----:B------:R-:W-:Y:S02]  /*47f90*/  IMAD.MOV.U32 R39, RZ, RZ, R2 ;  /* 0x000000ffff277224 */ /* 0x000fe400078e0002 */
[----:B-1----:R-:W-:Y:S01]  /*47fa0*/  IMAD.MOV.U32 R38, RZ, RZ, R0 ;  /* 0x000000ffff267224 */ /* 0x002fe200078e0000 */
[----:B------:R-:W3:Y:S04]  /*47fb0*/  LDL.LU R2, [R1+0x32ec] ;  /* 0x0032ec0001027983 */ /* 0x000ee80000300800 */
[----:B------:R-:W4:Y:S01]  /*47fc0*/  LDL.LU R0, [R1+0x32e8] ;  /* 0x0032e80001007983 */ /* 0x000f220000300800 */
[C---:B------:R-:W-:Y:S02]  /*47fd0*/  ISETP.GT.AND P3, PT, R93.reuse, 0xe1, PT ;  /* 0x000000e15d00780c */ /* 0x040fe40003f64270 */
[----:B------:R-:W-:-:S02]  /*47fe0*/  ISETP.GT.AND P6, PT, R93, 0xe2, PT ;  /* 0x000000e25d00780c */ /* 0x000fc40003fc4270 */
[----:B------:R-:W-:Y:S02]  /*47ff0*/  ISETP.GT.AND P2, PT, R93, 0xe9, PT ;  /* 0x000000e95d00780c */ /* 0x000fe40003f44270 */
[----:B------:R-:W-:Y:S01]  /*48000*/  PRMT R92, RZ, 0x7610, R92 ;  /* 0x00007610ff5c7816 */ /* 0x000fe2000000005c */
[----:B------:R-:W-:Y:S01]  /*48010*/  IMAD.MOV.U32 R36, RZ, RZ, R41 ;  /* 0x000000ffff247224 */ /* 0x000fe200078e0029 */
[----:B------:R-:W-:Y:S01]  /*48020*/  PRMT R90, RZ, 0x7610, R90 ;  /* 0x00007610ff5a7816 */ /* 0x000fe2000000005a */
[----:B------:R0:W-:Y:S04]  /*48030*/  STL.64 [R1+0x8a8], R38 ;  /* 0x0008a82601007387 */ /* 0x0001e80000100a00 */
[----:B------:R3:W-:Y:S01]  /*48040*/  STL.64 [R1+0x8a0], R36 ;  /* 0x0008a02401007387 */ /* 0x0007e20000100a00 */
[----:B------:R-:W-:-:S02]  /*48050*/  PRMT R40, RZ, 0x7610, R40 ;  /* 0x00007610ff287816 */ /* 0x000fc40000000028 */
[----:B------:R-:W-:Y:S02]  /*48060*/  PRMT R87, RZ, 0x7610, R87 ;  /* 0x00007610ff577816 */ /* 0x000fe40000000057 */
[----:B--2---:R-:W-:Y:S01]  /*48070*/  PRMT R44, RZ, 0x7610, R44 ;  /* 0x00007610ff2c7816 */ /* 0x004fe2000000002c */
[----:B------:R3:W2:Y:S04]  /*48080*/  @P3 LDG.E.U16 R92, desc[UR6][R36.64] ;  /* 0x00000006245c3981 */ /* 0x0006a8000c1e1500 */
[----:B------:R-:W2:Y:S04]  /*48090*/  @P3 LDG.E.U16 R90, desc[UR6][R38.64] ;  /* 0x00000006265a3981 */ /* 0x000ea8000c1e1500 */
[----:B------:R-:W2:Y:S04]  /*480a0*/  @P2 LDG.E.U16 R87, desc[UR6][R34.64] ;  /* 0x0000000622572981 */ /* 0x000ea8000c1e1500 */
[----:B------:R1:W2:Y:S04]  /*480b0*/  @P6 LDG.E.U16 R44, desc[UR6][R48.64] ;  /* 0x00000006302c6981 */ /* 0x0002a8000c1e1500 */
[----:B0-----:R-:W2:Y:S04]  /*480c0*/  LDL.LU R38, [R1+0x2458] ;  /* 0x0024580001267983 */ /* 0x001ea80000300800 */
[----:B------:R-:W2:Y:S01]  /*480d0*/  LDL.LU R39, [R1+0x2468] ;  /* 0x0024680001277983 */ /* 0x000ea20000300800 */
[----:B---3--:R-:W-:-:S02]  /*480e0*/  IMAD.MOV.U32 R37, RZ, RZ, R2 ;  /* 0x000000ffff257224 */ /* 0x008fc400078e0002 */
[----:B----4-:R-:W-:Y:S01]  /*480f0*/  IMAD.MOV.U32 R36, RZ, RZ, R0 ;  /* 0x000000ffff247224 */ /* 0x010fe200078e0000 */
[----:B------:R-:W1:Y:S04]  /*48100*/  LDL.LU R2, [R1+0x32e4] ;  /* 0x0032e40001027983 */ /* 0x000e680000300800 */
[----:B------:R-:W3:Y:S04]  /*48110*/  LDL.LU R0, [R1+0x32e0] ;  /* 0x0032e00001007983 */ /* 0x000ee80000300800 */
[----:B------:R-:W4:Y:S04]  /*48120*/  LDL.LU.64 R34, [R1+0x32d8] ;  /* 0x0032d80001227983 */ /* 0x000f280000300a00 */
[----:B------:R-:W2:Y:S01]  /*48130*/  @P6 LDG.E.U16 R40, desc[UR6][R36.64] ;  /* 0x0000000624286981 */ /* 0x000ea2000c1e1500 */
[----:B------:R-:W-:-:S03]  /*48140*/  ISETP.GT.AND P3, PT, R93, 0xe3, PT ;  /* 0x000000e35d00780c */ /* 0x000fc60003f64270 */
[----:B------:R0:W-:Y:S01]  /*48150*/  STL.64 [R1+0x898], R36 ;  /* 0x0008982401007387 */ /* 0x0001e20000100a00 */
[----:B------:R-:W-:-:S03]  /*48160*/  IMAD.MOV.U32 R45, RZ, RZ, R88 ;  /* 0x000000ffff2d7224 */ /* 0x000fc600078e0058 */
[----:B0-----:R-:W3:Y:S04]  /*48170*/  LDL.LU.64 R36, [R1+0x32d0] ;  /* 0x0032d00001247983 */ /* 0x001ee80000300a00 */
[----:B------:R-:W3:Y:S01]  /*48180*/  LDL.LU R41, [R1+0x2470] ;  /* 0x0024700001297983 */ /* 0x000ee20000300800 */
[----:B-1----:R-:W-:Y:S02]  /*48190*/  MOV R49, R2 ;  /* 0x0000000200317202 */ /* 0x002fe40000000f00 */
[----:B----4-:R-:W-:Y:S01]  /*481a0*/  PRMT R34, RZ, 0x7610, R34 ;  /* 0x00007610ff227816 */ /* 0x010fe20000000022 */
[----:B--2---:R0:W-:Y:S01]  /*481b0*/  STL [R1+0x1764], R40 ;  /* 0x0017642801007387 */ /* 0x0041e20000100800 */
[----:B------:R-:W-:Y:S01]  /*481c0*/  PRMT R35, RZ, 0x7610, R35 ;  /* 0x00007610ff237816 */ /* 0x000fe20000000023 */
[----:B---3--:R-:W-:-:S05]  /*481d0*/  IMAD.MOV.U32 R48, RZ, RZ, R0 ;  /* 0x000000ffff307224 */ /* 0x008fca00078e0000 */
[----:B------:R-:W2:Y:S04]  /*481e0*/  @P3 LDG.E.U16 R35, desc[UR6][R48.64] ;  /* 0x0000000630233981 */ /* 0x000ea8000c1e1500 */
[----:B0-----:R-:W3:Y:S04]  /*481f0*/  LDL.LU R40, [R1+0x2478] ;  /* 0x0024780001287983 */ /* 0x001ee80000300800 */
[----:B------:R0:W-:Y:S04]  /*48200*/  STL [R1+0x1760], R44 ;  /* 0x0017602c01007387 */ /* 0x0001e80000100800 */
[----:B------:R-:W4:Y:S04]  /*48210*/  LDL.LU R2, [R1+0x32c8] ;  /* 0x0032c80001027983 */ /* 0x000f280000300800 */
[----:B------:R-:W2:Y:S01]  /*48220*/  LDL.LU R0, [R1+0x32c4] ;  /* 0x0032c40001007983 */ /* 0x000ea20000300800 */
[----:B0-----:R-:W-:-:S05]  /*48230*/  IMAD.MOV.U32 R44, RZ, RZ, R89 ;  /* 0x000000ffff2c7224 */ /* 0x001fca00078e0059 */
[----:B------:R4:W3:Y:S01]  /*48240*/  @P3 LDG.E.U16 R34, desc[UR6][R44.64] ;  /* 0x000000062c223981 */ /* 0x0008e2000c1e1500 */
[----:B------:R-:W-:-:S03]  /*48250*/  ISETP.GT.AND P5, PT, R93, 0xe4, PT ;  /* 0x000000e45d00780c */ /* 0x000fc60003fa4270 */
[----:B------:R-:W-:Y:S01]  /*48260*/  STL.64 [R1+0x888], R48 ;  /* 0x0008883001007387 */ /* 0x000fe20000100a00 */
[----:B------:R-:W-:-:S03]  /*48270*/  PRMT R36, RZ, 0x7610, R36 ;  /* 0x00007610ff247816 */ /* 0x000fc60000000024 */
[----:B------:R4:W-:Y:S01]  /*48280*/  STL.64 [R1+0x880], R44 ;  /* 0x0008802c01007387 */ /* 0x0009e20000100a00 */
[----:B------:R-:W-:-:S03]  /*48290*/  PRMT R37, RZ, 0x7610, R37 ;  /* 0x00007610ff257816 */ /* 0x000fc60000000025 */
[----:B------:R-:W3:Y:S04]  /*482a0*/  LDL.64 R88, [R1+0x848] ;  /* 0x0008480001587983 */ /* 0x000ee80000100a00 */
[----:B------:R-:W3:Y:S01]  /*482b0*/  @P5 LDG.E.U16 R36, desc[UR6][R42.64] ;  /* 0x000000062a245981 */ /* 0x000ee2000c1e1500 */
[----:B----4-:R-:W-:Y:S02]  /*482c0*/  IMAD.MOV.U32 R45, RZ, RZ, R2 ;  /* 0x000000ffff2d7224 */ /* 0x010fe400078e0002 */
[----:B--2---:R-:W-:-:S05]  /*482d0*/  IMAD.MOV.U32 R44, RZ, RZ, R0 ;  /* 0x000000ffff2c7224 */ /* 0x004fca00078e0000 */
[----:B------:R-:W2:Y:S04]  /*482e0*/  @P5 LDG.E.U16 R37, desc[UR6][R44.64] ;  /* 0x000000062c255981 */ /* 0x000ea8000c1e1500 */
[----:B---3--:R-:W-:Y:S04]  /*482f0*/  STL [R1+0x1758], R34 ;  /* 0x0017582201007387 */ /* 0x008fe80000100800 */
[----:B------:R0:W-:Y:S04]  /*48300*/  STL [R1+0x175c], R35 ;  /* 0x00175c2301007387 */ /* 0x0001e80000100800 */
[----:B0-----:R-:W3:Y:S04]  /*48310*/  LDL.64 R34, [R1+0x840] ;  /* 0x0008400001227983 */ /* 0x001ee80000100a00 */
[----:B------:R-:W4:Y:S04]  /*48320*/  LDL.LU R2, [R1+0x32c0] ;  /* 0x0032c00001027983 */ /* 0x000f280000300800 */
[----:B------:R-:W3:Y:S01]  /*48330*/  LDL.LU R0, [R1+0x32bc] ;  /* 0x0032bc0001007983 */ /* 0x000ee20000300800 */
[----:B------:R-:W-:-:S03]  /*48340*/  ISETP.GT.AND P3, PT, R93, 0xe5, PT ;  /* 0x000000e55d00780c */ /* 0x000fc60003f64270 */
[----:B------:R-:W3:Y:S04]  /*48350*/  LDL.64 R48, [R1+0x820] ;  /* 0x0008200001307983 */ /* 0x000ee80000100a00 */
[----:B------:R-:W-:Y:S04]  /*48360*/  STL.64 [R1+0x870], R42 ;  /* 0x0008702a01007387 */ /* 0x000fe80000100a00 */
[----:B------:R-:W-:Y:S04]  /*48370*/  STL.64 [R1+0x878], R44 ;  /* 0x0008782c01007387 */ /* 0x000fe80000100a00 */
[----:B------:R0:W-:Y:S01]  /*48380*/  STL [R1+0x1750], R36 ;  /* 0x0017502401007387 */ /* 0x0001e20000100800 */
[----:B------:R-:W-:-:S02]  /*48390*/  PRMT R30, RZ, 0x7610, R30 ;  /* 0x00007610ff1e7816 */ /* 0x000fc4000000001e */
[----:B------:R-:W-:Y:S01]  /*483a0*/  PRMT R31, RZ, 0x7610, R31 ;  /* 0x00007610ff1f7816 */ /* 0x000fe2000000001f */
[----:B0-----:R-:W-:Y:S01]  /*483b0*/  IMAD.MOV.U32 R36, RZ, RZ, R39 ;  /* 0x000000ffff247224 */ /* 0x001fe200078e0027 */
[----:B--2---:R0:W-:Y:S02]  /*483c0*/  STL [R1+0x1754], R37 ;  /* 0x0017542501007387 */ /* 0x0041e40000100800 */
[----:B0-----:R-:W-:Y:S02]  /*483d0*/  IMAD.MOV.U32 R37, RZ, RZ, R38 ;  /* 0x000000ffff257224 */ /* 0x001fe400078e0026 */
[----:B------:R-:W2:Y:S04]  /*483e0*/  LDL.64 R38, [R1+0x810] ;  /* 0x0008100001267983 */ /* 0x000ea80000100a00 */
[----:B------:R0:W2:Y:S01]  /*483f0*/  @P3 LDG.E.U16 R30, desc[UR6][R36.64] ;  /* 0x00000006241e3981 */ /* 0x0000a2000c1e1500 */
[----:B----4-:R-:W-:-:S02]  /*48400*/  IMAD.MOV.U32 R43, RZ, RZ, R2 ;  /* 0x000000ffff2b7224 */ /* 0x010fc400078e0002 */
[----:B---3--:R-:W-:Y:S01]  /*48410*/  IMAD.MOV.U32 R42, RZ, RZ, R0 ;  /* 0x000000ffff2a7224 */ /* 0x008fe200078e0000 */
[----:B------:R-:W3:Y:S04]  /*48420*/  LDL.LU R2, [R1+0x32b8] ;  /* 0x0032b80001027983 */ /* 0x000ee80000300800 */
[----:B------:R-:W4:Y:S04]  /*48430*/  LDL.LU R0, [R1+0x32b4] ;  /* 0x0032b40001007983 */ /* 0x000f280000300800 */
[----:B------:R-:W4:Y:S01]  /*48440*/  @P3 LDG.E.U16 R31, desc[UR6][R42.64] ;  /* 0x000000062a1f3981 */ /* 0x000f22000c1e1500 */
[----:B------:R-:W-:-:S03]  /*48450*/  ISETP.GT.AND P5, PT, R93, 0xe6, PT ;  /* 0x000000e65d00780c */ /* 0x000fc60003fa4270 */
[----:B------:R-:W-:Y:S04]  /*48460*/  STL.64 [R1+0x868], R42 ;  /* 0x0008682a01007387 */ /* 0x000fe80000100a00 */
[----:B------:R0:W-:Y:S01]  /*48470*/  STL.64 [R1+0x860], R36 ;  /* 0x0008602401007387 */ /* 0x0001e20000100a00 */
[----:B------:R-:W-:Y:S01]  /*48480*/  PRMT R33, RZ, 0x7610, R33 ;  /* 0x00007610ff217816 */ /* 0x000fe20000000021 */
[----:B0-----:R-:W-:Y:S02]  /*48490*/  IMAD.MOV.U32 R36, RZ, RZ, R40 ;  /* 0x000000ffff247224 */ /* 0x001fe400078e0028 */
[----:B------:R-:W-:Y:S01]  /*484a0*/  IMAD.MOV.U32 R37, RZ, RZ, R41 ;  /* 0x000000ffff257224 */ /* 0x000fe200078e0029 */
[----:B--2---:R-:W-:Y:S01]  /*484b0*/  STL [R1+0x1748], R30 ;  /* 0x0017481e01007387 */ /* 0x004fe20000100800 */
[----:B---3--:R-:W-:-:S02]  /*484c0*/  IMAD.MOV.U32 R45, RZ, RZ, R2 ;  /* 0x000000ffff2d7224 */ /* 0x008fc400078e0002 */
[----:B----4-:R-:W-:Y:S01]  /*484d0*/  IMAD.MOV.U32 R44, RZ, RZ, R0 ;  /* 0x000000ffff2c7224 */ /* 0x010fe200078e0000 */
[----:B------:R0:W-:Y:S04]  /*484e0*/  STL [R1+0x174c], R31 ;  /* 0x00174c1f01007387 */ /* 0x0001e80000100800 */
[----:B------:R-:W2:Y:S04]  /*484f0*/  LDL.64 R42, [R1+0x800] ;  /* 0x00080000012a7983 */ /* 0x000ea80000100a00 */
[----:B------:R1:W3:Y:S04]  /*48500*/  @P5 LDG.E.U16 R33, desc[UR6][R44.64] ;  /* 0x000000062c215981 */ /* 0x0002e8000c1e1500 */
[----:B0-----:R-:W4:Y:S04]  /*48510*/  LDL.64 R30, [R1+0x808] ;  /* 0x00080800011e7983 */ /* 0x001f280000100a00 */
[----:B------:R-:W2:Y:S04]  /*48520*/  LDL.LU R2, [R1+0x32b0] ;  /* 0x0032b00001027983 */ /* 0x000ea80000300800 */
[----:B------:R-:W2:Y:S04]  /*48530*/  LDL.LU R0, [R1+0x32ac] ;  /* 0x0032ac0001007983 */ /* 0x000ea80000300800 */
[----:B------:R-:W2:Y:S04]  /*48540*/  LDL.64 R40, [R1+0x7f8] ;  /* 0x0007f80001287983 */ /* 0x000ea80000100a00 */
[----:B------:R-:W-:Y:S04]  /*48550*/  STL.64 [R1+0x850], R36 ;  /* 0x0008502401007387 */ /* 0x000fe80000100a00 */
[----:B------:R0:W-:Y:S04]  /*48560*/  STL.64 [R1+0x858], R44 ;  /* 0x0008582c01007387 */ /* 0x0001e80000100a00 */
[----:B0-----:R-:W1:Y:S01]  /*48570*/  LDL.LU R44, [R1+0x32a8] ;  /* 0x0032a800012c7983 */ /* 0x001e620000300800 */
[----:B------:R-:W-:-:S02]  /*48580*/  ISETP.GT.AND P6, PT, R93, 0xe7, PT ;  /* 0x000000e75d00780c */ /* 0x000fc40003fc4270 */
[----:B------:R-:W-:-:S06]  /*48590*/  PRMT R32, RZ, 0x7610, R32 ;  /* 0x00007610ff207816 */ /* 0x000fcc0000000020 */
[----:B------:R-:W2:Y:S04]  /*485a0*/  @P5 LDG.E.U16 R32, desc[UR6][R36.64] ;  /* 0x0000000624205981 */ /* 0x000ea8000c1e1500 */
[----:B------:R-:W4:Y:S01]  /*485b0*/  LDL.LU.64 R36, [R1+0x32a0] ;  /* 0x0032a00001247983 */ /* 0x000f220000300a00 */
[----:B-1----:R-:W-:-:S06]  /*485c0*/  PRMT R44, RZ, 0x7610, R44 ;  /* 0x00007610ff2c7816 */ /* 0x002fcc000000002c */
[----:B------:R-:W4:Y:S04]  /*485d0*/  @P6 LDG.E.U16 R44, desc[UR6][R88.64] ;  /* 0x00000006582c6981 */ /* 0x000f28000c1e1500 */
[----:B--2---:R-:W-:Y:S04]  /*485e0*/  STL [R1+0x1d34], R32 ;  /* 0x001d342001007387 */ /* 0x004fe80000100800 */
[----:B---3--:R0:W-:Y:S01]  /*485f0*/  STL [R1+0x1d38], R33 ;  /* 0x001d382101007387 */ /* 0x0081e20000100800 */
[----:B----4-:R-:W-:Y:S02]  /*48600*/  PRMT R37, RZ, 0x7610, R37 ;  /* 0x00007610ff257816 */ /* 0x010fe40000000025 */
[----:B------:R-:W-:Y:S01]  /*48610*/  PRMT R36, RZ, 0x7610, R36 ;  /* 0x00007610ff247816 */ /* 0x000fe20000000024 */
[----:B0-----:R-:W2:Y:S04]  /*48620*/  LDL.64 R32, [R1+0x7f0] ;  /* 0x0007f00001207983 */ /* 0x001ea80000100a00 */
[----:B------:R-:W3:Y:S04]  /*48630*/  @P6 LDG.E.U16 R37, desc[UR6][R34.64] ;  /* 0x0000000622256981 */ /* 0x000ee8000c1e1500 */
[----:B------:R-:W4:Y:S04]  /*48640*/  @P2 LDG.E.U16 R36, desc[UR6][R48.64] ;  /* 0x0000000630242981 */ /* 0x000f28000c1e1500 */
[----:B------:R0:W-:Y:S04]  /*48650*/  STL [R1+0x1d30], R44 ;  /* 0x001d302c01007387 */ /* 0x0001e80000100800 */
[----:B------:R-:W2:Y:S04]  /*48660*/  LDL.64 R88, [R1+0x7e0] ;  /* 0x0007e00001587983 */ /* 0x000ea80000100a00 */
[----:B0-----:R-:W2:Y:S04]  /*48670*/  LDL.64 R44, [R1+0x7e8] ;  /* 0x0007e800012c7983 */ /* 0x001ea80000100a00 */
[----:B------:R-:W2:Y:S01]  /*48680*/  LDL.LU.64 R34, [R1+0x3298] ;  /* 0x0032980001227983 */ /* 0x000ea20000300a00 */
[----:B------:R-:W-:-:S03]  /*48690*/  ISETP.GT.AND P3, PT, R93, 0xea, PT ;  /* 0x000000ea5d00780c */ /* 0x000fc60003f64270 */
[----:B------:R-:W2:Y:S04]  /*486a0*/  LDL.64 R48, [R1+0x7d0] ;  /* 0x0007d00001307983 */ /* 0x000ea80000100a00 */
[----:B----4-:R0:W-:Y:S04]  /*486b0*/  STL [R1+0x1738], R36 ;  /* 0x0017382401007387 */ /* 0x0101e80000100800 */
[----:B---3--:R1:W-:Y:S01]  /*486c0*/  STL [R1+0x1d2c], R37 ;  /* 0x001d2c2501007387 */ /* 0x0083e20000100800 */
[----:B0-----:R-:W-:Y:S02]  /*486d0*/  IMAD.MOV.U32 R36, RZ, RZ, R0 ;  /* 0x000000ffff247224 */ /* 0x001fe400078e0000 */
[----:B-1----:R-:W-:-:S02]  /*486e0*/  IMAD.MOV.U32 R37, RZ, RZ, R2 ;  /* 0x000000ffff257224 */ /* 0x002fc400078e0002 */
[----:B------:R-:W3:Y:S04]  /*486f0*/  LDL.LU R2, [R1+0x3294] ;  /* 0x0032940001027983 */ /* 0x000ee80000300800 */
[----:B------:R-:W4:Y:S04]  /*48700*/  LDL.LU R0, [R1+0x3290] ;  /* 0x0032900001007983 */ /* 0x000f280000300800 */
[----:B------:R0:W-:Y:S01]  /*48710*/  STL.64 [R1+0x818], R36 ;  /* 0x0008182401007387 */ /* 0x0001e20000100a00 */
[----:B--2---:R-:W-:-:S06]  /*48720*/  PRMT R35, RZ, 0x7610, R35 ;  /* 0x00007610ff237816 */ /* 0x004fcc0000000023 */
[----:B------:R1:W2:Y:S04]  /*48730*/  @P3 LDG.E.U16 R35, desc[UR6][R36.64] ;  /* 0x0000000624233981 */ /* 0x0002a8000c1e1500 */
[----:B0-----:R-:W1:Y:S01]  /*48740*/  LDL.LU.64 R36, [R1+0x3288] ;  /* 0x0032880001247983 */ /* 0x001e620000300a00 */
[C---:B------:R-:W-:Y:S02]  /*48750*/  ISETP.GT.AND P5, PT, R93.reuse, 0xeb, PT ;  /* 0x000000eb5d00780c */ /* 0x040fe40003fa4270 */
[----:B------:R-:W-:Y:S02]  /*48760*/  ISETP.GT.AND P2, PT, R93, 0xec, PT ;  /* 0x000000ec5d00780c */ /* 0x000fe40003f44270 */
[----:B------:R-:W-:Y:S02]  /*48770*/  PRMT R34, RZ, 0x7610, R34 ;  /* 0x00007610ff227816 */ /* 0x000fe40000000022 */
[----:B------:R-:W-:-:S02]  /*48780*/  PRMT R46, RZ, 0x7610, R46 ;  /* 0x00007610ff2e7816 */ /* 0x000fc4000000002e */
[----:B---3--:R-:W-:Y:S02]  /*48790*/  PRMT R2, RZ, 0x7610, R2 ;  /* 0x00007610ff027816 */ /* 0x008fe40000000002 */
[----:B------:R-:W3:Y:S04]  /*487a0*/  @P3 LDG.E.U16 R34, desc[UR6][R38.64] ;  /* 0x0000000626223981 */ /* 0x000ee8000c1e1500 */
[----:B------:R-:W2:Y:S04]  /*487b0*/  @P5 LDG.E.U16 R46, desc[UR6][R30.64] ;  /* 0x000000061e2e5981 */ /* 0x000ea8000c1e1500 */
[----:B------:R-:W2:Y:S01]  /*487c0*/  @P2 LDG.E.U16 R2, desc[UR6][R32.64] ;  /* 0x0000000620022981 */ /* 0x000ea2000c1e1500 */
[----:B-1----:R-:W-:-:S02]  /*487d0*/  PRMT R36, RZ, 0x7610, R36 ;  /* 0x00007610ff247816 */ /* 0x002fc40000000024 */
[----:B------:R-:W-:-:S04]  /*487e0*/  PRMT R37, RZ, 0x7610, R37 ;  /* 0x00007610ff257816 */ /* 0x000fc80000000025 */
[----:B------:R-:W2:Y:S04]  /*487f0*/  @P2 LDG.E.U16 R36, desc[UR6][R40.64] ;  /* 0x0000000628242981 */ /* 0x000ea8000c1e1500 */
[----:B------:R-:W2:Y:S01]  /*48800*/  @P5 LDG.E.U16 R37, desc[UR6][R42.64] ;  /* 0x000000062a255981 */ /* 0x000ea2000c1e1500 */
[----:B------:R-:W-:Y:S02]  /*48810*/  ISETP.GT.AND P3, PT, R93, 0xed, PT ;  /* 0x000000ed5d00780c */ /* 0x000fe40003f64270 */
[----:B----4-:R-:W-:Y:S01]  /*48820*/  PRMT R0, RZ, 0x7610, R0 ;  /* 0x00007610ff007816 */ /* 0x010fe20000000000 */
[----:B---3--:R-:W-:Y:S04]  /*48830*/  STL [R1+0x1730], R34 ;  /* 0x0017302201007387 */ /* 0x008fe80000100800 */
[----:B--2---:R0:W-:Y:S04]  /*48840*/  STL [R1+0x1734], R35 ;  /* 0x0017342301007387 */ /* 0x0041e80000100800 */
[----:B------:R-:W2:Y:S04]  /*48850*/  LDL.64 R38, [R1+0x7c0] ;  /* 0x0007c00001267983 */ /* 0x000ea80000100a00 */
[----:B------:R-:W3:Y:S04]  /*48860*/  @P3 LDG.E.U16 R0, desc[UR6][R44.64] ;  /* 0x000000062c003981 */ /* 0x000ee8000c1e1500 */
[----:B0-----:R-:W4:Y:S04]  /*48870*/  LDL.64 R34, [R1+0x7c8] ;  /* 0x0007c80001227983 */ /* 0x001f280000100a00 */
[----:B------:R-:W2:Y:S04]  /*48880*/  LDL.LU.64 R30, [R1+0x3280] ;  /* 0x00328000011e7983 */ /* 0x000ea80000300a00 */
[----:B------:R0:W-:Y:S04]  /*48890*/  STL [R1+0x172c], R46 ;  /* 0x00172c2e01007387 */ /* 0x0001e80000100800 */
[----:B0-----:R-:W2:Y:S04]  /*488a0*/  LDL.64 R46, [R1+0x7a8] ;  /* 0x0007a800012e7983 */ /* 0x001ea80000100a00 */
[----:B------:R-:W-:Y:S04]  /*488b0*/  STL [R1+0x1724], R36 ;  /* 0x0017242401007387 */ /* 0x000fe80000100800 */
[----:B------:R0:W-:Y:S04]  /*488c0*/  STL [R1+0x1728], R37 ;  /* 0x0017282501007387 */ /* 0x0001e80000100800 */
[----:B------:R-:W2:Y:S04]  /*488d0*/  LDL.64 R42, [R1+0x798] ;  /* 0x00079800012a7983 */ /* 0x000ea80000100a00 */
[----:B------:R-:W2:Y:S04]  /*488e0*/  LDL.64 R40, [R1+0x790] ;  /* 0x0007900001287983 */ /* 0x000ea80000100a00 */
[----:B0-----:R-:W2:Y:S04]  /*488f0*/  LDL.64 R36, [R1+0x7a0] ;  /* 0x0007a00001247983 */ /* 0x001ea80000100a00 */
[----:B------:R-:W2:Y:S04]  /*48900*/  LDL.LU.64 R32, [R1+0x3278] ;  /* 0x0032780001207983 */ /* 0x000ea80000300a00 */
[----:B------:R0:W-:Y:S04]  /*48910*/  STL [R1+0x1720], R2 ;  /* 0x0017200201007387 */ /* 0x0001e80000100800 */
[----:B0-----:R-:W2:Y:S04]  /*48920*/  LDL.LU R2, [R1+0x3270] ;  /* 0x0032700001027983 */ /* 0x001ea80000300800 */
[----:B------:R-:W4:Y:S04]  /*48930*/  LDL.LU.64 R44, [R1+0x3268] ;  /* 0x00326800012c7983 */ /* 0x000f280000300a00 */
[----:B---3--:R0:W-:Y:S01]  /*48940*/  STL [R1+0x171c], R0 ;  /* 0x00171c0001007387 */ /* 0x0081e20000100800 */
[----:B------:R-:W-:-:S06]  /*48950*/  PRMT R51, RZ, 0x7610, R51 ;  /* 0x00007610ff337816 */ /* 0x000fcc0000000033 */
[----:B------:R2:W3:Y:S04]  /*48960*/  @P3 LDG.E.U16 R51, desc[UR6][R88.64] ;  /* 0x0000000658333981 */ /* 0x0004e8000c1e1500 */
[----:B0-----:R-:W3:Y:S01]  /*48970*/  LDL.LU R0, [R1+0x3260] ;  /* 0x0032600001007983 */ /* 0x001ee20000300800 */
[C---:B------:R-:W-:Y:S02]  /*48980*/  ISETP.GT.AND P5, PT, R93.reuse, 0xee, PT ;  /* 0x000000ee5d00780c */ /* 0x040fe40003fa4270 */
[----:B------:R-:W-:Y:S01]  /*48990*/  ISETP.GT.AND P2, PT, R93, 0xef, PT ;  /* 0x000000ef5d00780c */ /* 0x000fe20003f44270 */
[----:B--2---:R-:W-:Y:S02]  /*489a0*/  IMAD.MOV.U32 R89, RZ, RZ, R2 ;  /* 0x000000ffff597224 */ /* 0x004fe400078e0002 */
[----:B------:R-:W2:Y:S01]  /*489b0*/  LDL.LU R2, [R1+0x325c] ;  /* 0x00325c0001027983 */ /* 0x000ea20000300800 */
[----:B------:R-:W-:-:S02]  /*489c0*/  PRMT R50, RZ, 0x7610, R50 ;  /* 0x00007610ff327816 */ /* 0x000fc40000000032 */
[----:B------:R-:W-:Y:S02]  /*489d0*/  PRMT R32, RZ, 0x7610, R32 ;  /* 0x00007610ff207816 */ /* 0x000fe40000000020 */
[----:B------:R-:W-:Y:S01]  /*489e0*/  PRMT R33, RZ, 0x7610, R33 ;  /* 0x00007610ff217816 */ /* 0x000fe20000000021 */
[----:B---3--:R-:W-:-:S04]  /*489f0*/  IMAD.MOV.U32 R88, RZ, RZ, R0 ;  /* 0x000000ffff587224 */ /* 0x008fc800078e0000 */
[----:B----4-:R-:W3:Y:S04]  /*48a00*/  @P2 LDG.E.U16 R32, desc[UR6][R34.64] ;  /* 0x0000000622202981 */ /* 0x010ee8000c1e1500 */
[----:B------:R-:W4:Y:S04]  /*48a10*/  @P5 LDG.E.U16 R33, desc[UR6][R48.64] ;  /* 0x0000000630215981 */ /* 0x000f28000c1e1500 */
[----:B------:R-:W3:Y:S04]  /*48a20*/  @P5 LDG.E.U16 R50, desc[UR6][R88.64] ;  /* 0x0000000658325981 */ /* 0x000ee8000c1e1500 */
[----:B------:R-:W4:Y:S01]  /*48a30*/  LDL.LU R0, [R1+0x3258] ;  /* 0x0032580001007983 */ /* 0x000f220000300800 */
[----:B--2---:R-:W-:-:S06]  /*48a40*/  PRMT R2, RZ, 0x7610, R2 ;  /* 0x00007610ff027816 */ /* 0x004fcc0000000002 */
[----:B------:R-:W2:Y:S04]  /*48a50*/  @P2 LDG.E.U16 R2, desc[UR6][R38.64] ;  /* 0x0000000626022981 */ /* 0x000ea8000c1e1500 */
[----:B------:R0:W-:Y:S04]  /*48a60*/  STL.64 [R1+0x7d8], R88 ;  /* 0x0007d85801007387 */ /* 0x0001e80000100a00 */
[----:B0-----:R-:W2:Y:S04]  /*48a70*/  LDL.64 R88, [R1+0x780] ;  /* 0x0007800001587983 */ /* 0x001ea80000100a00 */
[----:B---3--:R-:W-:Y:S04]  /*48a80*/  STL [R1+0x1d28], R50 ;  /* 0x001d283201007387 */ /* 0x008fe80000100800 */
[----:B------:R0:W-:Y:S04]  /*48a90*/  STL [R1+0x1718], R51 ;  /* 0x0017183301007387 */ /* 0x0001e80000100800 */
[----:B------:R-:W3:Y:S04]  /*48aa0*/  LDL.64 R48, [R1+0x770] ;  /* 0x0007700001307983 */ /* 0x000ee80000100a00 */
[----:B0-----:R-:W3:Y:S04]  /*48ab0*/  LDL.64 R50, [R1+0x778] ;  /* 0x0007780001327983 */ /* 0x001ee80000100a00 */
[----:B------:R-:W3:Y:S04]  /*48ac0*/  LDL.LU.64 R34, [R1+0x3250] ;  /* 0x0032500001227983 */ /* 0x000ee80000300a00 */
[----:B------:R-:W-:Y:S04]  /*48ad0*/  STL [R1+0x1d20], R32 ;  /* 0x001d202001007387 */ /* 0x000fe80000100800 */
[----:B----4-:R0:W-:Y:S04]  /*48ae0*/  STL [R1+0x1d24], R33 ;  /* 0x001d242101007387 */ /* 0x0101e80000100800 */
[----:B0-----:R-:W4:Y:S04]  /*48af0*/  LDL.64 R32, [R1+0x768] ;  /* 0x0007680001207983 */ /* 0x001f280000100a00 */
[----:B------:R-:W3:Y:S04]  /*48b00*/  LDL.LU.64 R38, [R1+0x3248] ;  /* 0x0032480001267983 */ /* 0x000ee80000300a00 */
[----:B--2---:R0:W-:Y:S04]  /*48b10*/  STL [R1+0x1d1c], R2 ;  /* 0x001d1c0201007387 */ /* 0x0041e80000100800 */
[----:B0-----:R-:W2:Y:S01]  /*48b20*/  LDL.LU R2, [R1+0x3240] ;  /* 0x0032400001027983 */ /* 0x001ea20000300800 */
[----:B------:R-:W-:-:S02]  /*48b30*/  ISETP.GT.AND P6, PT, R93, 0xf1, PT ;  /* 0x000000f15d00780c */ /* 0x000fc40003fc4270 */
[C---:B------:R-:W-:Y:S02]  /*48b40*/  ISETP.GT.AND P3, PT, R93.reuse, 0xf2, PT ;  /* 0x000000f25d00780c */ /* 0x040fe40003f64270 */
[----:B------:R-:W-:Y:S02]  /*48b50*/  PRMT R44, RZ, 0x7610, R44 ;  /* 0x00007610ff2c7816 */ /* 0x000fe4000000002c */
[----:B------:R-:W-:Y:S02]  /*48b60*/  PRMT R45, RZ, 0x7610, R45 ;  /* 0x00007610ff2d7816 */ /* 0x000fe4000000002d */
[----:B------:R-:W-:Y:S02]  /*48b70*/  ISETP.GT.AND P5, PT, R93, 0xf3, PT ;  /* 0x000000f35d00780c */ /* 0x000fe40003fa4270 */
[----:B------:R-:W-:-:S03]  /*48b80*/  PRMT R91, RZ, 0x7610, R91 ;  /* 0x00007610ff5b7816 */ /* 0x000fc6000000005b */
[----:B------:R-:W4:Y:S04]  /*48b90*/  @P6 LDG.E.U16 R44, desc[UR6][R36.64] ;  /* 0x00000006242c6981 */ /* 0x000f28000c1e1500 */
[----:B------:R-:W4:Y:S01]  /*48ba0*/  @P6 LDG.E.U16 R45, desc[UR6][R46.64] ;  /* 0x000000062e2d6981 */ /* 0x000f22000c1e1500 */
[----:B------:R-:W-:-:S03]  /*48bb0*/  PRMT R31, RZ, 0x7610, R31 ;  /* 0x00007610ff1f7816 */ /* 0x000fc6000000001f */
[----:B------:R-:W4:Y:S04]  /*48bc0*/  LDL.64 R46, [R1+0x760] ;  /* 0x00076000012e7983 */ /* 0x000f280000100a00 */
[----:B------:R-:W4:Y:S04]  /*48bd0*/  LDL.LU.64 R36, [R1+0x3238] ;  /* 0x0032380001247983 */ /* 0x000f280000300a00 */
[----:B------:R-:W4:Y:S01]  /*48be0*/  @P5 LDG.E.U16 R31, desc[UR6][R88.64] ;  /* 0x00000006581f5981 */ /* 0x000f22000c1e1500 */
[----:B---3--:R-:W-:Y:S02]  /*48bf0*/  PRMT R38, RZ, 0x7610, R38 ;  /* 0x00007610ff267816 */ /* 0x008fe40000000026 */
[----:B------:R-:W-:-:S04]  /*48c00*/  PRMT R39, RZ, 0x7610, R39 ;  /* 0x00007610ff277816 */ /* 0x000fc80000000027 */
[----:B------:R0:W3:Y:S04]  /*48c10*/  @P3 LDG.E.U16 R38, desc[UR6][R40.64] ;  /* 0x0000000628263981 */ /* 0x0000e8000c1e1500 */
[----:B------:R-:W3:Y:S01]  /*48c20*/  @P3 LDG.E.U16 R39, desc[UR6][R42.64] ;  /* 0x000000062a273981 */ /* 0x000ee2000c1e1500 */
[----:B0-----:R-:W-:Y:S02]  /*48c30*/  IMAD.MOV.U32 R41, RZ, RZ, R0 ;  /* 0x000000ffff297224 */ /* 0x001fe400078e0000 */
[----:B--2---:R-:W-:-:S05]  /*48c40*/  IMAD.MOV.U32 R40, RZ, RZ, R2 ;  /* 0x000000ffff287224 */ /* 0x004fca00078e0002 */
[----:B------:R-:W2:Y:S04]  /*48c50*/  @P5 LDG.E.U16 R91, desc[UR6][R40.64] ;  /* 0x00000006285b5981 */ /* 0x000ea8000c1e1500 */
[----:B----4-:R-:W-:Y:S04]  /*48c60*/  STL [R1+0x1708], R44 ;  /* 0x0017082c01007387 */ /* 0x010fe80000100800 */
[----:B------:R0:W-:Y:S04]  /*48c70*/  STL [R1+0x170c], R45 ;  /* 0x00170c2d01007387 */ /* 0x0001e80000100800 */
[----:B------:R-:W4:Y:S04]  /*48c80*/  LDL.64 R42, [R1+0x750] ;  /* 0x00075000012a7983 */ /* 0x000f280000100a00 */
[----:B0-----:R-:W4:Y:S04]  /*48c90*/  LDL.64 R44, [R1+0x758] ;  /* 0x00075800012c7983 */ /* 0x001f280000100a00 */
[----:B------:R-:W4:Y:S04]  /*48ca0*/  LDL.LU R0, [R1+0x3234] ;  /* 0x0032340001007983 */ /* 0x000f280000300800 */
[----:B------:R-:W4:Y:S04]  /*48cb0*/  LDL.LU R2, [R1+0x3230] ;  /* 0x0032300001027983 */ /* 0x000f280000300800 */
[----:B---3--:R-:W-:Y:S04]  /*48cc0*/  STL [R1+0x1700], R38 ;  /* 0x0017002601007387 */ /* 0x008fe80000100800 */
[----:B------:R0:W-:Y:S01]  /*48cd0*/  STL [R1+0x1704], R39 ;  /* 0x0017042701007387 */ /* 0x0001e20000100800 */
[----:B------:R-:W-:-:S02]  /*48ce0*/  ISETP.GT.AND P6, PT, R93, 0xf5, PT ;  /* 0x000000f55d00780c */ /* 0x000fc40003fc4270 */
[----:B------:R-:W-:Y:S01]  /*48cf0*/  ISETP.GT.AND P2, PT, R93, 0xf4, PT ;  /* 0x000000f45d00780c */ /* 0x000fe20003f44270 */
[----:B0-----:R-:W3:Y:S04]  /*48d00*/  LDL.64 R38, [R1+0x748] ;  /* 0x0007480001267983 */ /* 0x001ee80000100a00 */
[----:B------:R0:W-:Y:S04]  /*48d10*/  STL.64 [R1+0x788], R40 ;  /* 0x0007882801007387 */ /* 0x0001e80000100a00 */
[----:B0-----:R-:W3:Y:S01]  /*48d20*/  LDL.64 R40, [R1+0x740] ;  /* 0x0007400001287983 */ /* 0x001ee20000100a00 */
[----:B------:R-:W-:-:S02]  /*48d30*/  PRMT R28, RZ, 0x7610, R28 ;  /* 0x00007610ff1c7816 */ /* 0x000fc4000000001c */
[----:B------:R-:W-:Y:S02]  /*48d40*/  PRMT R29, RZ, 0x7610, R29 ;  /* 0x00007610ff1d7816 */ /* 0x000fe4000000001d */
[----:B------:R-:W-:Y:S02]  /*48d50*/  PRMT R30, RZ, 0x7610, R30 ;  /* 0x00007610ff1e7816 */ /* 0x000fe4000000001e */
[----:B------:R-:W3:Y:S04]  /*48d60*/  @P6 LDG.E.U16 R28, desc[UR6][R32.64] ;  /* 0x00000006201c6981 */ /* 0x000ee8000c1e1500 */
[----:B------:R-:W3:Y:S04]  /*48d70*/  @P2 LDG.E.U16 R29, desc[UR6][R48.64] ;  /* 0x00000006301d2981 */ /* 0x000ee8000c1e1500 */
[----:B------:R-:W3:Y:S04]  /*48d80*/  @P2 LDG.E.U16 R30, desc[UR6][R50.64] ;  /* 0x00000006321e2981 */ /* 0x000ee8000c1e1500 */
[----:B--2---:R-:W-:Y:S04]  /*48d90*/  STL [R1+0x2fdc], R91 ;  /* 0x002fdc5b01007387 */ /* 0x004fe80000100800 */
[----:B------:R-:W2:Y:S04]  /*48da0*/  LDL.LU.64 R88, [R1+0x3228] ;  /* 0x0032280001587983 */ /* 0x000ea80000300a00 */
[----:B------:R-:W2:Y:S01]  /*48db0*/  LDL.64 R48, [R1+0x728] ;  /* 0x0007280001307983 */ /* 0x000ea20000100a00 */
[----:B------:R-:W-:-:S02]  /*48dc0*/  ISETP.GT.AND P3, PT, R93, 0xf6, PT ;  /* 0x000000f65d00780c */ /* 0x000fc40003f64270 */
[C---:B------:R-:W-:Y:S02]  /*48dd0*/  ISETP.GT.AND P5, PT, R93.reuse, 0xf7, PT ;  /* 0x000000f75d00780c */ /* 0x040fe40003fa4270 */
[----:B------:R-:W-:Y:S02]  /*48de0*/  PRMT R34, RZ, 0x7610, R34 ;  /* 0x00007610ff227816 */ /* 0x000fe40000000022 */
[----:B------:R-:W-:Y:S02]  /*48df0*/  PRMT R35, RZ, 0x7610, R35 ;  /* 0x00007610ff237816 */ /* 0x000fe40000000023 */
[----:B------:R-:W-:Y:S02]  /*48e00*/  PRMT R36, RZ, 0x7610, R36 ;  /* 0x00007610ff247816 */ /* 0x000fe40000000024 */
[----:B------:R-:W-:Y:S02]  /*48e10*/  ISETP.GT.AND P2, PT, R93, 0xf9, PT ;  /* 0x000000f95d00780c */ /* 0x000fe40003f44270 */
[----:B------:R-:W-:Y:S01]  /*48e20*/  PRMT R37, RZ, 0x7610, R37 ;  /* 0x00007610ff257816 */ /* 0x000fe20000000025 */
[----:B----4-:R-:W4:Y:S04]  /*48e30*/  @P3 LDG.E.U16 R34, desc[UR6][R42.64] ;  /* 0x000000062a223981 */ /* 0x010f28000c1e1500 */
[----:B------:R-:W4:Y:S01]  /*48e40*/  @P3 LDG.E.U16 R35, desc[UR6][R44.64] ;  /* 0x000000062c233981 */ /* 0x000f22000c1e1500 */
[----:B------:R-:W-:-:S03]  /*48e50*/  PRMT R2, RZ, 0x7610, R2 ;  /* 0x00007610ff027816 */ /* 0x000fc60000000002 */
[----:B---3--:R-:W3:Y:S04]  /*48e60*/  @P5 LDG.E.U16 R37, desc[UR6][R38.64] ;  /* 0x0000000626255981 */ /* 0x008ee8000c1e1500 */
[----:B------:R-:W3:Y:S04]  /*48e70*/  @P5 LDG.E.U16 R36, desc[UR6][R40.64] ;  /* 0x0000000628245981 */ /* 0x000ee8000c1e1500 */
[----:B------:R-:W-:Y:S04]  /*48e80*/  STL [R1+0x16ec], R28 ;  /* 0x0016ec1c01007387 */ /* 0x000fe80000100800 */
[----:B------:R0:W-:Y:S04]  /*48e90*/  STL [R1+0x16f0], R29 ;  /* 0x0016f01d01007387 */ /* 0x0001e80000100800 */
[----:B0-----:R-:W3:Y:S04]  /*48ea0*/  LDL.64 R28, [R1+0x720] ;  /* 0x00072000011c7983 */ /* 0x001ee80000100a00 */
[----:B------:R-:W-:Y:S04]  /*48eb0*/  STL [R1+0x16f4], R30 ;  /* 0x0016f41e01007387 */ /* 0x000fe80000100800 */
[----:B------:R0:W-:Y:S04]  /*48ec0*/  STL [R1+0x16f8], R31 ;  /* 0x0016f81f01007387 */ /* 0x0001e80000100800 */
[----:B------:R-:W4:Y:S04]  /*48ed0*/  LDL.64 R32, [R1+0x710] ;  /* 0x0007100001207983 */ /* 0x000f280000100a00 */
[----:B0-----:R-:W4:Y:S01]  /*48ee0*/  LDL.64 R30, [R1+0x718] ;  /* 0x00071800011e7983 */ /* 0x001f220000100a00 */
[----:B--2---:R-:W-:-:S03]  /*48ef0*/  PRMT R89, RZ, 0x7610, R89 ;  /* 0x00007610ff597816 */ /* 0x004fc60000000059 */
[----:B------:R-:W2:Y:S04]  /*48f00*/  @P2 LDG.E.U16 R2, desc[UR6][R48.64] ;  /* 0x0000000630022981 */ /* 0x000ea8000c1e1500 */
[----:B------:R-:W2:Y:S01]  /*48f10*/  @P6 LDG.E.U16 R89, desc[UR6][R46.64] ;  /* 0x000000062e596981 */ /* 0x000ea2000c1e1500 */
[----:B------:R-:W-:Y:S02]  /*48f20*/  ISETP.GT.AND P3, PT, R93, 0xfa, PT ;  /* 0x000000fa5d00780c */ /* 0x000fe40003f64270 */
[----:B------:R-:W-:-:S06]  /*48f30*/  PRMT R91, RZ, 0x7610, R91 ;  /* 0x00007610ff5b7816 */ /* 0x000fcc000000005b */
[----:B---3--:R-:W3:Y:S04]  /*48f40*/  @P2 LDG.E.U16 R91, desc[UR6][R28.64] ;  /* 0x000000061c5b2981 */ /* 0x008ee8000c1e1500 */
[----:B--2---:R-:W-:Y:S04]  /*48f50*/  STL [R1+0x2f90], R89 ;  /* 0x002f905901007387 */ /* 0x004fe80000100800 */
[----:B------:R-:W2:Y:S04]  /*48f60*/  LDL.64 R50, [R1+0x708] ;  /* 0x0007080001327983 */ /* 0x000ea80000100a00 */
[----:B------:R-:W2:Y:S04]  /*48f70*/  LDL.64 R46, [R1+0x700] ;  /* 0x00070000012e7983 */ /* 0x000ea80000100a00 */
[----:B----4-:R-:W-:Y:S04]  /*48f80*/  STL [R1+0x1d14], R34 ;  /* 0x001d142201007387 */ /* 0x010fe80000100800 */
[----:B------:R0:W-:Y:S04]  /*48f90*/  STL [R1+0x1d18], R35 ;  /* 0x001d182301007387 */ /* 0x0001e80000100800 */
[----:B------:R-:W4:Y:S04]  /*48fa0*/  LDL.64 R44, [R1+0x6f0] ;  /* 0x0006f000012c7983 */ /* 0x000f280000100a00 */
[----:B0-----:R-:W2:Y:S04]  /*48fb0*/  LDL.64 R34, [R1+0x6f8] ;  /* 0x0006f80001227983 */ /* 0x001ea80000100a00 */
[----:B------:R-:W-:Y:S04]  /*48fc0*/  STL [R1+0x1d0c], R36 ;  /* 0x001d0c2401007387 */ /* 0x000fe80000100800 */
[----:B------:R0:W-:Y:S04]  /*48fd0*/  STL [R1+0x1d10], R37 ;  /* 0x001d102501007387 */ /* 0x0001e80000100800 */
[----:B------:R-:W2:Y:S01]  /*48fe0*/  LDL.64 R42, [R1+0x6e0] ;  /* 0x0006e000012a7983 */ /* 0x000ea20000100a00 */
[----:B------:R-:W-:-:S06]  /*48ff0*/  PRMT R89, RZ, 0x7610, R89 ;  /* 0x00007610ff597816 */ /* 0x000fcc0000000059 */
[----:B------:R1:W3:Y:S04]  /*49000*/  @P3 LDG.E.U16 R89, desc[UR6][R30.64] ;  /* 0x000000061e593981 */ /* 0x0002e8000c1e1500 */
[----:B0-----:R-:W3:Y:S04]  /*49010*/  LDL.64 R36, [R1+0x6e8] ;  /* 0x0006e80001247983 */ /* 0x001ee80000100a00 */
[----:B------:R-:W4:Y:S04]  /*49020*/  LDL.LU R38, [R1+0x2498] ;  /* 0x0024980001267983 */ /* 0x000f280000300800 */
[----:B------:R-:W4:Y:S04]  /*49030*/  LDL.LU R41, [R1+0x24a8] ;  /* 0x0024a80001297983 */ /* 0x000f280000300800 */
[----:B------:R-:W4:Y:S04]  /*49040*/  LDL.LU R40, [R1+0x249c] ;  /* 0x00249c0001287983 */ /* 0x000f280000300800 */
[----:B------:R-:W4:Y:S04]  /*49050*/  LDL.LU R39, [R1+0x24ac] ;  /* 0x0024ac0001277983 */ /* 0x000f280000300800 */
[----:B------:R-:W4:Y:S04]  /*49060*/  LDL.LU.64 R48, [R1+0x3220] ;  /* 0x0032200001307983 */ /* 0x000f280000300a00 */
[----:B------:R0:W-:Y:S04]  /*49070*/  STL [R1+0x16dc], R2 ;  /* 0x0016dc0201007387 */ /* 0x0001e80000100800 */
[----:B0-----:R-:W4:Y:S04]  /*49080*/  LDL.LU R2, [R1+0x3218] ;  /* 0x0032180001027983 */ /* 0x001f280000300800 */
[----:B------:R-:W4:Y:S04]  /*49090*/  LDL.LU.64 R28, [R1+0x3210] ;  /* 0x00321000011c7983 */ /* 0x000f280000300a00 */
[----:B------:R-:W1:Y:S01]  /*490a0*/  LDL.LU.64 R30, [R1+0x3208] ;  /* 0x00320800011e7983 */ /* 0x000e620000300a00 */
[----:B------:R-:W-:-:S02]  /*490b0*/  ISETP.GT.AND P6, PT, R93, 0xfc, PT ;  /* 0x000000fc5d00780c */ /* 0x000fc40003fc4270 */
[C---:B------:R-:W-:Y:S02]  /*490c0*/  ISETP.GT.AND P2, PT, R93.reuse, 0xfd, PT ;  /* 0x000000fd5d00780c */ /* 0x040fe40003f44270 */
[----:B------:R-:W-:Y:S02]  /*490d0*/  ISETP.GT.AND P5, PT, R93, 0xfb, PT ;  /* 0x000000fb5d00780c */ /* 0x000fe40003fa4270 */
[----:B------:R-:W-:Y:S02]  /*490e0*/  PRMT R88, RZ, 0x7610, R88 ;  /* 0x00007610ff587816 */ /* 0x000fe40000000058 */
[----:B------:R-:W-:-:S07]  /*490f0*/  PRMT R86, RZ, 0x7610, R86 ;  /* 0x00007610ff567816 */ /* 0x000fce0000000056 */
[----:B--2---:R-:W2:Y:S04]  /*49100*/  @P2 LDG.E.U16 R86, desc[UR6][R42.64] ;  /* 0x000000062a562981 */ /* 0x004ea8000c1e1500 */
[----:B---3--:R-:W3:Y:S01]  /*49110*/  @P2 LDG.E.U16 R88, desc[UR6][R36.64] ;  /* 0x0000000624582981 */ /* 0x008ee2000c1e1500 */
[----:B-1----:R-:W-:-:S06]  /*49120*/  PRMT R30, RZ, 0x7610, R30 ;  /* 0x00007610ff1e7816 */ /* 0x002fcc000000001e */
[----:B------:R-:W2:Y:S01]  /*49130*/  @P6 LDG.E.U16 R30, desc[UR6][R34.64] ;  /* 0x00000006221e6981 */ /* 0x000ea2000c1e1500 */
[----:B----4-:R-:W-:Y:S02]  /*49140*/  PRMT R48, RZ, 0x7610, R48 ;  /* 0x00007610ff307816 */ /* 0x010fe40000000030 */
[----:B------:R-:W-:Y:S02]  /*49150*/  PRMT R49, RZ, 0x7610, R49 ;  /* 0x00007610ff317816 */ /* 0x000fe40000000031 */
[----:B------:R-:W-:Y:S02]  /*49160*/  PRMT R31, RZ, 0x7610, R31 ;  /* 0x00007610ff1f7816 */ /* 0x000fe4000000001f */
[----:B------:R-:W4:Y:S04]  /*49170*/  @P5 LDG.E.U16 R48, desc[UR6][R50.64] ;  /* 0x0000000632305981 */ /* 0x000f28000c1e1500 */
[----:B------:R-:W3:Y:S04]  /*49180*/  @P3 LDG.E.U16 R49, desc[UR6][R32.64] ;  /* 0x0000000620313981 */ /* 0x000ee8000c1e1500 */
[----:B------:R-:W4:Y:S04]  /*49190*/  @P6 LDG.E.U16 R31, desc[UR6][R44.64] ;  /* 0x000000062c1f6981 */ /* 0x000f28000c1e1500 */
[----:B------:R-:W4:Y:S04]  /*491a0*/  LDL.LU.64 R32, [R1+0x3200] ;  /* 0x0032000001207983 */ /* 0x000f280000300a00 */
[----:B--2---:R0:W-:Y:S04]  /*491b0*/  STL [R1+0x16c4], R30 ;  /* 0x0016c41e01007387 */ /* 0x0041e80000100800 */
[----:B------:R-:W2:Y:S04]  /*491c0*/  LDL.LU R50, [R1+0x24a4] ;  /* 0x0024a40001327983 */ /* 0x000ea80000300800 */
[----:B------:R-:W2:Y:S01]  /*491d0*/  LDL.LU R51, [R1+0x24b4] ;  /* 0x0024b40001337983 */ /* 0x000ea20000300800 */
[----:B0-----:R-:W0:Y:S03]  /*491e0*/  S2R R30, SR_TID.X ;  /* 0x00000000001e7919 */ /* 0x001e260000002100 */
[----:B---3--:R-:W-:Y:S04]  /*491f0*/  STL [R1+0x2f94], R88 ;  /* 0x002f945801007387 */ /* 0x008fe80000100800 */
[----:B------:R-:W-:Y:S04]  /*49200*/  STL [R1+0x2f98], R86 ;  /* 0x002f985601007387 */ /* 0x000fe80000100800 */
[----:B------:R-:W-:Y:S04]  /*49210*/  STL [R1+0x2f60], R93 ;  /* 0x002f605d01007387 */ /* 0x000fe80000100800 */
[----:B------:R-:W-:Y:S04]  /*49220*/  STL [R1+0x16d8], R91 ;  /* 0x0016d85b01007387 */ /* 0x000fe80000100800 */
[----:B----4-:R-:W-:Y:S04]  /*49230*/  STL [R1+0x16cc], R48 ;  /* 0x0016cc3001007387 */ /* 0x010fe80000100800 */
[----:B------:R-:W-:Y:S04]  /*49240*/  STL [R1+0x16d0], R49 ;  /* 0x0016d03101007387 */ /* 0x000fe80000100800 */
[----:B------:R-:W-:Y:S04]  /*49250*/  STL [R1+0x16d4], R89 ;  /* 0x0016d45901007387 */ /* 0x000fe80000100800 */
[----:B------:R1:W-:Y:S02]  /*49260*/  STL [R1+0x16c0], R31 ;  /* 0x0016c01f01007387 */ /* 0x0003e40000100800 */
[----:B-1----:R-:W-:-:S02]  /*49270*/  IMAD.MOV.U32 R31, RZ, RZ, R0 ;  /* 0x000000ffff1f7224 */ /* 0x002fc400078e0000 */
[----:B------:R-:W3:Y:S01]  /*49280*/  LDL.LU R0, [R1+0x31fc] ;  /* 0x0031fc0001007983 */ /* 0x000ee20000300800 */
[----:B0-----:R-:W-:-:S04]  /*49290*/  LOP3.LUT R30, R30, 0x7f, RZ, 0xc0, !PT ;  /* 0x0000007f1e1e7812 */ /* 0x001fc800078ec0ff */
[C---:B------:R-:W-:Y:S02]  /*492a0*/  ISETP.GE.AND P6, PT, R30.reuse, R93, PT ;  /* 0x0000005d1e00720c */ /* 0x040fe40003fc6270 */
[----:B------:R-:W-:-:S04]  /*492b0*/  LOP3.LUT R30, R30, 0x80, RZ, 0xfc, !PT ;  /* 0x000000801e1e7812 */ /* 0x000fc800078efcff */
[----:B------:R-:W-:Y:S01]  /*492c0*/  ISETP.GE.AND P2, PT, R30, R93, PT ;  /* 0x0000005d1e00720c */ /* 0x000fe20003f46270 */
[----:B------:R-:W-:Y:S02]  /*492d0*/  IMAD.MOV.U32 R30, RZ, RZ, R2 ;  /* 0x000000ffff1e7224 */ /* 0x000fe400078e0002 */
[----:B------:R-:W4:Y:S01]  /*492e0*/  LDL.LU R2, [R1+0x31f8] ;  /* 0x0031f80001027983 */ /* 0x000f220000300800 */
[----:B------:R-:W-:-:S06]  /*492f0*/  PRMT R33, RZ, 0x7610, R33 ;  /* 0x00007610ff217816 */ /* 0x000fcc0000000021 */
[----:B------:R0:W3:Y:S01]  /*49300*/  @P5 LDG.E.U16 R33, desc[UR6][R46.64] ;  /* 0x000000062e215981 */ /* 0x0000e2000c1e1500 */
[C---:B------:R-:W-:Y:S02]  /*49310*/  ISETP.GT.AND P3, PT, R93.reuse, 0xfe, PT ;  /* 0x000000fe5d00780c */ /* 0x040fe40003f64270 */
[----:B------:R-:W-:Y:S02]  /*49320*/  ISETP.GT.AND P5, PT, R93, 0xff, PT ;  /* 0x000000ff5d00780c */ /* 0x000fe40003fa4270 */
[----:B------:R-:W-:Y:S02]  /*49330*/  PRMT R29, RZ, 0x7610, R29 ;  /* 0x00007610ff1d7816 */ /* 0x000fe4000000001d */
[----:B------:R-:W-:Y:S01]  /*49340*/  PRMT R32, RZ, 0x7610, R32 ;  /* 0x00007610ff207816 */ /* 0x000fe20000000020 */
[----:B------:R-:W-:Y:S02]  /*49350*/  IMAD.MOV.U32 R48, RZ, RZ, R39 ;  /* 0x000000ffff307224 */ /* 0x000fe400078e0027 */
[----:B------:R-:W-:-:S04]  /*49360*/  IMAD.MOV.U32 R49, RZ, RZ, R40 ;  /* 0x000000ffff317224 */ /* 0x000fc800078e0028 */
[----:B------:R-:W3:Y:S01]  /*49370*/  @P3 LDG.E.U16 R32, desc[UR6][R30.64] ;  /* 0x000000061e203981 */ /* 0x000ee2000c1e1500 */
[----:B--2---:R-:W-:-:S04]  /*49380*/  LOP3.LUT R51, R51, R50, RZ, 0x3c, !PT ;  /* 0x0000003233337212 */ /* 0x004fc800078e3cff */
[----:B------:R-:W-:-:S04]  /*49390*/  LOP3.LUT R50, R51, R50, RZ, 0x3c, !PT ;  /* 0x0000003233327212 */ /* 0x000fc800078e3cff */
[----:B------:R-:W-:-:S05]  /*493a0*/  LOP3.LUT R51, R51, R50, RZ, 0x3c, !PT ;  /* 0x0000003233337212 */ /* 0x000fca00078e3cff */
[----:B------:R-:W2:Y:S01]  /*493b0*/  @P3 LDG.E.U16 R29, desc[UR6][R50.64] ;  /* 0x00000006321d3981 */ /* 0x000ea2000c1e1500 */
[----:B----4-:R-:W-:-:S06]  /*493c0*/  PRMT R2, RZ, 0x7610, R2 ;  /* 0x00007610ff027816 */ /* 0x010fcc0000000002 */
[----:B------:R-:W4:Y:S01]  /*493d0*/  @P5 LDG.E.U16 R2, desc[UR6][R48.64] ;  /* 0x0000000630025981 */ /* 0x000f22000c1e1500 */
[----:B0-----:R-:W-:Y:S02]  /*493e0*/  IMAD.MOV.U32 R46, RZ, RZ, R41 ;  /* 0x000000ffff2e7224 */ /* 0x001fe400078e0029 */
[----:B------:R-:W-:Y:S01]  /*493f0*/  IMAD.MOV.U32 R47, RZ, RZ, R38 ;  /* 0x000000ffff2f7224 */ /* 0x000fe200078e0026 */
[----:B---3--:R0:W-:Y:S04]  /*49400*/  STL [R1+0x16c8], R33 ;  /* 0x0016c82101007387 */ /* 0x0081e80000100800 */
[----:B0-----:R-:W3:Y:S04]  /*49410*/  LDL.LU R33, [R1+0x1cf8] ;  /* 0x001cf80001217983 */ /* 0x001ee80000300800 */
[----:B------:R-:W-:Y:S04]  /*49420*/  STL.64 [R1], R46 ;  /* 0x0000002e01007387 */ /* 0x000fe80000100a00 */
[----:B------:R-:W-:Y:S04]  /*49430*/  STL.64 [R1+0x8], R48 ;  /* 0x0000083001007387 */ /* 0x000fe80000100a00 */
[----:B------:R-:W-:Y:S04]  /*49440*/  STL.64 [R1+0x10], R30 ;  /* 0x0000101e01007387 */ /* 0x000fe80000100a00 */
        /* <DEDUP_REMOVED lines=17> */
[----:B------:R0:W-:Y:S01]  /*49560*/  STL.64 [R1+0x18], R50 ;  /* 0x0000183201007387 */ /* 0x0001e20000100a00 */
[----:B------:R-:W-:-:S06]  /*49570*/  PRMT R0, RZ, 0x7610, R0 ;  /* 0x00007610ff007816 */ /* 0x000fcc0000000000 */
[----:B------:R-:W3:Y:S01]  /*49580*/  @P5 LDG.E.U16 R0, desc[UR6][R46.64] ;  /* 0x000000062e005981 */ /* 0x000ee2000c1e1500 */
[----:B------:R-:W-:Y:S06]  /*49590*/  BAR.SYNC.DEFER_BLOCKING 0x0 ;  /* 0x0000000000007b1d */ /* 0x000fec0000010000 */
[----:B0-----:R-:W3:Y:S04]  /*495a0*/  LDL.LU.64 R50, [R1+0x31f0] ;  /* 0x0031f00001327983 */ /* 0x001ee80000300a00 */
[----:B--2---:R0:W-:Y:S04]  /*495b0*/  STL [R1+0x1d08], R29 ;  /* 0x001d081d01007387 */ /* 0x0041e80000100800 */
[----:B0-----:R-:W2:Y:S04]  /*495c0*/  LDL.LU R29, [R1+0x31e8] ;  /* 0x0031e800011d7983 */ /* 0x001ea80000300800 */
[----:B------:R-:W2:Y:S04]  /*495d0*/  LDL.LU.64 R30, [R1+0x31e0] ;  /* 0x0031e000011e7983 */ /* 0x000ea80000300a00 */
[----:B------:R0:W-:Y:S04]  /*495e0*/  STL [R1+0x1d04], R32 ;  /* 0x001d042001007387 */ /* 0x0001e80000100800 */
[----:B0-----:R-:W2:Y:S04]  /*495f0*/  LDL.LU R32, [R1+0x31d8] ;  /* 0x0031d80001207983 */ /* 0x001ea80000300800 */
[----:B------:R-:W2:Y:S04]  /*49600*/  LDL.LU.64 R48, [R1+0x31d0] ;  /* 0x0031d00001307983 */ /* 0x000ea80000300a00 */
[----:B----4-:R0:W-:Y:S04]  /*49610*/  STL [R1+0x1d00], R2 ;  /* 0x001d000201007387 */ /* 0x0101e80000100800 */
[----:B0-----:R-:W4:Y:S04]  /*49620*/  LDL.LU R2, [R1+0x31c8] ;  /* 0x0031c80001027983 */ /* 0x001f280000300800 */
[----:B------:R-:W2:Y:S04]  /*49630*/  LDL.LU.64 R46, [R1+0x31c0] ;  /* 0x0031c000012e7983 */ /* 0x000ea80000300a00 */
[----:B---3--:R-:W-:Y:S04]  /*49640*/  STL [R1+0x2c74], R0 ;  /* 0x002c740001007387 */ /* 0x008fe80000100800 */
[----:B------:R0:W-:Y:S04]  /*49650*/  STL [R1+0x2f64], R0 ;  /* 0x002f640001007387 */ /* 0x0001e80000100800 */
[----:B0-----:R-:W3:Y:S04]  /*49660*/  LDL.LU R0, [R1+0x1ba4] ;  /* 0x001ba40001007983 */ /* 0x001ee80000300800 */
[----:B----4-:R0:W-:Y:S04]  /*49670*/  STS.U16 [R2+UR76+0x20000], R33 ;  /* 0x0200002102007988 */ /* 0x0101e8000800044c */
[----:B------:R1:W-:Y:S04]  /*49680*/  STS.U16 [R2+UR76+0x30000], R34 ;  /* 0x0300002202007988 */ /* 0x0003e8000800044c */
[----:B------:R4:W-:Y:S04]  /*49690*/  STS.U16 [R2+UR76+0x20400], R45 ;  /* 0x0204002d02007988 */ /* 0x0009e8000800044c */
[----:B------:R0:W-:Y:S04]  /*496a0*/  STS.U16 [R2+UR76+0x30400], R44 ;  /* 0x0304002c02007988 */ /* 0x0001e8000800044c */
[----:B------:R1:W-:Y:S04]  /*496b0*/  STS.U16 [R2+UR76+0x20800], R35 ;  /* 0x0208002302007988 */ /* 0x0003e8000800044c */
[----:B------:R2:W-:Y:S04]  /*496c0*/  STS.U16 [R2+UR76+0x30800], R36 ;  /* 0x0308002402007988 */ /* 0x0005e8000800044c */
[----:B0-----:R-:W3:Y:S04]  /*496d0*/  LDL.LU R33, [R1+0x31bc] ;  /* 0x0031bc0001217983 */ /* 0x001ee80000300800 */
[----:B-1----:R-:W3:Y:S04]  /*496e0*/  LDL.LU R34, [R1+0x31b8] ;  /* 0x0031b80001227983 */ /* 0x002ee80000300800 */
[----:B----4-:R-:W4:Y:S04]  /*496f0*/  LDL.LU R45, [R1+0x31b4] ;  /* 0x0031b400012d7983 */ /* 0x010f280000300800 */
[----:B------:R-:W4:Y:S04]  /*49700*/  LDL.LU R44, [R1+0x31b0] ;  /* 0x0031b000012c7983 */ /* 0x000f280000300800 */
[----:B------:R-:W4:Y:S04]  /*49710*/  LDL.LU R35, [R1+0x31ac] ;  /* 0x0031ac0001237983 */ /* 0x000f280000300800 */
[----:B--2---:R-:W2:Y:S04]  /*49720*/  LDL.LU R36, [R1+0x31a8] ;  /* 0x0031a80001247983 */ /* 0x004ea80000300800 */
[----:B------:R0:W-:Y:S04]  /*49730*/  STS.U16 [R2+UR76+0x20c00], R43 ;  /* 0x020c002b02007988 */ /* 0x0001e8000800044c */
[----:B------:R1:W-:Y:S04]  /*49740*/  STS.U16 [R2+UR76+0x30c00], R42 ;  /* 0x030c002a02007988 */ /* 0x0003e8000800044c */
[----:B------:R0:W-:Y:S04]  /*49750*/  STS.U16 [R2+UR76+0x21000], R37 ;  /* 0x0210002502007988 */ /* 0x0001e8000800044c */
[----:B------:R0:W-:Y:S04]  /*49760*/  STS.U16 [R2+UR76+0x31000], R38 ;  /* 0x0310002602007988 */ /* 0x0001e8000800044c */
[----:B------:R1:W-:Y:S04]  /*49770*/  STS.U16 [R2+UR76+0x21400], R41 ;  /* 0x0214002902007988 */ /* 0x0003e8000800044c */
[----:B------:R1:W-:Y:S04]  /*49780*/  STS.U16 [R2+UR76+0x31400], R40 ;  /* 0x0314002802007988 */ /* 0x0003e8000800044c */
[----:B0-----:R-:W2:Y:S04]  /*49790*/  LDL.LU R43, [R1+0x31a4] ;  /* 0x0031a400012b7983 */ /* 0x001ea80000300800 */
[----:B-1----:R-:W2:Y:S04]  /*497a0*/  LDL.LU R42, [R1+0x31a0] ;  /* 0x0031a000012a7983 */ /* 0x002ea80000300800 */
[----:B------:R-:W2:Y:S04]  /*497b0*/  LDL.LU R37, [R1+0x319c] ;  /* 0x00319c0001257983 */ /* 0x000ea80000300800 */
[----:B------:R-:W2:Y:S04]  /*497c0*/  LDL.LU R38, [R1+0x3198] ;  /* 0x0031980001267983 */ /* 0x000ea80000300800 */
[----:B------:R-:W2:Y:S04]  /*497d0*/  LDL.LU R41, [R1+0x3194] ;  /* 0x0031940001297983 */ /* 0x000ea80000300800 */
[----:B------:R-:W2:Y:S04]  /*497e0*/  LDL.LU R40, [R1+0x3190] ;  /* 0x0031900001287983 */ /* 0x000ea80000300800 */
        /* <DEDUP_REMOVED lines=29> */
[----:B------:R-:W-:Y:S04]  /*499c0*/  STS.U16 [R2+UR76+0x33000], R33 ;  /* 0x0330002102007988 */ /* 0x000fe8000800044c */
[----:B------:R-:W-:Y:S04]  /*499d0*/  STS.U16 [R2+UR76+0x23000], R34 ;  /* 0x0230002202007988 */ /* 0x000fe8000800044c */
[----:B----4-:R-:W-:Y:S04]  /*499e0*/  STS.U16 [R2+UR76+0x32c00], R35 ;  /* 0x032c002302007988 */ /* 0x010fe8000800044c */
[----:B--2---:R-:W-:Y:S04]  /*499f0*/  STS.U16 [R2+UR76+0x22c00], R36 ;  /* 0x022c002402007988 */ /* 0x004fe8000800044c */
[----:B------:R-:W-:Y:S04]  /*49a00*/  STS.U16 [R2+UR76+0x32800], R37 ;  /* 0x0328002502007988 */ /* 0x000fe8000800044c */
[----:B------:R-:W-:Y:S04]  /*49a10*/  STS.U16 [R2+UR76+0x22800], R38 ;  /* 0x0228002602007988 */ /* 0x000fe8000800044c */
[----:B------:R0:W-:Y:S04]  /*49a20*/  STS.U16 [R2+UR76+0x32400], R39 ;  /* 0x0324002702007988 */ /* 0x0001e8000800044c */
[----:B0-----:R-:W2:Y:S04]  /*49a30*/  LDL.LU R39, [R1+0x3188] ;  /* 0x0031880001277983 */ /* 0x001ea80000300800 */
[----:B------:R-:W3:Y:S04]  /*49a40*/  LDL.LU R38, [R1+0x3184] ;  /* 0x0031840001267983 */ /* 0x000ee80000300800 */
[----:B------:R-:W4:Y:S04]  /*49a50*/  LDL.LU R37, [R1+0x3180] ;  /* 0x0031800001257983 */ /* 0x000f280000300800 */
        /* <DEDUP_REMOVED lines=30> */
[----:B------:R-:W2:Y:S04]  /*49c40*/  LDL R0, [R1+0x24d0] ;  /* 0x0024d00001007983 */ /* 0x000ea80000100800 */
[----:B------:R0:W-:Y:S04]  /*49c50*/  STS.U16 [R2+UR76+0x26800], R18 ;  /* 0x0268001202007988 */ /* 0x0001e8000800044c */
[----:B------:R1:W-:Y:S04]  /*49c60*/  STS.U16 [R2+UR76+0x36800], R19 ;  /* 0x0368001302007988 */ /* 0x0003e8000800044c */
[----:B------:R1:W-:Y:S04]  /*49c70*/  STS.U16 [R2+UR76+0x26c00], R20 ;  /* 0x026c001402007988 */ /* 0x0003e8000800044c */
[----:B0-----:R-:W3:Y:S04]  /*49c80*/  LDL.LU R18, [R1+0x3104] ;  /* 0x0031040001127983 */ /* 0x001ee80000300800 */
[----:B-1----:R-:W3:Y:S04]  /*49c90*/  LDL.LU R19, [R1+0x3100] ;  /* 0x0031000001137983 */ /* 0x002ee80000300800 */
[----:B------:R-:W3:Y:S04]  /*49ca0*/  LDL.LU R20, [R1+0x30fc] ;  /* 0x0030fc0001147983 */ /* 0x000ee80000300800 */
        /* <DEDUP_REMOVED lines=15> */
[----:B------:R-:W-:Y:S04]  /*49da0*/  STS.U16 [R2+UR76+0x21c00], R93 ;  /* 0x021c005d02007988 */ /* 0x000fe8000800044c */
[----:B------:R-:W-:Y:S04]  /*49db0*/  STS.U16 [R2+UR76+0x31c00], R86 ;  /* 0x031c005602007988 */ /* 0x000fe8000800044c */
[----:B------:R-:W-:Y:S04]  /*49dc0*/  STS.U16 [R2+UR76+0x22000], R88 ;  /* 0x0220005802007988 */ /* 0x000fe8000800044c */
[----:B------:R-:W-:Y:S04]  /*49dd0*/  STS.U16 [R2+UR76+0x32000], R89 ;  /* 0x0320005902007988 */ /* 0x000fe8000800044c */
[----:B0-----:R-:W3:Y:S04]  /*49de0*/  LDL.LU R27, [R1+0x30e0] ;  /* 0x0030e000011b7983 */ /* 0x001ee80000300800 */
[----:B-1----:R-:W3:Y:S04]  /*49df0*/  LDL.LU R70, [R1+0x30dc] ;  /* 0x0030dc0001467983 */ /* 0x002ee80000300800 */
[----:B------:R-:W3:Y:S04]  /*49e00*/  LDL.LU R71, [R1+0x30d8] ;  /* 0x0030d80001477983 */ /* 0x000ee80000300800 */
[----:B------:R-:W-:Y:S04]  /*49e10*/  STL [R1+0x2514], R2 ;  /* 0x0025140201007387 */ /* 0x000fe80000100800 */
[----:B------:R-:W-:Y:S04]  /*49e20*/  STS.U16 [R2+UR76+0x22400], R91 ;  /* 0x0224005b02007988 */ /* 0x000fe8000800044c */
[----:B------:R-:W-:Y:S04]  /*49e30*/  STL [R1+0x2c2c], R2 ;  /* 0x002c2c0201007387 */ /* 0x000fe80000100800 */
[----:B------:R-:W-:Y:S04]  /*49e40*/  STL [R1+0x2f68], R2 ;  /* 0x002f680201007387 */ /* 0x000fe80000100800 */
[----:B--2---:R0:W-:Y:S04]  /*49e50*/  STS.U16 [R0+UR76+0x20080], R72 ;  /* 0x0200804800007988 */ /* 0x0041e8000800044c */
[----:B------:R1:W-:Y:S04]  /*49e60*/  STS.U16 [R0+UR76+0x30080], R73 ;  /* 0x0300804900007988 */ /* 0x0003e8000800044c */
[----:B------:R2:W-:Y:S04]  /*49e70*/  STS.U16 [R0+UR76+0x20480], R74 ;  /* 0x0204804a00007988 */ /* 0x0005e8000800044c */
[----:B------:R1:W-:Y:S04]  /*49e80*/  STS.U16 [R0+UR76+0x30480], R75 ;  /* 0x0304804b00007988 */ /* 0x0003e8000800044c */
[----:B------:R2:W-:Y:S04]  /*49e90*/  STS.U16 [R0+UR76+0x20880], R76 ;  /* 0x0208804c00007988 */ /* 0x0005e8000800044c */
[----:B0-----:R-:W3:Y:S04]  /*49ea0*/  LDL.LU R72, [R1+0x30d4] ;  /* 0x0030d40001487983 */ /* 0x001ee80000300800 */
[----:B-1----:R-:W3:Y:S04]  /*49eb0*/  LDL.LU R73, [R1+0x30d0] ;  /* 0x0030d00001497983 */ /* 0x002ee80000300800 */
[----:B--2---:R-:W2:Y:S04]  /*49ec0*/  LDL.LU R74, [R1+0x30cc] ;  /* 0x0030cc00014a7983 */ /* 0x004ea80000300800 */
[----:B------:R-:W2:Y:S04]  /*49ed0*/  LDL.LU R75, [R1+0x30c8] ;  /* 0x0030c800014b7983 */ /* 0x000ea80000300800 */
[----:B------:R-:W2:Y:S04]  /*49ee0*/  LDL.LU R76, [R1+0x30c4] ;  /* 0x0030c400014c7983 */ /* 0x000ea80000300800 */
[----:B------:R0:W-:Y:S04]  /*49ef0*/  STS.U16 [R0+UR76+0x30880], R77 ;  /* 0x0308804d00007988 */ /* 0x0001e8000800044c */
[----:B------:R1:W-:Y:S04]  /*49f00*/  STS.U16 [R0+UR76+0x20c80], R28 ;  /* 0x020c801c00007988 */ /* 0x0003e8000800044c */
[----:B------:R1:W-:Y:S04]  /*49f10*/  STS.U16 [R0+UR76+0x30c80], R29 ;  /* 0x030c801d00007988 */ /* 0x0003e8000800044c */
[----:B------:R4:W-:Y:S04]  /*49f20*/  STS.U16 [R0+UR76+0x21080], R30 ;  /* 0x0210801e00007988 */ /* 0x0009e8000800044c */
[----:B0-----:R-:W2:Y:S04]  /*49f30*/  LDL.LU R77, [R1+0x30c0] ;  /* 0x0030c000014d7983 */ /* 0x001ea80000300800 */
[----:B-1----:R-:W2:Y:S04]  /*49f40*/  LDL.LU R28, [R1+0x30bc] ;  /* 0x0030bc00011c7983 */ /* 0x002ea80000300800 */
[----:B------:R-:W2:Y:S04]  /*49f50*/  LDL.LU R29, [R1+0x30b8] ;  /* 0x0030b800011d7983 */ /* 0x000ea80000300800 */
[----:B----4-:R-:W4:Y:S04]  /*49f60*/  LDL.LU R30, [R1+0x30b4] ;  /* 0x0030b400011e7983 */ /* 0x010f280000300800 */
        /* <DEDUP_REMOVED lines=8> */
[----:B------:R0:W-:Y:S04]  /*49ff0*/  STS.U16 [R0+UR76+0x31880], R35 ;  /* 0x0318802300007988 */ /* 0x0001e8000800044c */
[----:B------:R1:W-:Y:S04]  /*4a000*/  STS.U16 [R0+UR76+0x21c80], R36 ;  /* 0x021c802400007988 */ /* 0x0003e8000800044c */
[----:B------:R1:W-:Y:S04]  /*4a010*/  STS.U16 [R0+UR76+0x31c80], R37 ;  /* 0x031c802500007988 */ /* 0x0003e8000800044c */
[----:B---3--:R3:W-:Y:S04]  /*4a020*/  STS.U16 [R0+UR76+0x22080], R38 ;  /* 0x0220802600007988 */ /* 0x0087e8000800044c */
[----:B0-----:R-:W2:Y:S04]  /*4a030*/  LDL.LU R35, [R1+0x30a0] ;  /* 0x0030a00001237983 */ /* 0x001ea80000300800 */
[----:B-1----:R-:W2:Y:S04]  /*4a040*/  LDL.LU R36, [R1+0x309c] ;  /* 0x00309c0001247983 */ /* 0x002ea80000300800 */
[----:B------:R-:W2:Y:S04]  /*4a050*/  LDL.LU R37, [R1+0x3098] ;  /* 0x0030980001257983 */ /* 0x000ea80000300800 */
[----:B---3--:R-:W3:Y:S04]  /*4a060*/  LDL.LU R38, [R1+0x3094] ;  /* 0x0030940001267983 */ /* 0x008ee80000300800 */
        /* <DEDUP_REMOVED lines=67> */
[----:B------:R0:W-:Y:S04]  /*4a4a0*/  STS.U16 [R0+UR76+0x26880], R66 ;  /* 0x0268804200007988 */ /* 0x0001e8000800044c */
[----:B------:R0:W-:Y:S04]  /*4a4b0*/  STS.U16 [R0+UR76+0x36880], R67 ;  /* 0x0368804300007988 */ /* 0x0001e8000800044c */
[----:B------:R-:W-:Y:S04]  /*4a4c0*/  STS.U16 [R0+UR76+0x26c80], R68 ;  /* 0x026c804400007988 */ /* 0x000fe8000800044c */
[----:B------:R-:W-:Y:S04]  /*4a4d0*/  STS.U16 [R0+UR76+0x36c80], R69 ;  /* 0x036c804500007988 */ /* 0x000fe8000800044c */
[----:B------:R3:W-:Y:S04]  /*4a4e0*/  STS.U16 [R0+UR76+0x27080], R90 ;  /* 0x0270805a00007988 */ /* 0x0007e8000800044c */
[----:B0-----:R-:W2:Y:S04]  /*4a4f0*/  LDL.LU R63, [R1+0x3010] ;  /* 0x00301000013f7983 */ /* 0x001ea80000300800 */
[----:B-1----:R-:W2:Y:S04]  /*4a500*/  LDL.LU R64, [R1+0x300c] ;  /* 0x00300c0001407983 */ /* 0x002ea80000300800 */
[----:B------:R-:W2:Y:S04]  /*4a510*/  LDL.LU R65, [R1+0x3008] ;  /* 0x0030080001417983 */ /* 0x000ea80000300800 */
[----:B------:R-:W4:Y:S04]  /*4a520*/  LDL.LU R66, [R1+0x3004] ;  /* 0x0030040001427983 */ /* 0x000f280000300800 */
[----:B------:R-:W4:Y:S01]  /*4a530*/  LDL.LU R67, [R1+0x3000] ;  /* 0x0030000001437983 */ /* 0x000f220000300800 */
[----:B---3--:R-:W0:Y:S03]  /*4a540*/  LDC R90, c[0x0][0x3ac] ;  /* 0x0000eb00ff5a7b82 */ /* 0x008e260000000800 */
[----:B------:R-:W-:Y:S04]  /*4a550*/  STS.U16 [R0+UR76+0x37080], R92 ;  /* 0x0370805c00007988 */ /* 0x000fe8000800044c */
[----:B------:R-:W3:Y:S04]  /*4a560*/  LDL.LU R68, [R1+0x2ffc] ;  /* 0x002ffc0001447983 */ /* 0x000ee80000300800 */
[----:B------:R1:W-:Y:S04]  /*4a570*/  STS.U16 [R0+UR76+0x27480], R87 ;  /* 0x0274805700007988 */ /* 0x0003e8000800044c */
[----:B------:R-:W3:Y:S01]  /*4a580*/  LDL.LU R69, [R1+0x2ff8] ;  /* 0x002ff80001457983 */ /* 0x000ee20000300800 */
[----:B0-----:R-:W-:-:S04]  /*4a590*/  IMAD.SHL.U32 R90, R90, 0x100, RZ ;  /* 0x000001005a5a7824 */ /* 0x001fc800078e00ff */
[----:B------:R-:W-:-:S05]  /*4a5a0*/  IMAD.SHL.U32 R90, R90, 0x2, RZ ;  /* 0x000000025a5a7824 */ /* 0x000fca00078e00ff */
[-C--:B------:R-:W-:Y:S02]  /*4a5b0*/  IADD3 R86, P3, PT, R4, R90.reuse, RZ ;  /* 0x0000005a04567210 */ /* 0x080fe40007f7e0ff */
[----:B------:R-:W-:-:S03]  /*4a5c0*/  IADD3 R2, P5, PT, R6, R90, RZ ;  /* 0x0000005a06027210 */ /* 0x000fc60007fbe0ff */
[--C-:B-1----:R-:W-:Y:S01]  /*4a5d0*/  IMAD.X R0, R5, 0x1, R3.reuse, P3 ;  /* 0x0000000105007824 */ /* 0x102fe200018e0603 */
[----:B------:R-:W-:Y:S04]  /*4a5e0*/  STL [R1+0x1f2c], R86 ;  /* 0x001f2c5601007387 */ /* 0x000fe80000100800 */
[----:B------:R0:W-:Y:S04]  /*4a5f0*/  STL [R1+0x2f70], R4 ;  /* 0x002f700401007387 */ /* 0x0001e80000100800 */
[----:B------:R-:W-:Y:S04]  /*4a600*/  STL [R1+0x1f30], R2 ;  /* 0x001f300201007387 */ /* 0x000fe80000100800 */
[----:B------:R-:W-:Y:S04]  /*4a610*/  STL [R1+0x2f6c], R5 ;  /* 0x002f6c0501007387 */ /* 0x000fe80000100800 */
[----:B------:R1:W-:Y:S04]  /*4a620*/  STL [R1+0x19d8], R0 ;  /* 0x0019d80001007387 */ /* 0x0003e80000100800 */
[----:B------:R-:W-:Y:S04]  /*4a630*/  STL [R1+0x2f78], R6 ;  /* 0x002f780601007387 */ /* 0x000fe80000100800 */
[----:B------:R-:W-:Y:S01]  /*4a640*/  STL [R1+0x2f74], R7 ;  /* 0x002f740701007387 */ /* 0x000fe20000100800 */
[-C--:B0-----:R-:W-:Y:S01]  /*4a650*/  IADD3 R4, P3, PT, R8, R90.reuse, RZ ;  /* 0x0000005a08047210 */ /* 0x081fe20007f7e0ff */
[----:B-1----:R-:W-:Y:S01]  /*4a660*/  IMAD.X R0, R7, 0x1, R3, P5 ;  /* 0x0000000107007824 */ /* 0x002fe200028e0603 */
[----:B------:R-:W-:-:S04]  /*4a670*/  IADD3 R2, P5, PT, R10, R90, RZ ;  /* 0x0000005a0a027210 */ /* 0x000fc80007fbe0ff */
[----:B------:R0:W-:Y:S04]  /*4a680*/  STL [R1+0x19dc], R0 ;  /* 0x0019dc0001007387 */ /* 0x0001e80000100800 */
[----:B------:R1:W-:Y:S04]  /*4a690*/  STL [R1+0x1f34], R4 ;  /* 0x001f340401007387 */ /* 0x0003e80000100800 */
[----:B------:R-:W-:Y:S04]  /*4a6a0*/  STL [R1+0x2f80], R8 ;  /* 0x002f800801007387 */ /* 0x000fe80000100800 */
[----:B------:R-:W-:Y:S04]  /*4a6b0*/  STL [R1+0x1f38], R2 ;  /* 0x001f380201007387 */ /* 0x000fe80000100800 */
[----:B------:R-:W-:Y:S01]  /*4a6c0*/  STL [R1+0x2f7c], R9 ;  /* 0x002f7c0901007387 */ /* 0x000fe20000100800 */
[----:B0-----:R-:W-:-:S02]  /*4a6d0*/  IADD3.X R0, PT, PT, R9, R3, RZ, P3, !PT ;  /* 0x0000000309007210 */ /* 0x001fc40001ffe4ff */
[----:B-1----:R-:W-:-:S03]  /*4a6e0*/  IADD3 R4, P3, PT, R12, R90, RZ ;  /* 0x0000005a0c047210 */ /* 0x002fc60007f7e0ff */
[----:B------:R0:W-:Y:S04]  /*4a6f0*/  STL [R1+0x19e0], R0 ;  /* 0x0019e00001007387 */ /* 0x0001e80000100800 */
[----:B------:R-:W-:Y:S04]  /*4a700*/  STL [R1+0x2f9c], R10 ;  /* 0x002f9c0a01007387 */ /* 0x000fe80000100800 */
[----:B------:R-:W-:Y:S01]  /*4a710*/  STL [R1+0x2f84], R11 ;  /* 0x002f840b01007387 */ /* 0x000fe20000100800 */
[----:B0-----:R-:W-:Y:S01]  /*4a720*/  IMAD.X R0, R11, 0x1, R3, P5 ;  /* 0x000000010b007824 */ /* 0x001fe200028e0603 */
[----:B------:R-:W-:-:S04]  /*4a730*/  IADD3 R2, P5, PT, R14, R90, RZ ;  /* 0x0000005a0e027210 */ /* 0x000fc80007fbe0ff */
[----:B------:R0:W-:Y:S04]  /*4a740*/  STL [R1+0x19e4], R0 ;  /* 0x0019e40001007387 */ /* 0x0001e80000100800 */
[----:B------:R1:W-:Y:S04]  /*4a750*/  STL [R1+0x1f3c], R4 ;  /* 0x001f3c0401007387 */ /* 0x0003e80000100800 */
[----:B------:R-:W-:Y:S04]  /*4a760*/  STL [R1+0x2fa4], R12 ;  /* 0x002fa40c01007387 */ /* 0x000fe80000100800 */
[----:B------:R-:W-:Y:S04]  /*4a770*/  STL [R1+0x1f40], R2 ;  /* 0x001f400201007387 */ /* 0x000fe80000100800 */
[----:B------:R-:W-:Y:S01]  /*4a780*/  STL [R1+0x2fa0], R13 ;  /* 0x002fa00d01007387 */ /* 0x000fe20000100800 */
[----:B0-----:R-:W-:Y:S01]  /*4a790*/  IMAD.X R0, R13, 0x1, R3, P3 ;  /* 0x000000010d007824 */ /* 0x001fe200018e0603 */
[----:B-1----:R-:W-:-:S04]  /*4a7a0*/  IADD3 R4, P3, PT, R16, R90, RZ ;  /* 0x0000005a10047210 */ /* 0x002fc80007f7e0ff */
        /* <DEDUP_REMOVED lines=30> */
[----:B------:R-:W-:Y:S04]  /*4a990*/  STL [R1+0x1f54], R4 ;  /* 0x001f540401007387 */ /* 0x000fe80000100800 */
[----:B------:R-:W-:Y:S04]  /*4a9a0*/  STL [R1+0x2fe8], R25 ;  /* 0x002fe81901007387 */ /* 0x000fe80000100800 */
[----:B------:R1:W-:Y:S04]  /*4a9b0*/  STL [R1+0x1f58], R2 ;  /* 0x001f580201007387 */ /* 0x0003e80000100800 */
[----:B------:R-:W-:Y:S01]  /*4a9c0*/  STL [R1+0x2fec], R24 ;  /* 0x002fec1801007387 */ /* 0x000fe20000100800 */
[----:B0-----:R-:W-:-:S05]  /*4a9d0*/  IMAD.X R0, R25, 0x1, R3, P3 ;  /* 0x0000000119007824 */ /* 0x001fca00018e0603 */
[----:B------:R0:W-:Y:S01]  /*4a9e0*/  STL [R1+0x1a40], R0 ;  /* 0x001a400001007387 */ /* 0x0001e20000100800 */
[----:B-1----:R-:W-:-:S03]  /*4a9f0*/  IADD3 R2, P3, PT, R70, R90, RZ ;  /* 0x0000005a46027210 */ /* 0x002fc60007f7e0ff */
[----:B------:R-:W-:Y:S01]  /*4aa00*/  STL.64 [R1+0x2ff0], R26 ;  /* 0x002ff01a01007387 */ /* 0x000fe20000100a00 */
[--C-:B0-----:R-:W-:Y:S02]  /*4aa10*/  IMAD.X R0, R27, 0x1, R3.reuse, P5 ;  /* 0x000000011b007824 */ /* 0x101fe400028e0603 */
[----:B------:R-:W-:-:S03]  /*4aa20*/  IMAD.X R70, R71, 0x1, R3, P3 ;  /* 0x0000000147467824 */ /* 0x000fc600018e0603 */
[----:B------:R0:W-:Y:S04]  /*4aa30*/  STL [R1+0x1a44], R0 ;  /* 0x001a440001007387 */ /* 0x0001e80000100800 */
[----:B------:R2:W-:Y:S01]  /*4aa40*/  STL [R1+0x18c0], R2 ;  /* 0x0018c00201007387 */ /* 0x0005e20000100800 */
[-C--:B0-----:R-:W-:Y:S02]  /*4aa50*/  IADD3 R0, P5, PT, R72, R90.reuse, RZ ;  /* 0x0000005a48007210 */ /* 0x081fe40007fbe0ff */
[----:B--2---:R-:W-:-:S03]  /*4aa60*/  IADD3 R2, P3, PT, R74, R90, RZ ;  /* 0x0000005a4a027210 */ /* 0x004fc60007f7e0ff */
[--C-:B------:R-:W-:Y:S01]  /*4aa70*/  IMAD.X R72, R73, 0x1, R3.reuse, P5 ;  /* 0x0000000149487824 */ /* 0x100fe200028e0603 */
[----:B------:R0:W-:Y:S01]  /*4aa80*/  STL [R1+0x18c4], R0 ;  /* 0x0018c40001007387 */ /* 0x0001e20000100800 */
[----:B------:R-:W-:-:S03]  /*4aa90*/  IMAD.X R74, R75, 0x1, R3, P3 ;  /* 0x000000014b4a7824 */ /* 0x000fc600018e0603 */
[----:B------:R1:W-:Y:S01]  /*4aaa0*/  STL [R1+0x18e8], R2 ;  /* 0x0018e80201007387 */ /* 0x0003e20000100800 */
[-C--:B0-----:R-:W-:Y:S02]  /*4aab0*/  IADD3 R0, P5, PT, R76, R90.reuse, RZ ;  /* 0x0000005a4c007210 */ /* 0x081fe40007fbe0ff */
[----:B-1----:R-:W-:-:S03]  /*4aac0*/  IADD3 R2, P3, PT, R28, R90, RZ ;  /* 0x0000005a1c027210 */ /* 0x002fc60007f7e0ff */
[--C-:B------:R-:W-:Y:S01]  /*4aad0*/  IMAD.X R76, R77, 0x1, R3.reuse, P5 ;  /* 0x000000014d4c7824 */ /* 0x100fe200028e0603 */
[----:B------:R0:W-:Y:S01]  /*4aae0*/  STL [R1+0x18ec], R0 ;  /* 0x0018ec0001007387 */ /* 0x0001e20000100800 */
[----:B------:R-:W-:-:S03]  /*4aaf0*/  IMAD.X R4, R29, 0x1, R3, P3 ;  /* 0x000000011d047824 */ /* 0x000fc600018e0603 */
[----:B------:R1:W-:Y:S01]  /*4ab00*/  STL [R1+0x1f5c], R2 ;  /* 0x001f5c0201007387 */ /* 0x0003e20000100800 */
[----:B0-----:R-:W-:-:S05]  /*4ab10*/  IADD3 R0, P5, PT, R30, R90, RZ ;  /* 0x0000005a1e007210 */ /* 0x001fca0007fbe0ff */
[----:B-1----:R-:W-:Y:S01]  /*4ab20*/  IMAD.X R2, R31, 0x1, R3, P5 ;  /* 0x000000011f027824 */ /* 0x002fe200028e0603 */
[----:B------:R0:W-:Y:S04]  /*4ab30*/  STL [R1+0x1f60], R0 ;  /* 0x001f600001007387 */ /* 0x0001e80000100800 */
[----:B------:R1:W-:Y:S04]  /*4ab40*/  STL [R1+0x1a68], R4 ;  /* 0x001a680401007387 */ /* 0x0003e80000100800 */
[----:B------:R2:W-:Y:S01]  /*4ab50*/  STL [R1+0x1a6c], R2 ;  /* 0x001a6c0201007387 */ /* 0x0005e20000100800 */
[----:B0-----:R-:W-:-:S02]  /*4ab60*/  IADD3 R0, P3, PT, R32, R90, RZ ;  /* 0x0000005a20007210 */ /* 0x001fc40007f7e0ff */
[----:B-1----:R-:W-:-:S03]  /*4ab70*/  IADD3 R4, P5, PT, R34, R90, RZ ;  /* 0x0000005a22047210 */ /* 0x002fc60007fbe0ff */
[--C-:B--2---:R-:W-:Y:S01]  /*4ab80*/  IMAD.X R2, R33, 0x1, R3.reuse, P3 ;  /* 0x0000000121027824 */ /* 0x104fe200018e0603 */
[----:B------:R0:W-:Y:S04]  /*4ab90*/  STL [R1+0x1f64], R0 ;  /* 0x001f640001007387 */ /* 0x0001e80000100800 */
[----:B------:R1:W-:Y:S04]  /*4aba0*/  STL [R1+0x1f68], R4 ;  /* 0x001f680401007387 */ /* 0x0003e80000100800 */
[----:B------:R2:W-:Y:S01]  /*4abb0*/  STL [R1+0x1a70], R2 ;  /* 0x001a700201007387 */ /* 0x0005e20000100800 */
[----:B0-----:R-:W-:Y:S01]  /*4abc0*/  IMAD.X R0, R35, 0x1, R3, P5 ;  /* 0x0000000123007824 */ /* 0x001fe200028e0603 */
[----:B-1----:R-:W-:-:S02]  /*4abd0*/  IADD3 R4, P3, PT, R36, R90, RZ ;  /* 0x0000005a24047210 */ /* 0x002fc40007f7e0ff */
[----:B--2---:R-:W-:Y:S02]  /*4abe0*/  IADD3 R2, P5, PT, R38, R90, RZ ;  /* 0x0000005a26027210 */ /* 0x004fe40007fbe0ff */
[----:B------:R0:W-:Y:S04]  /*4abf0*/  STL [R1+0x1a74], R0 ;  /* 0x001a740001007387 */ /* 0x0001e80000100800 */
[----:B------:R1:W-:Y:S04]  /*4ac00*/  STL [R1+0x1f6c], R4 ;  /* 0x001f6c0401007387 */ /* 0x0003e80000100800 */
[----:B------:R2:W-:Y:S01]  /*4ac10*/  STL [R1+0x1f70], R2 ;  /* 0x001f700201007387 */ /* 0x0005e20000100800 */
[----:B0-----:R-:W-:-:S02]  /*4ac20*/  IMAD.X R0, R37, 0x1, R3, P3 ;  /* 0x0000000125007824 */ /* 0x001fc400018e0603 */
[--C-:B-1----:R-:W-:Y:S01]  /*4ac30*/  IMAD.X R4, R39, 0x1, R3.reuse, P5 ;  /* 0x0000000127047824 */ /* 0x102fe200028e0603 */
[-C--:B--2---:R-:W-:Y:S02]  /*4ac40*/  IADD3 R2, P3, PT, R40, R90.reuse, RZ ;  /* 0x0000005a28027210 */ /* 0x084fe40007f7e0ff */
[----:B------:R0:W-:Y:S04]  /*4ac50*/  STL [R1+0x1a98], R0 ;  /* 0x001a980001007387 */ /* 0x0001e80000100800 */
[----:B------:R1:W-:Y:S04]  /*4ac60*/  STL [R1+0x1a9c], R4 ;  /* 0x001a9c0401007387 */ /* 0x0003e80000100800 */
[----:B------:R2:W-:Y:S01]  /*4ac70*/  STL [R1+0x1f74], R2 ;  /* 0x001f740201007387 */ /* 0x0005e20000100800 */
[----:B0-----:R-:W-:Y:S01]  /*4ac80*/  IADD3 R0, P5, PT, R42, R90, RZ ;  /* 0x0000005a2a007210 */ /* 0x001fe20007fbe0ff */
[----:B-1----:R-:W-:-:S04]  /*4ac90*/  IMAD.X R4, R41, 0x1, R3, P3 ;  /* 0x0000000129047824 */ /* 0x002fc800018e0603 */
[----:B--2---:R-:W-:Y:S01]  /*4aca0*/  IMAD.X R2, R43, 0x1, R3, P5 ;  /* 0x000000012b027824 */ /* 0x004fe200028e0603 */
        /* <DEDUP_REMOVED lines=17> */
[----:B--2---:R-:W-:Y:S02]  /*4adc0*/  IADD3 R2, P3, PT, R78, R90, RZ ;  /* 0x0000005a4e027210 */ /* 0x004fe40007f7e0ff */
[----:B------:R0:W-:Y:S04]  /*4add0*/  STL [R1+0x1ad0], R0 ;  /* 0x001ad00001007387 */ /* 0x0001e80000100800 */
[----:B------:R-:W-:Y:S04]  /*4ade0*/  STL [R1+0x1ad4], R4 ;  /* 0x001ad40401007387 */ /* 0x000fe80000100800 */
[----:B------:R-:W2:Y:S01]  /*4adf0*/  LDL.LU.64 R6, [R1+0x20] ;  /* 0x0000200001067983 */ /* 0x000ea20000300a00 */
[----:B------:R-:W-:-:S03]  /*4ae00*/  IMAD.X R78, R79, 0x1, R3, P3 ;  /* 0x000000014f4e7824 */ /* 0x000fc600018e0603 */
[----:B------:R1:W-:Y:S01]  /*4ae10*/  STL [R1+0x1890], R2 ;  /* 0x0018900201007387 */ /* 0x0003e20000100800 */
[-C--:B0-----:R-:W-:Y:S02]  /*4ae20*/  IADD3 R0, P5, PT, R80, R90.reuse, RZ ;  /* 0x0000005a50007210 */ /* 0x081fe40007fbe0ff */
[----:B-1----:R-:W-:-:S03]  /*4ae30*/  IADD3 R2, P3, PT, R82, R90, RZ ;  /* 0x0000005a52027210 */ /* 0x002fc60007f7e0ff */
[----:B------:R0:W-:Y:S01]  /*4ae40*/  STL [R1+0x1894], R0 ;  /* 0x0018940001007387 */ /* 0x0001e20000100800 */
[----:B------:R-:W-:Y:S01]  /*4ae50*/  IADD3.X R80, PT, PT, R81, R3, RZ, P5, !PT ;  /* 0x0000000351507210 */ /* 0x000fe20002ffe4ff */
[----:B------:R-:W-:Y:S02]  /*4ae60*/  IMAD.X R82, R83, 0x1, R3, P3 ;  /* 0x0000000153527824 */ /* 0x000fe400018e0603 */
[----:B------:R1:W-:Y:S01]  /*4ae70*/  STL [R1+0x18b8], R2 ;  /* 0x0018b80201007387 */ /* 0x0003e20000100800 */
[-C--:B0-----:R-:W-:Y:S02]  /*4ae80*/  IADD3 R0, P5, PT, R84, R90.reuse, RZ ;  /* 0x0000005a54007210 */ /* 0x081fe40007fbe0ff */
[----:B-1----:R-:W-:-:S03]  /*4ae90*/  IADD3 R2, P3, PT, R52, R90, RZ ;  /* 0x0000005a34027210 */ /* 0x002fc60007f7e0ff */
[--C-:B------:R-:W-:Y:S01]  /*4aea0*/  IMAD.X R84, R85, 0x1, R3.reuse, P5 ;  /* 0x0000000155547824 */ /* 0x100fe200028e0603 */
[----:B------:R-:W-:Y:S01]  /*4aeb0*/  IADD3 R4, P5, PT, R54, R90, RZ ;  /* 0x0000005a36047210 */ /* 0x000fe20007fbe0ff */
[----:B------:R0:W-:Y:S04]  /*4aec0*/  STL [R1+0x18bc], R0 ;  /* 0x0018bc0001007387 */ /* 0x0001e80000100800 */
[----:B------:R1:W-:Y:S04]  /*4aed0*/  STL [R1+0x1f8c], R2 ;  /* 0x001f8c0201007387 */ /* 0x0003e80000100800 */
[----:B------:R-:W-:Y:S04]  /*4aee0*/  STL [R1+0x1f90], R4 ;  /* 0x001f900401007387 */ /* 0x000fe80000100800 */
[----:B------:R-:W2:Y:S01]  /*4aef0*/  LDL.LU.64 R18, [R1+0x28] ;  /* 0x0000280001127983 */ /* 0x000ea20000300a00 */
[----:B0-----:R-:W-:-:S02]  /*4af00*/  IMAD.X R0, R53, 0x1, R3, P3 ;  /* 0x0000000135007824 */ /* 0x001fc400018e0603 */
[----:B-1----:R-:W-:-:S03]  /*4af10*/  IMAD.X R2, R55, 0x1, R3, P5 ;  /* 0x0000000137027824 */ /* 0x002fc600028e0603 */
[----:B------:R0:W-:Y:S04]  /*4af20*/  STL [R1+0x1af8], R0 ;  /* 0x001af80001007387 */ /* 0x0001e80000100800 */
[----:B------:R1:W-:Y:S04]  /*4af30*/  STL [R1+0x1afc], R2 ;  /* 0x001afc0201007387 */ /* 0x0003e80000100800 */
[----:B------:R-:W2:Y:S01]  /*4af40*/  LDL.LU.64 R16, [R1+0x30] ;  /* 0x0000300001107983 */ /* 0x000ea20000300a00 */
[-C--:B0-----:R-:W-:Y:S02]  /*4af50*/  IADD3 R0, P3, PT, R56, R90.reuse, RZ ;  /* 0x0000005a38007210 */ /* 0x081fe40007f7e0ff */
[----:B-1----:R-:W-:-:S03]  /*4af60*/  IADD3 R2, P5, PT, R58, R90, RZ ;  /* 0x0000005a3a027210 */ /* 0x002fc60007fbe0ff */
[--C-:B------:R-:W-:Y:S01]  /*4af70*/  IMAD.X R4, R57, 0x1, R3.reuse, P3 ;  /* 0x0000000139047824 */ /* 0x100fe200018e0603 */
[----:B------:R0:W-:Y:S04]  /*4af80*/  STL [R1+0x1f94], R0 ;  /* 0x001f940001007387 */ /* 0x0001e80000100800 */
[----:B------:R1:W-:Y:S04]  /*4af90*/  STL [R1+0x1f98], R2 ;  /* 0x001f980201007387 */ /* 0x0003e80000100800 */
[----:B------:R4:W-:Y:S01]  /*4afa0*/  STL [R1+0x1b00], R4 ;  /* 0x001b000401007387 */ /* 0x0009e20000100800 */
[----:B0-----:R-:W-:Y:S01]  /*4afb0*/  IMAD.X R0, R59, 0x1, R3, P5 ;  /* 0x000000013b007824 */ /* 0x001fe200028e0603 */
[----:B-1----:R-:W-:-:S02]  /*4afc0*/  IADD3 R2, P3, PT, R60, R90, RZ ;  /* 0x0000005a3c027210 */ /* 0x002fc40007f7e0ff */
[----:B----4-:R-:W-:Y:S02]  /*4afd0*/  IADD3 R4, P5, PT, R62, R90, RZ ;  /* 0x0000005a3e047210 */ /* 0x010fe40007fbe0ff */
[----:B------:R0:W-:Y:S04]  /*4afe0*/  STL [R1+0x1b04], R0 ;  /* 0x001b040001007387 */ /* 0x0001e80000100800 */
[----:B------:R1:W-:Y:S04]  /*4aff0*/  STL [R1+0x1f9c], R2 ;  /* 0x001f9c0201007387 */ /* 0x0003e80000100800 */
[----:B------:R4:W-:Y:S04]  /*4b000*/  STL [R1+0x1fa0], R4 ;  /* 0x001fa00401007387 */ /* 0x0009e80000100800 */
[----:B------:R-:W2:Y:S01]  /*4b010*/  LDL.LU.64 R14, [R1+0x38] ;  /* 0x00003800010e7983 */ /* 0x000ea20000300a00 */
[----:B0-----:R-:W-:-:S02]  /*4b020*/  IMAD.X R0, R61, 0x1, R3, P3 ;  /* 0x000000013d007824 */ /* 0x001fc400018e0603 */
[----:B-1----:R-:W-:-:S03]  /*4b030*/  IMAD.X R2, R63, 0x1, R3, P5 ;  /* 0x000000013f027824 */ /* 0x002fc600028e0603 */
[----:B------:R0:W-:Y:S04]  /*4b040*/  STL [R1+0x1b2c], R0 ;  /* 0x001b2c0001007387 */ /* 0x0001e80000100800 */
[----:B------:R1:W-:Y:S04]  /*4b050*/  STL [R1+0x1b30], R2 ;  /* 0x001b300201007387 */ /* 0x0003e80000100800 */
[----:B----4-:R-:W4:Y:S01]  /*4b060*/  LDL.LU.64 R4, [R1+0x40] ;  /* 0x0000400001047983 */ /* 0x010f220000300a00 */
[-C--:B0-----:R-:W-:Y:S02]  /*4b070*/  IADD3 R0, P3, PT, R64, R90.reuse, RZ ;  /* 0x0000005a40007210 */ /* 0x081fe40007f7e0ff */
[----:B-1----:R-:W-:-:S03]  /*4b080*/  IADD3 R2, P5, PT, R66, R90, RZ ;  /* 0x0000005a42027210 */ /* 0x002fc60007fbe0ff */
[----:B------:R0:W-:Y:S02]  /*4b090*/  STL [R1+0x1fa4], R0 ;  /* 0x001fa40001007387 */ /* 0x0001e40000100800 */
[--C-:B------:R-:W-:Y:S02]  /*4b0a0*/  IMAD.X R8, R67, 0x1, R3.reuse, P5 ;  /* 0x0000000143087824 */ /* 0x100fe400028e0603 */
[----:B------:R3:W-:Y:S01]  /*4b0b0*/  STL [R1+0x1fa8], R2 ;  /* 0x001fa80201007387 */ /* 0x0007e20000100800 */
[----:B0-----:R-:W-:Y:S01]  /*4b0c0*/  IMAD.X R0, R65, 0x1, R3, P3 ;  /* 0x0000000141007824 */ /* 0x001fe200018e0603 */
[----:B---3--:R-:W-:-:S04]  /*4b0d0*/  IADD3 R2, P3, PT, R68, R90, RZ ;  /* 0x0000005a44027210 */ /* 0x008fc80007f7e0ff */
[----:B------:R2:W-:Y:S04]  /*4b0e0*/  STL [R1+0x1b34], R0 ;  /* 0x001b340001007387 */ /* 0x0005e80000100800 */
[----:B------:R-:W-:Y:S04]  /*4b0f0*/  STL [R1+0x1b38], R8 ;  /* 0x001b380801007387 */ /* 0x000fe80000100800 */
[----:B------:R-:W3:Y:S04]  /*4b100*/  LDL.LU.64 R12, [R1+0x48] ;  /* 0x00004800010c7983 */ /* 0x000ee80000300a00 */
[----:B------:R-:W-:Y:S04]  /*4b110*/  STL [R1+0x1fac], R2 ;  /* 0x001fac0201007387 */ /* 0x000fe80000100800 */
[----:B------:R-:W3:Y:S01]  /*4b120*/  LDL.LU.64 R10, [R1+0x50] ;  /* 0x00005000010a7983 */ /* 0x000ee20000300a00 */
[----:B--2---:R-:W-:-:S05]  /*4b130*/  IADD3 R0, P5, PT, R6, R90, RZ ;  /* 0x0000005a06007210 */ /* 0x004fca0007fbe0ff */
[----:B------:R0:W-:Y:S01]  /*4b140*/  STL [R1+0x1fb0], R0 ;  /* 0x001fb00001007387 */ /* 0x0001e20000100800 */
[--C-:B------:R-:W-:Y:S02]  /*4b150*/  IMAD.X R6, R7, 0x1, R3.reuse, P5 ;  /* 0x0000000107067824 */ /* 0x100fe400028e0603 */
[----:B0-----:R-:W-:-:S05]  /*4b160*/  IMAD.X R0, R69, 0x1, R3, P3 ;  /* 0x0000000145007824 */ /* 0x001fca00018e0603 */
[----:B------:R-:W-:Y:S04]  /*4b170*/  STL [R1+0x1b64], R0 ;  /* 0x001b640001007387 */ /* 0x000fe80000100800 */
[----:B------:R0:W-:Y:S04]  /*4b180*/  STL [R1+0x1b68], R6 ;  /* 0x001b680601007387 */ /* 0x0001e80000100800 */
[----:B------:R-:W2:Y:S01]  /*4b190*/  LDL.LU.64 R8, [R1+0x58] ;  /* 0x0000580001087983 */ /* 0x000ea20000300a00 */
[----:B------:R-:W-:-:S05]  /*4b1a0*/  IADD3 R2, P3, PT, R18, R90, RZ ;  /* 0x0000005a12027210 */ /* 0x000fca0007f7e0ff */
[----:B------:R-:W-:Y:S04]  /*4b1b0*/  STL [R1+0x1fb4], R2 ;  /* 0x001fb40201007387 */ /* 0x000fe80000100800 */
[----:B0-----:R-:W2:Y:S01]  /*4b1c0*/  LDL.LU.64 R6, [R1+0x60] ;  /* 0x0000600001067983 */ /* 0x001ea20000300a00 */
[----:B------:R-:W-:-:S05]  /*4b1d0*/  IADD3 R0, P5, PT, R16, R90, RZ ;  /* 0x0000005a10007210 */ /* 0x000fca0007fbe0ff */
        /* <DEDUP_REMOVED lines=9> */
[----:B----4-:R-:W-:-:S05]  /*4b270*/  IADD3 R0, P5, PT, R4, R90, RZ ;  /* 0x0000005a04007210 */ /* 0x010fca0007fbe0ff */
[----:B------:R0:W-:Y:S01]  /*4b280*/  STL [R1+0x1864], R0 ;  /* 0x0018640001007387 */ /* 0x0001e20000100800 */
[--C-:B------:R-:W-:Y:S02]  /*4b290*/  IMAD.X R4, R5, 0x1, R3.reuse, P5 ;  /* 0x0000000105047824 */ /* 0x100fe400028e0603 */
[----:B0-----:R-:W-:-:S05]  /*4b2a0*/  IMAD.X R0, R15, 0x1, R3, P3 ;  /* 0x000000010f007824 */ /* 0x001fca00018e0603 */
[----:B------:R0:W-:Y:S04]  /*4b2b0*/  STL [R1+0x38], R0 ;  /* 0x0000380001007387 */ /* 0x0001e80000100800 */
[----:B------:R1:W-:Y:S04]  /*4b2c0*/  STL [R1+0x40], R4 ;  /* 0x0000400401007387 */ /* 0x0003e80000100800 */
[----:B------:R-:W4:Y:S01]  /*4b2d0*/  LDL.LU.64 R14, [R1+0x78] ;  /* 0x00007800010e7983 */ /* 0x000f220000300a00 */
[-C--:B---3--:R-:W-:Y:S02]  /*4b2e0*/  IADD3 R2, P3, PT, R12, R90.reuse, RZ ;  /* 0x0000005a0c027210 */ /* 0x088fe40007f7e0ff */
[----:B0-----:R-:W-:-:S03]  /*4b2f0*/  IADD3 R0, P5, PT, R10, R90, RZ ;  /* 0x0000005a0a007210 */ /* 0x001fc60007fbe0ff */
[----:B------:R-:W-:Y:S04]  /*4b300*/  STL [R1+0x1888], R2 ;  /* 0x0018880201007387 */ /* 0x000fe80000100800 */
[----:B-1----:R-:W3:Y:S04]  /*4b310*/  LDL.LU.64 R4, [R1+0x80] ;  /* 0x0000800001047983 */ /* 0x002ee80000300a00 */
[----:B------:R0:W-:Y:S01]  /*4b320*/  STL [R1+0x188c], R0 ;  /* 0x00188c0001007387 */ /* 0x0001e20000100800 */
[--C-:B------:R-:W-:Y:S02]  /*4b330*/  IMAD.X R10, R11, 0x1, R3.reuse, P5 ;  /* 0x000000010b0a7824 */ /* 0x100fe400028e0603 */
[----:B0-----:R-:W-:-:S05]  /*4b340*/  IMAD.X R0, R13, 0x1, R3, P3 ;  /* 0x000000010d007824 */ /* 0x001fca00018e0603 */
[----:B------:R-:W-:Y:S04]  /*4b350*/  STL [R1+0x48], R0 ;  /* 0x0000480001007387 */ /* 0x000fe80000100800 */
[----:B------:R0:W-:Y:S04]  /*4b360*/  STL [R1+0x50], R10 ;  /* 0x0000500a01007387 */ /* 0x0001e80000100800 */
[----:B------:R-:W3:Y:S01]  /*4b370*/  LDL.LU.64 R12, [R1+0x88] ;  /* 0x00008800010c7983 */ /* 0x000ee20000300a00 */
[----:B--2---:R-:W-:-:S05]  /*4b380*/  IADD3 R2, P3, PT, R8, R90, RZ ;  /* 0x0000005a08027210 */ /* 0x004fca0007f7e0ff */
        /* <DEDUP_REMOVED lines=19> */
[----:B----4-:R-:W-:-:S05]  /*4b4c0*/  IADD3 R2, P3, PT, R14, R90, RZ ;  /* 0x0000005a0e027210 */ /* 0x010fca0007f7e0ff */
[----:B------:R-:W-:Y:S04]  /*4b4d0*/  STL [R1+0x1fcc], R2 ;  /* 0x001fcc0201007387 */ /* 0x000fe80000100800 */
[----:B0-----:R-:W4:Y:S01]  /*4b4e0*/  LDL.LU.64 R16, [R1+0xb0] ;  /* 0x0000b00001107983 */ /* 0x001f220000300a00 */
[----:B---3--:R-:W-:-:S05]  /*4b4f0*/  IADD3 R0, P5, PT, R4, R90, RZ ;  /* 0x0000005a04007210 */ /* 0x008fca0007fbe0ff */
[----:B------:R0:W-:Y:S01]  /*4b500*/  STL [R1+0x1fd0], R0 ;  /* 0x001fd00001007387 */ /* 0x0001e20000100800 */
[--C-:B------:R-:W-:Y:S02]  /*4b510*/  IMAD.X R4, R5, 0x1, R3.reuse, P5 ;  /* 0x0000000105047824 */ /* 0x100fe400028e0603 */
[----:B0-----:R-:W-:Y:S01]  /*4b520*/  IMAD.X R0, R15, 0x1, R3, P3 ;  /* 0x000000010f007824 */ /* 0x001fe200018e0603 */
[----:B------:R-:W-:-:S04]  /*4b530*/  IADD3 R2, P3, PT, R12, R90, RZ ;  /* 0x0000005a0c027210 */ /* 0x000fc80007f7e0ff */
[----:B------:R-:W-:Y:S04]  /*4b540*/  STL [R1+0x1bd4], R0 ;  /* 0x001bd40001007387 */ /* 0x000fe80000100800 */
[----:B------:R0:W-:Y:S04]  /*4b550*/  STL [R1+0x1bd8], R4 ;  /* 0x001bd80401007387 */ /* 0x0001e80000100800 */
[----:B------:R-:W3:Y:S04]  /*4b560*/  LDL.LU.64 R14, [R1+0xb8] ;  /* 0x0000b800010e7983 */ /* 0x000ee80000300a00 */
[----:B------:R-:W-:Y:S04]  /*4b570*/  STL [R1+0x1fd4], R2 ;  /* 0x001fd40201007387 */ /* 0x000fe80000100800 */
[----:B0-----:R-:W3:Y:S01]  /*4b580*/  LDL.LU.64 R4, [R1+0xc0] ;  /* 0x0000c00001047983 */ /* 0x001ee20000300a00 */
        /* <DEDUP_REMOVED lines=12> */
[----:B------:R-:W-:Y:S01]  /*4b650*/  IMAD.X R6, R7, 0x1, R3, P5 ;  /* 0x0000000107067824 */ /* 0x000fe200028e0603 */
[----:B0-----:R-:W-:-:S05]  /*4b660*/  IADD3.X R0, PT, PT, R9, R3, RZ, P3, !PT ;  /* 0x0000000309007210 */ /* 0x001fca0001ffe4ff */
        /* <DEDUP_REMOVED lines=10> */
[----:B------:R-:W-:Y:S04]  /*4b710*/  STL [R1+0x1c14], R0 ;  /* 0x001c140001007387 */ /* 0x000fe80000100800 */
[----:B------:R0:W-:Y:S04]  /*4b720*/  STL [R1+0xb0], R16 ;  /* 0x0000b01001007387 */ /* 0x0001e80000100800 */
[----:B------:R-:W4:Y:S01]  /*4b730*/  LDL.LU.64 R18, [R1+0xe8] ;  /* 0x0000e80001127983 */ /* 0x000f220000300a00 */
[----:B---3--:R-:W-:-:S05]  /*4b740*/  IADD3 R2, P3, PT, R14, R90, RZ ;  /* 0x0000005a0e027210 */ /* 0x008fca0007f7e0ff */
[----:B------:R-:W-:Y:S04]  /*4b750*/  STL [R1+0x182c], R2 ;  /* 0x00182c0201007387 */ /* 0x000fe80000100800 */
[----:B0-----:R-:W3:Y:S01]  /*4b760*/  LDL.LU.64 R16, [R1+0xf0] ;  /* 0x0000f00001107983 */ /* 0x001ee20000300a00 */
[----:B------:R-:W-:-:S05]  /*4b770*/  IADD3 R0, P5, PT, R4, R90, RZ ;  /* 0x0000005a04007210 */ /* 0x000fca0007fbe0ff */
        /* <DEDUP_REMOVED lines=32> */
[----:B0-----:R-:W-:-:S05]  /*4b980*/  IMAD.X R0, R19, 0x1, R3, P3 ;  /* 0x0000000113007824 */ /* 0x001fca00018e0603 */
[----:B------:R-:W-:Y:S04]  /*4b990*/  STL [R1+0x1c48], R0 ;  /* 0x001c480001007387 */ /* 0x000fe80000100800 */
[----:B------:R0:W-:Y:S04]  /*4b9a0*/  STL [R1+0x1c4c], R16 ;  /* 0x001c4c1001007387 */ /* 0x0001e80000100800 */
[----:B------:R-:W3:Y:S01]  /*4b9b0*/  LDL.LU.64 R18, [R1+0x128] ;  /* 0x0001280001127983 */ /* 0x000ee20000300a00 */
[----:B------:R-:W-:-:S05]  /*4b9c0*/  IADD3 R2, P3, PT, R14, R90, RZ ;  /* 0x0000005a0e027210 */ /* 0x000fca0007f7e0ff */
        /* <DEDUP_REMOVED lines=74> */
[----:B------:R-:W-:Y:S01]  /*4be70*/  IADD3.X R16, PT, PT, R17, R3, RZ, P5, !PT ;  /* 0x0000000311107210 */ /* 0x000fe20002ffe4ff */
        /* <DEDUP_REMOVED lines=269> */
[----:B------:R-:W-:Y:S01]  /*4cf50*/  IADD3.X R6, PT, PT, R7, R3, RZ, P5, !PT ;  /* 0x0000000307067210 */ /* 0x000fe20002ffe4ff */
        /* <DEDUP_REMOVED lines=139> */
[----:B------:R-:W-:Y:S01]  /*4d810*/  IMAD.X R4, R5, 0x1, R3, P5 ;  /* 0x0000000105047824 */ /* 0x000fe200028e0603 */
[----:B0-----:R-:W-:-:S05]  /*4d820*/  IADD3.X R0, PT, PT, R15, R3, RZ, P3, !PT ;  /* 0x000000030f007210 */ /* 0x001fca0001ffe4ff */
        /* <DEDUP_REMOVED lines=128> */
[----:B------:R-:W-:Y:S01]  /*4e030*/  IADD3.X R10, PT, PT, R11, R3, RZ, P5, !PT ;  /* 0x000000030b0a7210 */ /* 0x000fe20002ffe4ff */
        /* <DEDUP_REMOVED lines=55> */
[----:B------:R1:W-:Y:S04]  /*4e3b0*/  STL [R1+0x160], R2 ;  /* 0x0001600201007387 */ /* 0x0003e80000100800 */
[----:B0-----:R-:W2:Y:S01]  /*4e3c0*/  LDL.LU.64 R6, [R1+0x5d8] ;  /* 0x0005d80001067983 */ /* 0x001ea20000300a00 */
[----:B------:R-:W-:Y:S01]  /*4e3d0*/  IMAD.X R18, R19, 0x1, R3, P3 ;  /* 0x0000000113127824 */ /* 0x000fe200018e0603 */
[----:B------:R-:W-:-:S05]  /*4e3e0*/  IADD3 R0, P5, PT, R16, R90, RZ ;  /* 0x0000005a10007210 */ /* 0x000fca0007fbe0ff */
[----:B------:R0:W-:Y:S01]  /*4e3f0*/  STL [R1+0x164], R0 ;  /* 0x0001640001007387 */ /* 0x0001e20000100800 */
[----:B-1----:R-:W-:-:S03]  /*4e400*/  IMAD.X R2, R17, 0x1, R3, P5 ;  /* 0x0000000111027824 */ /* 0x002fc600028e0603 */
[----:B------:R-:W-:Y:S04]  /*4e410*/  STL [R1+0xa8], R18 ;  /* 0x0000a81201007387 */ /* 0x000fe80000100800 */
[----:B------:R1:W-:Y:S01]  /*4e420*/  STL [R1+0xac], R2 ;  /* 0x0000ac0201007387 */ /* 0x0003e20000100800 */
[----:B0-----:R-:W-:-:S05]  /*4e430*/  IADD3 R0, P3, PT, R14, R90, RZ ;  /* 0x0000005a0e007210 */ /* 0x001fca0007f7e0ff */
[----:B-1----:R-:W-:Y:S01]  /*4e440*/  IMAD.X R2, R15, 0x1, R3, P3 ;  /* 0x000000010f027824 */ /* 0x002fe200018e0603 */
[----:B------:R0:W-:Y:S01]  /*4e450*/  STL [R1+0x168], R0 ;  /* 0x0001680001007387 */ /* 0x0001e20000100800 */
[----:B------:R-:W-:-:S05]  /*4e460*/  IADD3 R16, P5, PT, R4, R90, RZ ;  /* 0x0000005a04107210 */ /* 0x000fca0007fbe0ff */
[----:B------:R-:W-:Y:S04]  /*4e470*/  STL [R1+0x16c], R16 ;  /* 0x00016c1001007387 */ /* 0x000fe80000100800 */
[----:B------:R-:W2:Y:S01]  /*4e480*/  LDL.LU.64 R18, [R1+0x630] ;  /* 0x0006300001127983 */ /* 0x000ea20000300a00 */
[----:B0-----:R-:W-:-:S03]  /*4e490*/  IMAD.X R0, R5, 0x1, R3, P5 ;  /* 0x0000000105007824 */ /* 0x001fc600028e0603 */
[----:B------:R-:W-:Y:S04]  /*4e4a0*/  STL [R1+0xd8], R2 ;  /* 0x0000d80201007387 */ /* 0x000fe80000100800 */
[----:B------:R-:W2:Y:S04]  /*4e4b0*/  LDL.LU.64 R4, [R1+0x638] ;  /* 0x0006380001047983 */ /* 0x000ea80000300a00 */
[----:B------:R4:W-:Y:S02]  /*4e4c0*/  STL [R1+0xdc], R0 ;  /* 0x0000dc0001007387 */ /* 0x0009e40000100800 */
[----:B----4-:R-:W-:-:S05]  /*4e4d0*/  IADD3 R0, P3, PT, R12, R90, RZ ;  /* 0x0000005a0c007210 */ /* 0x010fca0007f7e0ff */
[----:B------:R-:W-:Y:S01]  /*4e4e0*/  IMAD.X R2, R13, 0x1, R3, P3 ;  /* 0x000000010d027824 */ /* 0x000fe200018e0603 */
[----:B------:R0:W-:Y:S01]  /*4e4f0*/  STL [R1+0x170], R0 ;  /* 0x0001700001007387 */ /* 0x0001e20000100800 */
[----:B---3--:R-:W-:-:S05]  /*4e500*/  IADD3 R14, P5, PT, R10, R90, RZ ;  /* 0x0000005a0a0e7210 */ /* 0x008fca0007fbe0ff */
[----:B------:R1:W-:Y:S04]  /*4e510*/  STL [R1+0x174], R14 ;  /* 0x0001740e01007387 */ /* 0x0003e80000100800 */
[----:B------:R-:W3:Y:S01]  /*4e520*/  LDL.LU.64 R16, [R1+0x640] ;  /* 0x0006400001107983 */ /* 0x000ee20000300a00 */
[----:B0-----:R-:W-:-:S03]  /*4e530*/  IMAD.X R0, R11, 0x1, R3, P5 ;  /* 0x000000010b007824 */ /* 0x001fc600028e0603 */
[----:B------:R0:W-:Y:S04]  /*4e540*/  STL [R1+0xe0], R2 ;  /* 0x0000e00201007387 */ /* 0x0001e80000100800 */
[----:B-1----:R-:W4:Y:S04]  /*4e550*/  LDL.LU.64 R14, [R1+0x648] ;  /* 0x00064800010e7983 */ /* 0x002f280000300a00 */
[----:B------:R-:W-:Y:S04]  /*4e560*/  STL [R1+0xe4], R0 ;  /* 0x0000e40001007387 */ /* 0x000fe80000100800 */
[----:B------:R-:W4:Y:S01]  /*4e570*/  LDL.LU.64 R12, [R1+0x650] ;  /* 0x00065000010c7983 */ /* 0x000f220000300a00 */
[----:B0-----:R-:W-:-:S05]  /*4e580*/  IADD3 R2, P3, PT, R8, R90, RZ ;  /* 0x0000005a08027210 */ /* 0x001fca0007f7e0ff */
[----:B------:R0:W-:Y:S04]  /*4e590*/  STL [R1+0x178], R2 ;  /* 0x0001780201007387 */ /* 0x0001e80000100800 */
[----:B------:R-:W4:Y:S01]  /*4e5a0*/  LDL.LU.64 R10, [R1+0x658] ;  /* 0x00065800010a7983 */ /* 0x000f220000300a00 */
[----:B0-----:R-:W-:Y:S01]  /*4e5b0*/  IMAD.X R2, R9, 0x1, R3, P3 ;  /* 0x0000000109027824 */ /* 0x001fe200018e0603 */
[----:B--2---:R-:W-:-:S05]  /*4e5c0*/  IADD3 R0, P5, PT, R6, R90, RZ ;  /* 0x0000005a06007210 */ /* 0x004fca0007fbe0ff */
[----:B------:R0:W-:Y:S04]  /*4e5d0*/  STL [R1+0x17c], R0 ;  /* 0x00017c0001007387 */ /* 0x0001e80000100800 */
[----:B------:R-:W2:Y:S04]  /*4e5e0*/  LDL.LU.64 R8, [R1+0x6b0] ;  /* 0x0006b00001087983 */ /* 0x000ea80000300a00 */
[----:B------:R-:W-:Y:S01]  /*4e5f0*/  STL [R1+0xe8], R2 ;  /* 0x0000e80201007387 */ /* 0x000fe20000100800 */
[----:B0-----:R-:W-:-:S03]  /*4e600*/  IMAD.X R0, R7, 0x1, R3, P5 ;  /* 0x0000000107007824 */ /* 0x001fc600028e0603 */
[----:B------:R-:W2:Y:S04]  /*4e610*/  LDL.LU.64 R6, [R1+0x6b8] ;  /* 0x0006b80001067983 */ /* 0x000ea80000300a00 */
[----:B------:R0:W-:Y:S02]  /*4e620*/  STL [R1+0xec], R0 ;  /* 0x0000ec0001007387 */ /* 0x0001e40000100800 */
[-C--:B0-----:R-:W-:Y:S02]  /*4e630*/  IADD3 R0, P3, PT, R18, R90.reuse, RZ ;  /* 0x0000005a12007210 */ /* 0x081fe40007f7e0ff */
[----:B------:R-:W-:-:S03]  /*4e640*/  IADD3 R20, P5, PT, R4, R90, RZ ;  /* 0x0000005a04147210 */ /* 0x000fc60007fbe0ff */
[--C-:B------:R-:W-:Y:S01]  /*4e650*/  IMAD.X R2, R19, 0x1, R3.reuse, P3 ;  /* 0x0000000113027824 */ /* 0x100fe200018e0603 */
[----:B------:R0:W-:Y:S04]  /*4e660*/  STL [R1+0x180], R0 ;  /* 0x0001800001007387 */ /* 0x0001e80000100800 */
[----:B------:R-:W-:Y:S01]  /*4e670*/  STL [R1+0x184], R20 ;  /* 0x0001841401007387 */ /* 0x000fe20000100800 */
[----:B0-----:R-:W-:-:S03]  /*4e680*/  IMAD.X R0, R5, 0x1, R3, P5 ;  /* 0x0000000105007824 */ /* 0x001fc600028e0603 */
[----:B------:R-:W2:Y:S04]  /*4e690*/  LDL.LU.64 R4, [R1+0x6c0] ;  /* 0x0006c00001047983 */ /* 0x000ea80000300a00 */
[----:B------:R3:W-:Y:S04]  /*4e6a0*/  STL [R1+0xf0], R2 ;  /* 0x0000f00201007387 */ /* 0x0007e80000100800 */
[----:B------:R-:W2:Y:S04]  /*4e6b0*/  LDL.LU.64 R26, [R1+0x6c8] ;  /* 0x0006c800011a7983 */ /* 0x000ea80000300a00 */
[----:B------:R0:W-:Y:S01]  /*4e6c0*/  STL [R1+0xf4], R0 ;  /* 0x0000f40001007387 */ /* 0x0001e20000100800 */
[----:B---3--:R-:W-:-:S05]  /*4e6d0*/  IADD3 R2, P3, PT, R16, R90, RZ ;  /* 0x0000005a10027210 */ /* 0x008fca0007f7e0ff */
[----:B0-----:R-:W-:Y:S01]  /*4e6e0*/  IMAD.X R0, R17, 0x1, R3, P3 ;  /* 0x0000000111007824 */ /* 0x001fe200018e0603 */
[-C--:B----4-:R-:W-:Y:S01]  /*4e6f0*/  IADD3 R18, P5, PT, R14, R90.reuse, RZ ;  /* 0x0000005a0e127210 */ /* 0x090fe20007fbe0ff */
[----:B------:R0:W-:Y:S01]  /*4e700*/  STL [R1+0x188], R2 ;  /* 0x0001880201007387 */ /* 0x0001e20000100800 */
[----:B------:R-:W-:-:S03]  /*4e710*/  IADD3 R14, P3, PT, R12, R90, RZ ;  /* 0x0000005a0c0e7210 */ /* 0x000fc60007f7e0ff */
[----:B------:R-:W-:Y:S04]  /*4e720*/  STL [R1+0x18c], R18 ;  /* 0x00018c1201007387 */ /* 0x000fe80000100800 */
[----:B------:R1:W-:Y:S01]  /*4e730*/  STL [R1+0xf8], R0 ;  /* 0x0000f80001007387 */ /* 0x0003e20000100800 */
[----:B0-----:R-:W-:Y:S01]  /*4e740*/  IMAD.X R2, R15, 0x1, R3, P5 ;  /* 0x000000010f027824 */ /* 0x001fe200028e0603 */
[----:B-1----:R-:W-:-:S04]  /*4e750*/  IADD3 R0, P5, PT, R10, R90, RZ ;  /* 0x0000005a0a007210 */ /* 0x002fc80007fbe0ff */
[----:B------:R0:W-:Y:S04]  /*4e760*/  STL [R1+0xfc], R2 ;  /* 0x0000fc0201007387 */ /* 0x0001e80000100800 */
[----:B------:R-:W-:Y:S01]  /*4e770*/  STL [R1+0x190], R14 ;  /* 0x0001900e01007387 */ /* 0x000fe20000100800 */
[----:B------:R-:W-:-:S03]  /*4e780*/  IMAD.X R10, R11, 0x1, R3, P5 ;  /* 0x000000010b0a7824 */ /* 0x000fc600028e0603 */
[----:B------:R2:W-:Y:S01]  /*4e790*/  STL [R1+0x194], R0 ;  /* 0x0001940001007387 */ /* 0x0005e20000100800 */
[----:B0-----:R-:W-:-:S05]  /*4e7a0*/  IMAD.X R2, R13, 0x1, R3, P3 ;  /* 0x000000010d027824 */ /* 0x001fca00018e0603 */
[----:B------:R0:W-:Y:S04]  /*4e7b0*/  STL [R1+0x100], R2 ;  /* 0x0001000201007387 */ /* 0x0001e80000100800 */
[----:B------:R-:W-:Y:S04]  /*4e7c0*/  STL [R1+0x104], R10 ;  /* 0x0001040a01007387 */ /* 0x000fe80000100800 */
[----:B------:R-:W3:Y:S01]  /*4e7d0*/  LDL R16, [R1+0x24cc] ;  /* 0x0024cc0001107983 */ /* 0x000ee20000100800 */
[----:B--2---:R-:W-:-:S05]  /*4e7e0*/  IADD3 R0, P3, PT, R8, R90, RZ ;  /* 0x0000005a08007210 */ /* 0x004fca0007f7e0ff */
[----:B------:R1:W-:Y:S01]  /*4e7f0*/  STL [R1+0x198], R0 ;  /* 0x0001980001007387 */ /* 0x0003e20000100800 */
[----:B0-----:R-:W-:Y:S01]  /*4e800*/  IADD3 R2, P5, PT, R6, R90, RZ ;  /* 0x0000005a06027210 */ /* 0x001fe20007fbe0ff */
[----:B-1----:R-:W-:-:S04]  /*4e810*/  IMAD.X R0, R9, 0x1, R3, P3 ;  /* 0x0000000109007824 */ /* 0x002fc800018e0603 */
[----:B------:R-:W-:Y:S01]  /*4e820*/  IMAD.X R6, R7, 0x1, R3, P5 ;  /* 0x0000000107067824 */ /* 0x000fe200028e0603 */
[----:B------:R0:W-:Y:S04]  /*4e830*/  STL [R1+0x19c], R2 ;  /* 0x00019c0201007387 */ /* 0x0001e80000100800 */
[----:B------:R-:W2:Y:S04]  /*4e840*/  LDL R17, [R1+0x24d0] ;  /* 0x0024d00001117983 */ /* 0x000ea80000100800 */
[----:B------:R1:W-:Y:S04]  /*4e850*/  STL [R1+0x108], R0 ;  /* 0x0001080001007387 */ /* 0x0003e80000100800 */
[----:B------:R-:W-:Y:S04]  /*4e860*/  STL [R1+0x10c], R6 ;  /* 0x00010c0601007387 */ /* 0x000fe80000100800 */
[----:B------:R-:W2:Y:S01]  /*4e870*/  LDL.LU R21, [R1+0x1738] ;  /* 0x0017380001157983 */ /* 0x000ea20000300800 */
[----:B0-----:R-:W-:-:S02]  /*4e880*/  IADD3 R2, P3, PT, R4, R90, RZ ;  /* 0x0000005a04027210 */ /* 0x001fc40007f7e0ff */
[----:B-1----:R-:W-:-:S03]  /*4e890*/  IADD3 R0, P5, PT, R26, R90, RZ ;  /* 0x0000005a1a007210 */ /* 0x002fc60007fbe0ff */
[----:B------:R-:W-:Y:S04]  /*4e8a0*/  STL [R1+0x1a0], R2 ;  /* 0x0001a00201007387 */ /* 0x000fe80000100800 */
[----:B------:R-:W4:Y:S04]  /*4e8b0*/  LDL.LU R20, [R1+0x170c] ;  /* 0x00170c0001147983 */ /* 0x000f280000300800 */
[----:B------:R0:W-:Y:S04]  /*4e8c0*/  STL [R1+0x1a4], R0 ;  /* 0x0001a40001007387 */ /* 0x0001e80000100800 */
[----:B------:R-:W3:Y:S04]  /*4e8d0*/  LDL.LU R19, [R1+0x1708] ;  /* 0x0017080001137983 */ /* 0x000ee80000300800 */
[----:B------:R-:W3:Y:S04]  /*4e8e0*/  LDL.LU R18, [R1+0x16dc] ;  /* 0x0016dc0001127983 */ /* 0x000ee80000300800 */
[----:B------:R-:W3:Y:S04]  /*4e8f0*/  LDL.LU R15, [R1+0x16d8] ;  /* 0x0016d800010f7983 */ /* 0x000ee80000300800 */
[----:B------:R-:W3:Y:S04]  /*4e900*/  LDL.LU R91, [R1+0x1ce8] ;  /* 0x001ce800015b7983 */ /* 0x000ee80000300800 */
[----:B------:R-:W3:Y:S04]  /*4e910*/  LDL.LU.64 R24, [R1+0x6d0] ;  /* 0x0006d00001187983 */ /* 0x000ee80000300a00 */
[----:B------:R-:W4:Y:S01]  /*4e920*/  LDL.LU.64 R22, [R1+0x6d8] ;  /* 0x0006d80001167983 */ /* 0x000f220000300a00 */
[----:B0-----:R-:W-:-:S05]  /*4e930*/  IADD3.X R0, PT, PT, R5, R3, RZ, P3, !PT ;  /* 0x0000000305007210 */ /* 0x001fca0001ffe4ff */
[----:B------:R0:W-:Y:S04]  /*4e940*/  STL [R1+0x110], R0 ;  /* 0x0001100001007387 */ /* 0x0001e80000100800 */
        /* <DEDUP_REMOVED lines=12> */
[----:B0-----:R-:W4:Y:S04]  /*4ea10*/  LDL.LU R0, [R1+0x1b94] ;  /* 0x001b940001007983 */ /* 0x001f280000300800 */
[----:B------:R-:W4:Y:S04]  /*4ea20*/  LDL.LU R93, [R1+0x1b60] ;  /* 0x001b6000015d7983 */ /* 0x000f280000300800 */
[----:B------:R-:W4:Y:S04]  /*4ea30*/  LDL.LU R86, [R1+0x1b5c] ;  /* 0x001b5c0001567983 */ /* 0x000f280000300800 */
[----:B------:R-:W4:Y:S04]  /*4ea40*/  LDL.LU R88, [R1+0x1b28] ;  /* 0x001b280001587983 */ /* 0x000f280000300800 */
[----:B------:R-:W4:Y:S01]  /*4ea50*/  LDL.LU R92, [R1+0x1b24] ;  /* 0x001b2400015c7983 */ /* 0x000f220000300800 */
[----:B------:R-:W-:-:S03]  /*4ea60*/  IMAD.X R85, R27, 0x1, R3, P5 ;  /* 0x000000011b557824 */ /* 0x000fc600028e0603 */
[----:B------:R-:W4:Y:S04]  /*4ea70*/  LDL.LU.64 R26, [R1+0x2ff0] ;  /* 0x002ff000011a7983 */ /* 0x000f280000300a00 */
[----:B------:R-:W4:Y:S04]  /*4ea80*/  LDL.LU R89, [R1+0x1af4] ;  /* 0x001af40001597983 */ /* 0x000f280000300800 */
[----:B------:R-:W4:Y:S04]  /*4ea90*/  LDL.LU R87, [R1+0x1af0] ;  /* 0x001af00001577983 */ /* 0x000f280000300800 */
[----:B------:R3:W-:Y:S04]  /*4eaa0*/  STL [R1+0x114], R85 ;  /* 0x0001145501007387 */ /* 0x0007e80000100800 */
[----:B--2---:R-:W-:Y:S01]  /*4eab0*/  STS.U16 [R17+UR76+0x37480], R21 ;  /* 0x0374801511007988 */ /* 0x004fe2000800044c */
[----:B---3--:R-:W-:-:S05]  /*4eac0*/  IADD3 R85, P3, PT, R24, R90, RZ ;  /* 0x0000005a18557210 */ /* 0x008fca0007f7e0ff */
[----:B------:R0:W-:Y:S01]  /*4ead0*/  STL [R1+0x1d8], R85 ;  /* 0x0001d85501007387 */ /* 0x0001e20000100800 */
[----:B------:R-:W-:-:S03]  /*4eae0*/  IMAD.X R25, R25, 0x1, R3, P3 ;  /* 0x0000000119197824 */ /* 0x000fc600018e0603 */
[----:B----4-:R-:W-:Y:S04]  /*4eaf0*/  STS.U16 [R17+UR76+0x27880], R20 ;  /* 0x0278801411007988 */ /* 0x010fe8000800044c */
[----:B------:R-:W2:Y:S01]  /*4eb00*/  LDL.LU R24, [R1+0x2fec] ;  /* 0x002fec0001187983 */ /* 0x000ea20000300800 */
[----:B0-----:R-:W-:-:S03]  /*4eb10*/  IADD3 R85, P5, PT, R22, R90, RZ ;  /* 0x0000005a16557210 */ /* 0x001fc60007fbe0ff */
[----:B------:R-:W-:Y:S04]  /*4eb20*/  STS.U16 [R17+UR76+0x37880], R19 ;  /* 0x0378801311007988 */ /* 0x000fe8000800044c */
[----:B------:R-:W-:Y:S01]  /*4eb30*/  STS.U16 [R17+UR76+0x27c80], R18 ;  /* 0x027c801211007988 */ /* 0x000fe2000800044c */
[----:B------:R-:W-:-:S03]  /*4eb40*/  IMAD.X R22, R23, 0x1, R3, P5 ;  /* 0x0000000117167824 */ /* 0x000fc600028e0603 */
[----:B------:R-:W-:Y:S04]  /*4eb50*/  STS.U16 [R17+UR76+0x37c80], R15 ;  /* 0x037c800f11007988 */ /* 0x000fe8000800044c */
[----:B------:R-:W-:Y:S04]  /*4eb60*/  STL [R1+0x1dc], R85 ;  /* 0x0001dc5501007387 */ /* 0x000fe80000100800 */
[----:B------:R-:W-:Y:S04]  /*4eb70*/  STL [R1+0x118], R25 ;  /* 0x0001181901007387 */ /* 0x000fe80000100800 */
[----:B------:R-:W-:Y:S04]  /*4eb80*/  STL [R1+0x11c], R22 ;  /* 0x00011c1601007387 */ /* 0x000fe80000100800 */
[----:B------:R0:W-:Y:S04]  /*4eb90*/  STS.U16 [R16+UR76+0x20100], R91 ;  /* 0x0201005b10007988 */ /* 0x0001e8000800044c */
[----:B0-----:R-:W3:Y:S04]  /*4eba0*/  LDL.LU R91, [R1+0x1ac4] ;  /* 0x001ac400015b7983 */ /* 0x001ee80000300800 */
        /* <DEDUP_REMOVED lines=18> */
[----:B0-----:R-:W4:Y:S04]  /*4ecd0*/  LDL.LU R92, [R1+0x1ac0] ;  /* 0x001ac000015c7983 */ /* 0x001f280000300800 */
        /* <DEDUP_REMOVED lines=8> */
[----:B------:R0:W-:Y:S04]  /*4ed60*/  STS.U16 [R16+UR76+0x32500], R87 ;  /* 0x0325005710007988 */ /* 0x0001e8000800044c */
[----:B------:R-:W2:Y:S04]  /*4ed70*/  LDL.LU R15, [R1+0x19d4] ;  /* 0x0019d400010f7983 */ /* 0x000ea80000300800 */
        /* <DEDUP_REMOVED lines=19> */
[----:B0-----:R-:W3:Y:S04]  /*4eeb0*/  LDL.LU R91, [R1+0x1820] ;  /* 0x00182000015b7983 */ /* 0x001ee80000300800 */
[----:B----4-:R0:W-:Y:S04]  /*4eec0*/  STS.U16 [R16+UR76+0x32900], R92 ;  /* 0x0329005c10007988 */ /* 0x0101e8000800044c */
[----:B--2---:R-:W-:Y:S04]  /*4eed0*/  STS.U16 [R16+UR76+0x22d00], R25 ;  /* 0x022d001910007988 */ /* 0x004fe8000800044c */
        /* <DEDUP_REMOVED lines=9> */
[----:B------:R0:W-:Y:S04]  /*4ef70*/  STS.U16 [R16+UR76+0x33d00], R87 ;  /* 0x033d005710007988 */ /* 0x0001e8000800044c */
[----:B0-----:R-:W4:Y:S04]  /*4ef80*/  LDL.LU R87, [R1+0x17f0] ;  /* 0x0017f00001577983 */ /* 0x001f280000300800 */
        /* <DEDUP_REMOVED lines=9> */
[----:B------:R-:W4:Y:S04]  /*4f020*/  LDL R15, [R1+0x24c8] ;  /* 0x0024c800010f7983 */ /* 0x000f280000100800 */
        /* <DEDUP_REMOVED lines=16> */
[----:B------:R-:W4:Y:S04]  /*4f130*/  LDL.LU R18, [R1+0x1704] ;  /* 0x0017040001127983 */ /* 0x000f280000300800 */
[----:B---3--:R0:W-:Y:S04]  /*4f140*/  STS.U16 [R16+UR76+0x36100], R91 ;  /* 0x0361005b10007988 */ /* 0x0081e8000800044c */
        /* <DEDUP_REMOVED lines=18> */
[----:B--2---:R0:W-:Y:S04]  /*4f270*/  STS.U16 [R16+UR76+0x26500], R92 ;  /* 0x0265005c10007988 */ /* 0x0041e8000800044c */
[----:B------:R-:W2:Y:S04]  /*4f280*/  LDL.LU R89, [R1+0x1b54] ;  /* 0x001b540001597983 */ /* 0x000ea80000300800 */
[----:B0-----:R-:W2:Y:S04]  /*4f290*/  LDL.LU R92, [R1+0x1b20] ;  /* 0x001b2000015c7983 */ /* 0x001ea80000300800 */
[----:B----4-:R0:W-:Y:S04]  /*4f2a0*/  STS.U16 [R16+UR76+0x36500], R87 ;  /* 0x0365005710007988 */ /* 0x0101e8000800044c */
[----:B0-----:R-:W4:Y:S04]  /*4f2b0*/  LDL.LU R87, [R1+0x1b1c] ;  /* 0x001b1c0001577983 */ /* 0x001f280000300800 */
[----:B------:R0:W-:Y:S04]  /*4f2c0*/  STS.U16 [R16+UR76+0x26900], R25 ;  /* 0x0269001910007988 */ /* 0x0001e8000800044c */
[----:B------:R-:W-:Y:S04]  /*4f2d0*/  STS.U16 [R16+UR76+0x36900], R90 ;  /* 0x0369005a10007988 */ /* 0x000fe8000800044c */
[----:B------:R-:W-:Y:S04]  /*4f2e0*/  STS.U16 [R16+UR76+0x26d00], R85 ;  /* 0x026d005510007988 */ /* 0x000fe8000800044c */
[----:B------:R-:W-:Y:S04]  /*4f2f0*/  STS.U16 [R16+UR76+0x36d00], R23 ;  /* 0x036d001710007988 */ /* 0x000fe8000800044c */
[----:B------:R-:W-:Y:S04]  /*4f300*/  STS.U16 [R16+UR76+0x27100], R22 ;  /* 0x0271001610007988 */ /* 0x000fe8000800044c */
[----:B------:R-:W-:Y:S04]  /*4f310*/  STS.U16 [R16+UR76+0x37100], R21 ;  /* 0x0371001510007988 */ /* 0x000fe8000800044c */
[----:B0-----:R-:W4:Y:S04]  /*4f320*/  LDL.LU R25, [R1+0x2fe8] ;  /* 0x002fe80001197983 */ /* 0x001f280000300800 */
[----:B------:R-:W-:Y:S04]  /*4f330*/  STS.U16 [R16+UR76+0x27500], R20 ;  /* 0x0275001410007988 */ /* 0x000fe8000800044c */
[----:B------:R-:W-:Y:S04]  /*4f340*/  STS.U16 [R16+UR76+0x37500], R19 ;  /* 0x0375001310007988 */ /* 0x000fe8000800044c */
[----:B------:R-:W-:Y:S04]  /*4f350*/  STS.U16 [R16+UR76+0x27900], R18 ;  /* 0x0279001210007988 */ /* 0x000fe8000800044c */
[----:B---3--:R0:W-:Y:S04]  /*4f360*/  STS.U16 [R16+UR76+0x37900], R91 ;  /* 0x0379005b10007988 */ /* 0x0081e8000800044c */
        /* <DEDUP_REMOVED lines=19> */
[----:B------:R-:W-:Y:S04]  /*4f4a0*/  STS.U16 [R15+UR76+0x22180], R92 ;  /* 0x0221805c0f007988 */ /* 0x000fe8000800044c */
[----:B------:R-:W2:Y:S04]  /*4f4b0*/  LDL.LU R22, [R1+0x1ae8] ;  /* 0x001ae80001167983 */ /* 0x000ea80000300800 */
[----:B----4-:R0:W-:Y:S04]  /*4f4c0*/  STS.U16 [R15+UR76+0x32180], R87 ;  /* 0x032180570f007988 */ /* 0x0101e8000800044c */
        /* <DEDUP_REMOVED lines=28> */
[----:B---3--:R0:W-:Y:S04]  /*4f690*/  STS.U16 [R15+UR76+0x22580], R91 ;  /* 0x0225805b0f007988 */ /* 0x0081e8000800044c */
[----:B0-----:R-:W3:Y:S04]  /*4f6a0*/  LDL.LU R91, [R1+0x181c] ;  /* 0x00181c00015b7983 */ /* 0x001ee80000300800 */
[----:B--2---:R0:W-:Y:S04]  /*4f6b0*/  STS.U16 [R15+UR76+0x32580], R22 ;  /* 0x032580160f007988 */ /* 0x0041e8000800044c */
        /* <DEDUP_REMOVED lines=29> */
[----:B-1----:R-:W2:Y:S04]  /*4f890*/  LDL.LU R92, [R1+0x1818] ;  /* 0x00181800015c7983 */ /* 0x002ea80000300800 */
[----:B------:R-:W-:Y:S04]  /*4f8a0*/  STS.U16 [R15+UR76+0x35d80], R89 ;  /* 0x035d80590f007988 */ /* 0x000fe8000800044c */
        /* <DEDUP_REMOVED lines=29> */
[----:B----4-:R1:W-:Y:S04]  /*4fa80*/  STS.U16 [R15+UR76+0x26580], R87 ;  /* 0x026580570f007988 */ /* 0x0103e8000800044c */
[----:B0-----:R-:W2:Y:S04]  /*4fa90*/  LDL.LU R92, [R1+0x1b50] ;  /* 0x001b5000015c7983 */ /* 0x001ea80000300800 */
[----:B-1----:R-:W4:Y:S04]  /*4faa0*/  LDL.LU R87, [R1+0x1b4c] ;  /* 0x001b4c0001577983 */ /* 0x002f280000300800 */
        /* <DEDUP_REMOVED lines=10> */
[----:B---3--:R0:W-:Y:S04]  /*4fb50*/  STS.U16 [R15+UR76+0x27980], R91 ;  /* 0x0279805b0f007988 */ /* 0x0081e8000800044c */
[----:B------:R-:W-:Y:S04]  /*4fb60*/  STS.U16 [R15+UR76+0x37980], R16 ;  /* 0x037980100f007988 */ /* 0x000fe8000800044c */
[----:B------:R1:W-:Y:S04]  /*4fb70*/  STS.U16 [R15+UR76+0x27d80], R88 ;  /* 0x027d80580f007988 */ /* 0x0003e8000800044c */
[----:B------:R-:W-:Y:S04]  /*4fb80*/  STS.U16 [R15+UR76+0x37d80], R13 ;  /* 0x037d800d0f007988 */ /* 0x000fe8000800044c */
[----:B------:R-:W-:Y:S04]  /*4fb90*/  STS.U16 [R14+UR76+0x20200], R12 ;  /* 0x0202000c0e007988 */ /* 0x000fe8000800044c */
[----:B------:R-:W-:Y:S04]  /*4fba0*/  STS.U16 [R14+UR76+0x30200], R11 ;  /* 0x0302000b0e007988 */ /* 0x000fe8000800044c */
[----:B------:R-:W-:Y:S04]  /*4fbb0*/  STS.U16 [R14+UR76+0x20600], R10 ;  /* 0x0206000a0e007988 */ /* 0x000fe8000800044c */
[----:B------:R-:W-:Y:S04]  /*4fbc0*/  STS.U16 [R14+UR76+0x30600], R9 ;  /* 0x030600090e007988 */ /* 0x000fe8000800044c */
        /* <DEDUP_REMOVED lines=9> */
[----:B-1----:R-:W3:Y:S04]  /*4fc60*/  LDL.LU R88, [R1+0x1b14] ;  /* 0x001b140001587983 */ /* 0x002ee80000300800 */
[----:B------:R-:W-:Y:S04]  /*4fc70*/  STS.U16 [R14+UR76+0x21a00], R86 ;  /* 0x021a00560e007988 */ /* 0x000fe8000800044c */
[----:B------:R-:W-:Y:S04]  /*4fc80*/  STS.U16 [R14+UR76+0x31a00], R89 ;  /* 0x031a00590e007988 */ /* 0x000fe8000800044c */
[----:B------:R-:W3:Y:S04]  /*4fc90*/  LDL.LU R23, [R1+0x1ae4] ;  /* 0x001ae40001177983 */ /* 0x000ee80000300800 */
[----:B--2---:R0:W-:Y:S04]  /*4fca0*/  STS.U16 [R14+UR76+0x21e00], R92 ;  /* 0x021e005c0e007988 */ /* 0x0041e8000800044c */
[----:B------:R-:W2:Y:S04]  /*4fcb0*/  LDL.LU R20, [R1+0x1ae0] ;  /* 0x001ae00001147983 */ /* 0x000ea80000300800 */
[----:B----4-:R1:W-:Y:S04]  /*4fcc0*/  STS.U16 [R14+UR76+0x31e00], R87 ;  /* 0x031e00570e007988 */ /* 0x0103e8000800044c */
[----:B0-----:R-:W4:Y:S04]  /*4fcd0*/  LDL.LU R92, [R1+0x1ab4] ;  /* 0x001ab400015c7983 */ /* 0x001f280000300800 */
[----:B-1----:R-:W2:Y:S04]  /*4fce0*/  LDL.LU R87, [R1+0x1ab0] ;  /* 0x001ab00001577983 */ /* 0x002ea80000300800 */
[----:B------:R-:W2:Y:S04]  /*4fcf0*/  LDL.LU R90, [R1+0x1a84] ;  /* 0x001a8400015a7983 */ /* 0x000ea80000300800 */
        /* <DEDUP_REMOVED lines=18> */
[----:B------:R0:W-:Y:S04]  /*4fe20*/  STS.U16 [R14+UR76+0x32200], R88 ;  /* 0x032200580e007988 */ /* 0x0001e8000800044c */
[----:B------:R-:W3:Y:S04]  /*4fe30*/  LDL.LU R5, [R1+0x18d4] ;  /* 0x0018d40001057983 */ /* 0x000ee80000300800 */
[----:B------:R-:W3:Y:S04]  /*4fe40*/  LDL.LU R4, [R1+0x18d0] ;  /* 0x0018d00001047983 */ /* 0x000ee80000300800 */
[----:B------:R1:W-:Y:S04]  /*4fe50*/  STS.U16 [R14+UR76+0x22600], R23 ;  /* 0x022600170e007988 */ /* 0x0003e8000800044c */
[----:B------:R-:W3:Y:S04]  /*4fe60*/  LDL.LU R2, [R1+0x18a4] ;  /* 0x0018a40001027983 */ /* 0x000ee80000300800 */
[----:B--2---:R2:W-:Y:S04]  /*4fe70*/  STS.U16 [R14+UR76+0x32600], R20 ;  /* 0x032600140e007988 */ /* 0x0045e8000800044c */
[----:B------:R-:W3:Y:S04]  /*4fe80*/  LDL.LU R0, [R1+0x18a0] ;  /* 0x0018a00001007983 */ /* 0x000ee80000300800 */
[----:B----4-:R4:W-:Y:S04]  /*4fe90*/  STS.U16 [R14+UR76+0x22a00], R92 ;  /* 0x022a005c0e007988 */ /* 0x0109e8000800044c */
[----:B------:R-:W3:Y:S04]  /*4fea0*/  LDL.LU R93, [R1+0x1874] ;  /* 0x00187400015d7983 */ /* 0x000ee80000300800 */
[----:B------:R0:W-:Y:S04]  /*4feb0*/  STS.U16 [R14+UR76+0x32a00], R87 ;  /* 0x032a00570e007988 */ /* 0x0001e8000800044c */
[----:B------:R-:W3:Y:S04]  /*4fec0*/  LDL.LU R86, [R1+0x1870] ;  /* 0x0018700001567983 */ /* 0x000ee80000300800 */
[----:B------:R-:W-:Y:S04]  /*4fed0*/  STS.U16 [R14+UR76+0x22e00], R90 ;  /* 0x022e005a0e007988 */ /* 0x000fe8000800044c */
[----:B0-----:R-:W3:Y:S04]  /*4fee0*/  LDL.LU R88, [R1+0x1844] ;  /* 0x0018440001587983 */ /* 0x001ee80000300800 */
[----:B------:R-:W-:Y:S04]  /*4fef0*/  STS.U16 [R14+UR76+0x32e00], R85 ;  /* 0x032e00550e007988 */ /* 0x000fe8000800044c */
[----:B-1----:R-:W3:Y:S04]  /*4ff00*/  LDL.LU R23, [R1+0x2fd8] ;  /* 0x002fd80001177983 */ /* 0x002ee80000300800 */
[----:B------:R-:W-:Y:S04]  /*4ff10*/  STS.U16 [R14+UR76+0x23200], R21 ;  /* 0x023200150e007988 */ /* 0x000fe8000800044c */
[----:B--2---:R-:W2:Y:S04]  /*4ff20*/  LDL.LU R20, [R1+0x2fd4] ;  /* 0x002fd40001147983 */ /* 0x004ea80000300800 */
[----:B------:R-:W-:Y:S04]  /*4ff30*/  STS.U16 [R14+UR76+0x33200], R19 ;  /* 0x033200130e007988 */ /* 0x000fe8000800044c */
[----:B----4-:R-:W4:Y:S04]  /*4ff40*/  LDL.LU R92, [R1+0x2fd0] ;  /* 0x002fd000015c7983 */ /* 0x010f280000300800 */
[----:B------:R-:W-:Y:S04]  /*4ff50*/  STS.U16 [R14+UR76+0x23600], R18 ;  /* 0x023600120e007988 */ /* 0x000fe8000800044c */
[----:B------:R-:W2:Y:S04]  /*4ff60*/  LDL.LU R87, [R1+0x2fcc] ;  /* 0x002fcc0001577983 */ /* 0x000ea80000300800 */
[----:B------:R0:W-:Y:S04]  /*4ff70*/  STS.U16 [R14+UR76+0x33600], R89 ;  /* 0x033600590e007988 */ /* 0x0001e8000800044c */
[----:B0-----:R-:W2:Y:S04]  /*4ff80*/  LDL.LU R89, [R1+0x1840] ;  /* 0x0018400001597983 */ /* 0x001ea80000300800 */
[----:B------:R-:W-:Y:S04]  /*4ff90*/  STS.U16 [R14+UR76+0x23a00], R17 ;  /* 0x023a00110e007988 */ /* 0x000fe8000800044c */
[----:B---3--:R0:W-:Y:S04]  /*4ffa0*/  STS.U16 [R14+UR76+0x33a00], R91 ;  /* 0x033a005b0e007988 */ /* 0x0081e8000800044c */
        /* <DEDUP_REMOVED lines=10> */
[----:B------:R0:W-:Y:S04]  /*50050*/  STS.U16 [R14+UR76+0x34e00], R6 ;  /* 0x034e00060e007988 */ /* 0x0001e8000800044c */
[----:B------:R-:W4:Y:S04]  /*50060*/  LDL.LU R21, [R1+0x17e0] ;  /* 0x0017e00001157983 */ /* 0x000f280000300800 */
[----:B------:R1:W-:Y:S04]  /*50070*/  STS.U16 [R14+UR76+0x25200], R5 ;  /* 0x025200050e007988 */ /* 0x0003e8000800044c */
        /* <DEDUP_REMOVED lines=9> */
[----:B------:R1:W-:Y:S04]  /*50110*/  STS.U16 [R14+UR76+0x35a00], R86 ;  /* 0x035a00560e007988 */ /* 0x0003e8000800044c */
[----:B0-----:R-:W4:Y:S04]  /*50120*/  LDL.LU R6, [R1+0x1750] ;  /* 0x0017500001067983 */ /* 0x001f280000300800 */
[----:B------:R0:W-:Y:S04]  /*50130*/  STS.U16 [R14+UR76+0x25e00], R88 ;  /* 0x025e00580e007988 */ /* 0x0001e8000800044c */
[----:B-1----:R-:W4:Y:S04]  /*50140*/  LDL.LU R5, [R1+0x1724] ;  /* 0x0017240001057983 */ /* 0x002f280000300800 */
[----:B------:R-:W4:Y:S04]  /*50150*/  LDL.LU R86, [R1+0x1720] ;  /* 0x0017200001567983 */ /* 0x000f280000300800 */
[----:B0-----:R-:W4:Y:S04]  /*50160*/  LDL.LU R88, [R1+0x16f4] ;  /* 0x0016f40001587983 */ /* 0x001f280000300800 */
[----:B--2---:R-:W-:Y:S04]  /*50170*/  STS.U16 [R14+UR76+0x35e00], R89 ;  /* 0x035e00590e007988 */ /* 0x004fe8000800044c */
[----:B------:R0:W-:Y:S04]  /*50180*/  STS.U16 [R14+UR76+0x26200], R87 ;  /* 0x026200570e007988 */ /* 0x0001e8000800044c */
[----:B0-----:R-:W2:Y:S04]  /*50190*/  LDL R87, [R1+0x24c0] ;  /* 0x0024c00001577983 */ /* 0x001ea80000100800 */
        /* <DEDUP_REMOVED lines=16> */
[----:B------:R3:W-:Y:S04]  /*502a0*/  STS.U16 [R14+UR76+0x36600], R21 ;  /* 0x036600150e007988 */ /* 0x0007e8000800044c */
[----:B------:R-:W-:Y:S04]  /*502b0*/  STS.U16 [R14+UR76+0x26a00], R90 ;  /* 0x026a005a0e007988 */ /* 0x000fe8000800044c */
[----:B------:R-:W-:Y:S04]  /*502c0*/  STS.U16 [R14+UR76+0x36a00], R85 ;  /* 0x036a00550e007988 */ /* 0x000fe8000800044c */
[----:B0-----:R-:W4:Y:S04]  /*502d0*/  LDL.LU R91, [R1+0x1bb4] ;  /* 0x001bb400015b7983 */ /* 0x001f280000300800 */
[----:B-1----:R-:W4:Y:S04]  /*502e0*/  LDL.LU R92, [R1+0x1b80] ;  /* 0x001b8000015c7983 */ /* 0x002f280000300800 */
[----:B------:R-:W-:Y:S04]  /*502f0*/  STS.U16 [R14+UR76+0x26e00], R19 ;  /* 0x026e00130e007988 */ /* 0x000fe8000800044c */
[----:B------:R-:W-:Y:S04]  /*50300*/  STS.U16 [R14+UR76+0x36e00], R18 ;  /* 0x036e00120e007988 */ /* 0x000fe8000800044c */
[----:B------:R-:W-:Y:S04]  /*50310*/  STS.U16 [R14+UR76+0x27200], R17 ;  /* 0x027200110e007988 */ /* 0x000fe8000800044c */
[----:B------:R0:W-:Y:S04]  /*50320*/  STS.U16 [R14+UR76+0x37200], R6 ;  /* 0x037200060e007988 */ /* 0x0001e8000800044c */
[----:B---3--:R-:W3:Y:S04]  /*50330*/  LDL.LU R21, [R1+0x2fc8] ;  /* 0x002fc80001157983 */ /* 0x008ee80000300800 */
[----:B------:R1:W-:Y:S04]  /*50340*/  STS.U16 [R14+UR76+0x27600], R5 ;  /* 0x027600050e007988 */ /* 0x0003e8000800044c */
[----:B------:R1:W-:Y:S04]  /*50350*/  STS.U16 [R14+UR76+0x37600], R86 ;  /* 0x037600560e007988 */ /* 0x0003e8000800044c */
[----:B------:R1:W-:Y:S04]  /*50360*/  STS.U16 [R14+UR76+0x27a00], R88 ;  /* 0x027a00580e007988 */ /* 0x0003e8000800044c */
[----:B0-----:R-:W3:Y:S04]  /*50370*/  LDL.LU R6, [R1+0x1b7c] ;  /* 0x001b7c0001067983 */ /* 0x001ee80000300800 */
[----:B-1----:R-:W3:Y:S04]  /*50380*/  LDL.LU R5, [R1+0x1b48] ;  /* 0x001b480001057983 */ /* 0x002ee80000300800 */
[----:B------:R-:W3:Y:S04]  /*50390*/  LDL.LU R86, [R1+0x1b44] ;  /* 0x001b440001567983 */ /* 0x000ee80000300800 */
[----:B------:R-:W3:Y:S04]  /*503a0*/  LDL.LU R88, [R1+0x1b10] ;  /* 0x001b100001587983 */ /* 0x000ee80000300800 */
        /* <DEDUP_REMOVED lines=15> */
[----:B------:R-:W2:Y:S04]  /*504a0*/  LDL.LU R18, [R1+0x1adc] ;  /* 0x001adc0001127983 */ /* 0x000ea80000300800 */
[----:B------:R-:W2:Y:S04]  /*504b0*/  LDL.LU R19, [R1+0x1ad8] ;  /* 0x001ad80001137983 */ /* 0x000ea80000300800 */
[----:B----4-:R0:W-:Y:S04]  /*504c0*/  STS.U16 [R87+UR76+0x31680], R91 ;  /* 0x0316805b57007988 */ /* 0x0101e8000800044c */
        /* <DEDUP_REMOVED lines=20> */
[----:B------:R-:W3:Y:S04]  /*50610*/  LDL.LU R7, [R1+0x18fc] ;  /* 0x0018fc0001077983 */ /* 0x000ee80000300800 */
[----:B------:R1:W-:Y:S04]  /*50620*/  STS.U16 [R87+UR76+0x21e80], R5 ;  /* 0x021e800557007988 */ /* 0x0003e8000800044c */
[----:B------:R1:W-:Y:S04]  /*50630*/  STS.U16 [R87+UR76+0x31e80], R86 ;  /* 0x031e805657007988 */ /* 0x0003e8000800044c */
[----:B------:R1:W-:Y:S04]  /*50640*/  STS.U16 [R87+UR76+0x22280], R88 ;  /* 0x0222805857007988 */ /* 0x0003e8000800044c */
[----:B0-----:R-:W3:Y:S04]  /*50650*/  LDL.LU R6, [R1+0x18f8] ;  /* 0x0018f80001067983 */ /* 0x001ee80000300800 */
[----:B-1----:R-:W3:Y:S04]  /*50660*/  LDL.LU R5, [R1+0x18cc] ;  /* 0x0018cc0001057983 */ /* 0x002ee80000300800 */
[----:B------:R-:W3:Y:S04]  /*50670*/  LDL.LU R86, [R1+0x18c8] ;  /* 0x0018c80001567983 */ /* 0x000ee80000300800 */
[----:B------:R-:W3:Y:S04]  /*50680*/  LDL.LU R88, [R1+0x189c] ;  /* 0x00189c0001587983 */ /* 0x000ee80000300800 */
[----:B--2---:R0:W-:Y:S04]  /*50690*/  STS.U16 [R87+UR76+0x32280], R89 ;  /* 0x0322805957007988 */ /* 0x0041e8000800044c */
[----:B0-----:R-:W2:Y:S04]  /*506a0*/  LDL.LU R89, [R1+0x1898] ;  /* 0x0018980001597983 */ /* 0x001ea80000300800 */
[----:B------:R0:W-:Y:S04]  /*506b0*/  STS.U16 [R87+UR76+0x22680], R18 ;  /* 0x0226801257007988 */ /* 0x0001e8000800044c */
[----:B------:R1:W-:Y:S04]  /*506c0*/  STS.U16 [R87+UR76+0x32680], R19 ;  /* 0x0326801357007988 */ /* 0x0003e8000800044c */
[----:B0-----:R-:W2:Y:S04]  /*506d0*/  LDL.LU R18, [R1+0x2fc4] ;  /* 0x002fc40001127983 */ /* 0x001ea80000300800 */
[----:B-1----:R-:W2:Y:S04]  /*506e0*/  LDL.LU R19, [R1+0x2fc0] ;  /* 0x002fc00001137983 */ /* 0x002ea80000300800 */
[----:B----4-:R0:W-:Y:S04]  /*506f0*/  STS.U16 [R87+UR76+0x22a80], R91 ;  /* 0x022a805b57007988 */ /* 0x0101e8000800044c */
[----:B------:R1:W-:Y:S04]  /*50700*/  STS.U16 [R87+UR76+0x32a80], R92 ;  /* 0x032a805c57007988 */ /* 0x0003e8000800044c */
[----:B------:R-:W-:Y:S04]  /*50710*/  STS.U16 [R87+UR76+0x22e80], R90 ;  /* 0x022e805a57007988 */ /* 0x000fe8000800044c */
[----:B------:R-:W-:Y:S04]  /*50720*/  STS.U16 [R87+UR76+0x32e80], R85 ;  /* 0x032e805557007988 */ /* 0x000fe8000800044c */
[----:B------:R4:W-:Y:S04]  /*50730*/  STS.U16 [R87+UR76+0x23280], R4 ;  /* 0x0232800457007988 */ /* 0x0009e8000800044c */
[----:B------:R0:W-:Y:S04]  /*50740*/  STS.U16 [R87+UR76+0x33280], R2 ;  /* 0x0332800257007988 */ /* 0x0001e8000800044c */
[----:B------:R1:W-:Y:S04]  /*50750*/  STS.U16 [R87+UR76+0x23680], R0 ;  /* 0x0236800057007988 */ /* 0x0003e8000800044c */
[----:B------:R4:W-:Y:S04]  /*50760*/  STS.U16 [R87+UR76+0x33680], R93 ;  /* 0x0336805d57007988 */ /* 0x0009e8000800044c */
[----:B0-----:R-:W2:Y:S04]  /*50770*/  LDL.LU R91, [R1+0x2fbc] ;  /* 0x002fbc00015b7983 */ /* 0x001ea80000300800 */
[----:B-1----:R-:W2:Y:S04]  /*50780*/  LDL.LU R92, [R1+0x2fb8] ;  /* 0x002fb800015c7983 */ /* 0x002ea80000300800 */
[----:B------:R-:W-:Y:S04]  /*50790*/  STS.U16 [R87+UR76+0x23a80], R17 ;  /* 0x023a801157007988 */ /* 0x000fe8000800044c */
[----:B----4-:R-:W4:Y:S04]  /*507a0*/  LDL.LU R4, [R1+0x186c] ;  /* 0x00186c0001047983 */ /* 0x010f280000300800 */
[----:B------:R-:W4:Y:S04]  /*507b0*/  LDL.LU R2, [R1+0x1868] ;  /* 0x0018680001027983 */ /* 0x000f280000300800 */
[----:B------:R0:W-:Y:S04]  /*507c0*/  STS.U16 [R87+UR76+0x33a80], R16 ;  /* 0x033a801057007988 */ /* 0x0001e8000800044c */
[----:B------:R-:W4:Y:S04]  /*507d0*/  LDL.LU R0, [R1+0x183c] ;  /* 0x00183c0001007983 */ /* 0x000f280000300800 */
[----:B------:R-:W-:Y:S04]  /*507e0*/  STS.U16 [R87+UR76+0x23e80], R15 ;  /* 0x023e800f57007988 */ /* 0x000fe8000800044c */
[----:B------:R-:W4:Y:S04]  /*507f0*/  LDL.LU R93, [R1+0x1838] ;  /* 0x00183800015d7983 */ /* 0x000f280000300800 */
[----:B------:R1:W-:Y:S04]  /*50800*/  STS.U16 [R87+UR76+0x33e80], R14 ;  /* 0x033e800e57007988 */ /* 0x0003e8000800044c */
[----:B------:R-:W-:Y:S04]  /*50810*/  STS.U16 [R87+UR76+0x24280], R13 ;  /* 0x0242800d57007988 */ /* 0x000fe8000800044c */
[----:B------:R0:W-:Y:S04]  /*50820*/  STS.U16 [R87+UR76+0x34280], R12 ;  /* 0x0342800c57007988 */ /* 0x0001e8000800044c */
[----:B------:R-:W-:Y:S04]  /*50830*/  STS.U16 [R87+UR76+0x24680], R11 ;  /* 0x0246800b57007988 */ /* 0x000fe8000800044c */
[----:B------:R-:W4:Y:S04]  /*50840*/  LDL.LU R90, [R1+0x17dc] ;  /* 0x0017dc00015a7983 */ /* 0x000f280000300800 */
[----:B------:R1:W-:Y:S04]  /*50850*/  STS.U16 [R87+UR76+0x34680], R10 ;  /* 0x0346800a57007988 */ /* 0x0003e8000800044c */
[----:B0-----:R-:W4:Y:S04]  /*50860*/  LDL.LU R16, [R1+0x17d8] ;  /* 0x0017d80001107983 */ /* 0x001f280000300800 */
[----:B------:R-:W-:Y:S04]  /*50870*/  STS.U16 [R87+UR76+0x24a80], R9 ;  /* 0x024a800957007988 */ /* 0x000fe8000800044c */
[----:B------:R-:W4:Y:S04]  /*50880*/  LDL.LU R17, [R1+0x17ac] ;  /* 0x0017ac0001117983 */ /* 0x000f280000300800 */
[----:B------:R-:W-:Y:S04]  /*50890*/  STS.U16 [R87+UR76+0x34a80], R8 ;  /* 0x034a800857007988 */ /* 0x000fe8000800044c */
[----:B-1----:R-:W4:Y:S04]  /*508a0*/  LDL.LU R14, [R1+0x17a8] ;  /* 0x0017a800010e7983 */ /* 0x002f280000300800 */
[----:B---3--:R-:W-:Y:S04]  /*508b0*/  STS.U16 [R87+UR76+0x24e80], R7 ;  /* 0x024e800757007988 */ /* 0x008fe8000800044c */
[----:B------:R-:W3:Y:S04]  /*508c0*/  LDL.LU R15, [R1+0x177c] ;  /* 0x00177c00010f7983 */ /* 0x000ee80000300800 */
        /* <DEDUP_REMOVED lines=9> */
[----:B--2---:R0:W-:Y:S04]  /*50960*/  STS.U16 [R87+UR76+0x35680], R89 ;  /* 0x0356805957007988 */ /* 0x0041e8000800044c */
[----:B0-----:R-:W2:Y:S04]  /*50970*/  LDL.LU R89, [R1+0x16ec] ;  /* 0x0016ec0001597983 */ /* 0x001ea80000300800 */
[----:B------:R-:W2:Y:S04]  /*50980*/  LDL R85, [R1+0x24bc] ;  /* 0x0024bc0001557983 */ /* 0x000ea80000100800 */
[----:B------:R-:W2:Y:S04]  /*50990*/  LDL.LU R11, [R1+0x1c90] ;  /* 0x001c9000010b7983 */ /* 0x000ea80000300800 */
[----:B------:R-:W2:Y:S04]  /*509a0*/  LDL.LU R8, [R1+0x1c8c] ;  /* 0x001c8c0001087983 */ /* 0x000ea80000300800 */
[----:B------:R-:W2:Y:S04]  /*509b0*/  LDL.LU R9, [R1+0x1c58] ;  /* 0x001c580001097983 */ /* 0x000ea80000300800 */
[----:B------:R-:W2:Y:S04]  /*509c0*/  LDL.LU R6, [R1+0x1c54] ;  /* 0x001c540001067983 */ /* 0x000ea80000300800 */
[----:B------:R-:W2:Y:S04]  /*509d0*/  LDL.LU R7, [R1+0x1c20] ;  /* 0x001c200001077983 */ /* 0x000ea80000300800 */
[----:B----4-:R0:W-:Y:S04]  /*509e0*/  STS.U16 [R87+UR76+0x25a80], R4 ;  /* 0x025a800457007988 */ /* 0x0101e8000800044c */
[----:B------:R1:W-:Y:S04]  /*509f0*/  STS.U16 [R87+UR76+0x35a80], R2 ;  /* 0x035a800257007988 */ /* 0x0003e8000800044c */
[----:B------:R4:W-:Y:S04]  /*50a00*/  STS.U16 [R87+UR76+0x25e80], R0 ;  /* 0x025e800057007988 */ /* 0x0009e8000800044c */
[----:B------:R1:W-:Y:S04]  /*50a10*/  STS.U16 [R87+UR76+0x35e80], R93 ;  /* 0x035e805d57007988 */ /* 0x0003e8000800044c */
[----:B------:R1:W-:Y:S04]  /*50a20*/  STS.U16 [R87+UR76+0x26280], R92 ;  /* 0x0262805c57007988 */ /* 0x0003e8000800044c */
[----:B0-----:R-:W2:Y:S04]  /*50a30*/  LDL.LU R4, [R1+0x1c1c] ;  /* 0x001c1c0001047983 */ /* 0x001ea80000300800 */
[----:B------:R-:W2:Y:S04]  /*50a40*/  LDL.LU R5, [R1+0x1be8] ;  /* 0x001be80001057983 */ /* 0x000ea80000300800 */
[----:B-1----:R-:W2:Y:S04]  /*50a50*/  LDL.LU R2, [R1+0x1be4] ;  /* 0x001be40001027983 */ /* 0x002ea80000300800 */
[----:B----4-:R-:W4:Y:S04]  /*50a60*/  LDL.LU R0, [R1+0x1bb0] ;  /* 0x001bb00001007983 */ /* 0x010f280000300800 */
[----:B------:R0:W-:Y:S04]  /*50a70*/  STS.U16 [R87+UR76+0x36280], R91 ;  /* 0x0362805b57007988 */ /* 0x0001e8000800044c */
[----:B------:R-:W4:Y:S04]  /*50a80*/  LDL.LU R93, [R1+0x1bac] ;  /* 0x001bac00015d7983 */ /* 0x000f280000300800 */
[----:B------:R-:W4:Y:S04]  /*50a90*/  LDL.LU R92, [R1+0x1b78] ;  /* 0x001b7800015c7983 */ /* 0x000f280000300800 */
[----:B------:R1:W-:Y:S04]  /*50aa0*/  STS.U16 [R87+UR76+0x26680], R90 ;  /* 0x0266805a57007988 */ /* 0x0003e8000800044c */
[----:B------:R0:W-:Y:S04]  /*50ab0*/  STS.U16 [R87+UR76+0x36680], R16 ;  /* 0x0366801057007988 */ /* 0x0001e8000800044c */
[----:B------:R1:W-:Y:S04]  /*50ac0*/  STS.U16 [R87+UR76+0x26a80], R17 ;  /* 0x026a801157007988 */ /* 0x0003e8000800044c */
[----:B------:R3:W-:Y:S04]  /*50ad0*/  STS.U16 [R87+UR76+0x36a80], R14 ;  /* 0x036a800e57007988 */ /* 0x0007e8000800044c */
[----:B0-----:R-:W4:Y:S04]  /*50ae0*/  LDL.LU R91, [R1+0x1b74] ;  /* 0x001b7400015b7983 */ /* 0x001f280000300800 */
[----:B-1----:R-:W4:Y:S04]  /*50af0*/  LDL.LU R90, [R1+0x1b3c] ;  /* 0x001b3c00015a7983 */ /* 0x002f280000300800 */
[----:B---3--:R0:W-:Y:S04]  /*50b00*/  STS.U16 [R87+UR76+0x26e80], R15 ;  /* 0x026e800f57007988 */ /* 0x0081e8000800044c */
[----:B------:R-:W3:Y:S04]  /*50b10*/  LDL.LU R16, [R1+0x2fb4] ;  /* 0x002fb40001107983 */ /* 0x000ee80000300800 */
[----:B------:R-:W3:Y:S04]  /*50b20*/  LDL.LU R17, [R1+0x2fb0] ;  /* 0x002fb00001117983 */ /* 0x000ee80000300800 */
[----:B------:R-:W3:Y:S04]  /*50b30*/  LDL.LU R14, [R1+0x2fac] ;  /* 0x002fac00010e7983 */ /* 0x000ee80000300800 */
[----:B------:R1:W-:Y:S04]  /*50b40*/  STS.U16 [R87+UR76+0x36e80], R12 ;  /* 0x036e800c57007988 */ /* 0x0003e8000800044c */
[----:B------:R1:W-:Y:S04]  /*50b50*/  STS.U16 [R87+UR76+0x27280], R13 ;  /* 0x0272800d57007988 */ /* 0x0003e8000800044c */
[----:B------:R1:W-:Y:S04]  /*50b60*/  STS.U16 [R87+UR76+0x37280], R10 ;  /* 0x0372800a57007988 */ /* 0x0003e8000800044c */
[----:B0-----:R-:W3:Y:S04]  /*50b70*/  LDL.LU R15, [R1+0x2fa8] ;  /* 0x002fa800010f7983 */ /* 0x001ee80000300800 */
[----:B------:R0:W-:Y:S04]  /*50b80*/  STS.U16 [R87+UR76+0x27680], R86 ;  /* 0x0276805657007988 */ /* 0x0001e8000800044c */
[----:B------:R0:W-:Y:S04]  /*50b90*/  STS.U16 [R87+UR76+0x37680], R88 ;  /* 0x0376805857007988 */ /* 0x0001e8000800044c */
[----:B-1----:R-:W3:Y:S04]  /*50ba0*/  LDL.LU R12, [R1+0x2fa4] ;  /* 0x002fa400010c7983 */ /* 0x002ee80000300800 */
[----:B------:R-:W3:Y:S04]  /*50bb0*/  LDL.LU R13, [R1+0x2fa0] ;  /* 0x002fa000010d7983 */ /* 0x000ee80000300800 */
[----:B------:R-:W3:Y:S04]  /*50bc0*/  LDL.LU R10, [R1+0x2f9c] ;  /* 0x002f9c00010a7983 */ /* 0x000ee80000300800 */
[----:B0-----:R-:W3:Y:S04]  /*50bd0*/  LDL.LU R86, [R1+0x2f98] ;  /* 0x002f980001567983 */ /* 0x001ee80000300800 */
[----:B------:R-:W3:Y:S04]  /*50be0*/  LDL.LU R88, [R1+0x2f94] ;  /* 0x002f940001587983 */ /* 0x000ee80000300800 */
[----:B--2---:R0:W-:Y:S04]  /*50bf0*/  STS.U16 [R87+UR76+0x27a80], R89 ;  /* 0x027a805957007988 */ /* 0x0041e8000800044c */
[----:B0-----:R-:W2:Y:S04]  /*50c00*/  LDL.LU R89, [R1+0x2f90] ;  /* 0x002f900001597983 */ /* 0x001ea80000300800 */
[----:B--2---:R0:W-:Y:S04]  /*50c10*/  STS.U16 [R87+UR76+0x37a80], R89 ;  /* 0x037a805957007988 */ /* 0x0041e8000800044c */
[----:B---3--:R1:W-:Y:S04]  /*50c20*/  STS.U16 [R87+UR76+0x27e80], R88 ;  /* 0x027e805857007988 */ /* 0x0083e8000800044c */
[----:B0-----:R-:W2:Y:S04]  /*50c30*/  LDL.LU R89, [R1+0x2f8c] ;  /* 0x002f8c0001597983 */ /* 0x001ea80000300800 */
[----:B-1----:R-:W3:Y:S04]  /*50c40*/  LDL.LU R88, [R1+0x2f88] ;  /* 0x002f880001587983 */ /* 0x002ee80000300800 */
[----:B------:R0:W-:Y:S04]  /*50c50*/  STS.U16 [R87+UR76+0x37e80], R86 ;  /* 0x037e805657007988 */ /* 0x0001e8000800044c */
[----:B0-----:R-:W4:Y:S04]  /*50c60*/  LDL.64 R86, [R1+0x510] ;  /* 0x0005100001567983 */ /* 0x001f280000100a00 */
[----:B---3--:R-:W-:Y:S04]  /*50c70*/  STS.U16 [R85+UR76+0x20300], R88 ;  /* 0x0203005855007988 */ /* 0x008fe8000800044c */
[----:B--2---:R0:W-:Y:S04]  /*50c80*/  STS.U16 [R85+UR76+0x30300], R89 ;  /* 0x0303005955007988 */ /* 0x0041e8000800044c */
[----:B------:R1:W-:Y:S04]  /*50c90*/  STS.U16 [R85+UR76+0x20700], R11 ;  /* 0x0207000b55007988 */ /* 0x0003e8000800044c */
[----:B------:R2:W-:Y:S04]  /*50ca0*/  STS.U16 [R85+UR76+0x30700], R8 ;  /* 0x0307000855007988 */ /* 0x0005e8000800044c */
[----:B------:R3:W-:Y:S04]  /*50cb0*/  STS.U16 [R85+UR76+0x20b00], R9 ;  /* 0x020b000955007988 */ /* 0x0007e8000800044c */
[----:B------:R1:W-:Y:S04]  /*50cc0*/  STS.U16 [R85+UR76+0x30b00], R6 ;  /* 0x030b000655007988 */ /* 0x0003e8000800044c */
[----:B------:R2:W-:Y:S04]  /*50cd0*/  STS.U16 [R85+UR76+0x20f00], R7 ;  /* 0x020f000755007988 */ /* 0x0005e8000800044c */
[----:B0-----:R-:W4:Y:S04]  /*50ce0*/  LDL.64 R88, [R1+0x518] ;  /* 0x0005180001587983 */ /* 0x001f280000100a00 */
[----:B-1----:R-:W4:Y:S04]  /*50cf0*/  LDL.LU R11, [R1+0x2f84] ;  /* 0x002f8400010b7983 */ /* 0x002f280000300800 */
[----:B--2---:R-:W2:Y:S04]  /*50d00*/  LDL.LU R8, [R1+0x2f80] ;  /* 0x002f800001087983 */ /* 0x004ea80000300800 */
[----:B---3--:R-:W3:Y:S04]  /*50d10*/  LDL.LU R9, [R1+0x2f7c] ;  /* 0x002f7c0001097983 */ /* 0x008ee80000300800 */
[----:B------:R-:W2:Y:S04]  /*50d20*/  LDL.LU R6, [R1+0x2f78] ;  /* 0x002f780001067983 */ /* 0x000ea80000300800 */
[----:B------:R-:W2:Y:S04]  /*50d30*/  LDL.LU R7, [R1+0x2f74] ;  /* 0x002f740001077983 */ /* 0x000ea80000300800 */
[----:B------:R0:W-:Y:S04]  /*50d40*/  STS.U16 [R85+UR76+0x30f00], R4 ;  /* 0x030f000455007988 */ /* 0x0001e8000800044c */
[----:B------:R1:W-:Y:S04]  /*50d50*/  STS.U16 [R85+UR76+0x21300], R5 ;  /* 0x0213000555007988 */ /* 0x0003e8000800044c */
[----:B------:R0:W-:Y:S04]  /*50d60*/  STS.U16 [R85+UR76+0x31300], R2 ;  /* 0x0313000255007988 */ /* 0x0001e8000800044c */
[----:B----4-:R4:W-:Y:S04]  /*50d70*/  STS.U16 [R85+UR76+0x21700], R0 ;  /* 0x0217000055007988 */ /* 0x0109e8000800044c */
[----:B------:R1:W-:Y:S04]  /*50d80*/  STS.U16 [R85+UR76+0x31700], R93 ;  /* 0x0317005d55007988 */ /* 0x0003e8000800044c */
[----:B------:R4:W-:Y:S04]  /*50d90*/  STS.U16 [R85+UR76+0x21b00], R92 ;  /* 0x021b005c55007988 */ /* 0x0009e8000800044c */
[----:B0-----:R-:W2:Y:S04]  /*50da0*/  LDL.LU R4, [R1+0x2f70] ;  /* 0x002f700001047983 */ /* 0x001ea80000300800 */
[----:B-1----:R-:W2:Y:S04]  /*50db0*/  LDL.LU R5, [R1+0x2f6c] ;  /* 0x002f6c0001057983 */ /* 0x002ea80000300800 */
[----:B------:R-:W2:Y:S04]  /*50dc0*/  LDL.LU R2, [R1+0x2f68] ;  /* 0x002f680001027983 */ /* 0x000ea80000300800 */
[----:B----4-:R-:W4:Y:S04]  /*50dd0*/  LDL.LU R0, [R1+0x2f64] ;  /* 0x002f640001007983 */ /* 0x010f280000300800 */
[----:B------:R-:W2:Y:S04]  /*50de0*/  LDL.LU R93, [R1+0x2f60] ;  /* 0x002f6000015d7983 */ /* 0x000ea80000300800 */
[----:B------:R-:W2:Y:S04]  /*50df0*/  LDL.LU R92, [R1+0x2f5c] ;  /* 0x002f5c00015c7983 */ /* 0x000ea80000300800 */
[----:B------:R0:W-:Y:S04]  /*50e00*/  STS.U16 [R85+UR76+0x31b00], R91 ;  /* 0x031b005b55007988 */ /* 0x0001e8000800044c */
[----:B0-----:R-:W2:Y:S01]  /*50e10*/  LDL.LU R91, [R1+0x2f58] ;  /* 0x002f5800015b7983 */ /* 0x001ea20000300800 */
        /* <DEDUP_REMOVED lines=11> */
[----:B--2---:R0:W-:Y:S04]  /*50ed0*/  STS.U16 [R85+UR76+0x21f00], R91 ;  /* 0x021f005b55007988 */ /* 0x0041e8000800044c */
[----:B------:R1:W-:Y:S04]  /*50ee0*/  STS.U16 [R85+UR76+0x31f00], R90 ;  /* 0x031f005a55007988 */ /* 0x0003e8000800044c */
[----:B0-----:R-:W2:Y:S01]  /*50ef0*/  LDL.LU R91, [R1+0x2f54] ;  /* 0x002f5400015b7983 */ /* 0x001ea20000300800 */
[----:B-1----:R-:W0:Y:S03]  /*50f00*/  LDC R90, c[0x0][0x3ac] ;  /* 0x0000eb00ff5a7b82 */ /* 0x002e260000000800 */
[----:B------:R1:W-:Y:S04]  /*50f10*/  STS.U16 [R85+UR76+0x22300], R92 ;  /* 0x0223005c55007988 */ /* 0x0003e8000800044c */
[----:B-1----:R-:W2:Y:S01]  /*50f20*/  LDL.LU R92, [R1+0x2f50] ;  /* 0x002f5000015c7983 */ /* 0x002ea20000300800 */
[----:B0-----:R-:W-:-:S04]  /*50f30*/  IMAD.SHL.U32 R90, R90, 0x100, RZ ;  /* 0x000001005a5a7824 */ /* 0x001fc800078e00ff */
[----:B------:R-:W-:-:S05]  /*50f40*/  IMAD.SHL.U32 R90, R90, 0x2, RZ ;  /* 0x000000025a5a7824 */ /* 0x000fca00078e00ff */
[-C--:B------:R-:W-:Y:S02]  /*50f50*/  IADD3 R85, P3, PT, R86, R90.reuse, RZ ;  /* 0x0000005a56557210 */ /* 0x080fe40007f7e0ff */
[----:B------:R-:W2:Y:S04]  /*50f60*/  LDL.LU.64 R86, [R1+0x2f48] ;  /* 0x002f480001567983 */ /* 0x000ea80000300a00 */
[----:B------:R0:W-:Y:S01]  /*50f70*/  STL [R1+0x19d0], R85 ;  /* 0x0019d05501007387 */ /* 0x0001e20000100800 */
[----:B----4-:R-:W-:Y:S02]  /*50f80*/  PRMT R0, RZ, 0x7610, R0 ;  /* 0x00007610ff007816 */ /* 0x010fe40000000000 */
[----:B0-----:R-:W-:Y:S02]  /*50f90*/  IADD3 R85, P5, PT, R88, R90, RZ ;  /* 0x0000005a58557210 */ /* 0x001fe40007fbe0ff */
[----:B------:R-:W4:Y:S04]  /*50fa0*/  LDL.LU.64 R88, [R1+0x2f40] ;  /* 0x002f400001587983 */ /* 0x000f280000300a00 */
[----:B------:R-:W-:Y:S04]  /*50fb0*/  STL [R1+0x19d4], R85 ;  /* 0x0019d45501007387 */ /* 0x000fe80000100800 */
[----:B------:R-:W-:Y:S04]  /*50fc0*/  STL.S16 [R1+0x94], R83 ;  /* 0x0000945301007387 */ /* 0x000fe80000100600 */
[----:B------:R-:W-:Y:S04]  /*50fd0*/  STL.S16 [R1+0x90], R81 ;  /* 0x0000905101007387 */ /* 0x000fe80000100600 */
[----:B------:R-:W-:Y:S04]  /*50fe0*/  STL.S16 [R1+0x7c], R79 ;  /* 0x00007c4f01007387 */ /* 0x000fe80000100600 */
[----:B------:R-:W-:Y:S04]  /*50ff0*/  STL.S16 [R1+0x78], R77 ;  /* 0x0000784d01007387 */ /* 0x000fe80000100600 */
[----:B------:R-:W-:Y:S04]  /*51000*/  STL.S16 [R1+0x64], R75 ;  /* 0x0000644b01007387 */ /* 0x000fe80000100600 */
[----:B------:R-:W-:Y:S04]  /*51010*/  STL.S16 [R1+0x60], R73 ;  /* 0x0000604901007387 */ /* 0x000fe80000100600 */
[----:B------:R-:W-:Y:S01]  /*51020*/  STL [R1+0x2ec0], R0 ;  /* 0x002ec00001007387 */ /* 0x000fe20000100800 */
[----:B------:R-:W-:-:S03]  /*51030*/  PRMT R11, RZ, 0x7610, R11 ;  /* 0x00007610ff0b7816 */ /* 0x000fc6000000000b */
[----:B------:R-:W-:Y:S04]  /*51040*/  STL.S16 [R1+0x2c], R71 ;  /* 0x00002c4701007387 */ /* 0x000fe80000100600 */
[----:B------:R-:W-:Y:S01]  /*51050*/  STL [R1+0x2ed0], R62 ;  /* 0x002ed03e01007387 */ /* 0x000fe20000100800 */
[----:B------:R-:W-:Y:S02]  /*51060*/  PRMT R7, RZ, 0x7610, R7 ;  /* 0x00007610ff077816 */ /* 0x000fe40000000007 */
[----:B------:R-:W-:Y:S01]  /*51070*/  PRMT R6, RZ, 0x7610, R6 ;  /* 0x00007610ff067816 */ /* 0x000fe20000000006 */
[----:B------:R0:W-:Y:S04]  /*51080*/  STL.64 [R1+0x2e40], R14 ;  /* 0x002e400e01007387 */ /* 0x0001e80000100a00 */
[----:B------:R1:W-:Y:S04]  /*51090*/  STL.64 [R1+0x2e30], R10 ;  /* 0x002e300a01007387 */ /* 0x0003e80000100a00 */
[----:B------:R3:W-:Y:S01]  /*510a0*/  STL.64 [R1+0x2e18], R6 ;  /* 0x002e180601007387 */ /* 0x0007e20000100a00 */
[----:B0-----:R-:W-:-:S02]  /*510b0*/  PRMT R15, RZ, 0x7610, R15 ;  /* 0x00007610ff0f7816 */ /* 0x001fc4000000000f */
[----:B------:R-:W-:Y:S02]  /*510c0*/  PRMT R14, RZ, 0x7610, R14 ;  /* 0x00007610ff0e7816 */ /* 0x000fe4000000000e */
[----:B-1----:R-:W-:Y:S02]  /*510d0*/  PRMT R11, RZ, 0x7610, R11 ;  /* 0x00007610ff0b7816 */ /* 0x002fe4000000000b */
[----:B------:R-:W-:Y:S02]  /*510e0*/  PRMT R10, RZ, 0x7610, R10 ;  /* 0x00007610ff0a7816 */ /* 0x000fe4000000000a */
[----:B---3--:R-:W-:Y:S01]  /*510f0*/  PRMT R7, RZ, 0x7610, R7 ;  /* 0x00007610ff077816 */ /* 0x008fe20000000007 */
[----:B------:R-:W-:Y:S04]  /*51100*/  STL.S16 [R1+0x8c], R15 ;  /* 0x00008c0f01007387 */ /* 0x000fe80000100600 */
[----:B------:R-:W-:Y:S04]  /*51110*/  STL.S16 [R1+0x88], R14 ;  /* 0x0000880e01007387 */ /* 0x000fe80000100600 */
[----:B------:R-:W-:Y:S04]  /*51120*/  STL.S16 [R1+0x74], R11 ;  /* 0x0000740b01007387 */ /* 0x000fe80000100600 */
[----:B------:R-:W-:Y:S04]  /*51130*/  STL.S16 [R1+0x70], R10 ;  /* 0x0000700a01007387 */ /* 0x000fe80000100600 */
[----:B------:R-:W-:Y:S04]  /*51140*/  STL.S16 [R1+0x5c], R7 ;  /* 0x00005c0701007387 */ /* 0x000fe80000100600 */
[----:B------:R-:W3:Y:S01]  /*51150*/  LDL.LU R71, [R1+0x18c0] ;  /* 0x0018c00001477983 */ /* 0x000ee20000300800 */
[----:B------:R-:W-:-:S02]  /*51160*/  PRMT R6, RZ, 0x7610, R6 ;  /* 0x00007610ff067816 */ /* 0x000fc40000000006 */
[----:B------:R-:W-:-:S03]  /*51170*/  PRMT R0, RZ, 0x7610, R0 ;  /* 0x00007610ff007816 */ /* 0x000fc60000000000 */
[----:B------:R0:W-:Y:S04]  /*51180*/  STL.S16 [R1+0x58], R6 ;  /* 0x0000580601007387 */ /* 0x0001e80000100600 */
[----:B------:R-:W3:Y:S04]  /*51190*/  LDL.LU R73, [R1+0x18c4] ;  /* 0x0018c40001497983 */ /* 0x000ee80000300800 */
[----:B------:R-:W-:Y:S04]  /*511a0*/  STL.S16 [R1+0x24], R0 ;  /* 0x0000240001007387 */ /* 0x000fe80000100600 */
[----:B------:R-:W3:Y:S04]  /*511b0*/  LDL.LU R75, [R1+0x18e8] ;  /* 0x0018e800014b7983 */ /* 0x000ee80000300800 */
[----:B------:R-:W3:Y:S04]  /*511c0*/  LDL.LU R77, [R1+0x18ec] ;  /* 0x0018ec00014d7983 */ /* 0x000ee80000300800 */
[----:B------:R-:W3:Y:S01]  /*511d0*/  LDL.LU R79, [R1+0x1890] ;  /* 0x00189000014f7983 */ /* 0x000ee20000300800 */
[----:B------:R-:W-:-:S03]  /*511e0*/  PRMT R67, RZ, 0x7610, R67 ;  /* 0x00007610ff437816 */ /* 0x000fc60000000043 */
[----:B------:R-:W3:Y:S01]  /*511f0*/  LDL.LU R81, [R1+0x1894] ;  /* 0x0018940001517983 */ /* 0x000ee20000300800 */
[----:B------:R-:W-:Y:S02]  /*51200*/  PRMT R66, RZ, 0x7610, R66 ;  /* 0x00007610ff427816 */ /* 0x000fe40000000042 */
[----:B------:R-:W-:Y:S01]  /*51210*/  PRMT R61, RZ, 0x7610, R61 ;  /* 0x00007610ff3d7816 */ /* 0x000fe2000000003d */
[----:B------:R-:W3:Y:S01]  /*51220*/  LDL.LU R83, [R1+0x18b8] ;  /* 0x0018b80001537983 */ /* 0x000ee20000300800 */
[----:B------:R-:W-:-:S03]  /*51230*/  PRMT R60, RZ, 0x7610, R60 ;  /* 0x00007610ff3c7816 */ /* 0x000fc6000000003c */
[----:B------:R-:W3:Y:S04]  /*51240*/  LDL.LU R85, [R1+0x18bc] ;  /* 0x0018bc0001557983 */ /* 0x000ee80000300800 */
[----:B0-----:R-:W3:Y:S01]  /*51250*/  LDL.LU R6, [R1+0x48] ;  /* 0x0000480001067983 */ /* 0x001ee20000300800 */
[----:B------:R-:W-:-:S03]  /*51260*/  PRMT R55, RZ, 0x7610, R55 ;  /* 0x00007610ff377816 */ /* 0x000fc60000000037 */
[----:B------:R-:W3:Y:S01]  /*51270*/  LDL.LU R7, [R1+0x1888] ;  /* 0x0018880001077983 */ /* 0x000ee20000300800 */
[----:B------:R-:W-:-:S03]  /*51280*/  PRMT R54, RZ, 0x7610, R54 ;  /* 0x00007610ff367816 */ /* 0x000fc60000000036 */
[----:B------:R-:W-:Y:S04]  /*51290*/  STL.64 [R1+0x2eb0], R66 ;  /* 0x002eb04201007387 */ /* 0x000fe80000100a00 */
[----:B------:R0:W-:Y:S01]  /*512a0*/  STL.64 [R1+0x2eb8], R60 ;  /* 0x002eb83c01007387 */ /* 0x0001e20000100a00 */
        /* <DEDUP_REMOVED lines=8> */
[----:B0-----:R-:W3:Y:S04]  /*51330*/  LDL.LU R60, [R1+0x40] ;  /* 0x00004000013c7983 */ /* 0x001ee80000300800 */
[----:B------:R-:W3:Y:S04]  /*51340*/  LDL.LU R61, [R1+0x1864] ;  /* 0x00186400013d7983 */ /* 0x000ee80000300800 */
[----:B------:R0:W-:Y:S01]  /*51350*/  STL.64 [R1+0x2ea8], R54 ;  /* 0x002ea83601007387 */ /* 0x0001e20000100a00 */
[----:B------:R-:W-:-:S02]  /*51360*/  PRMT R25, RZ, 0x7610, R25 ;  /* 0x00007610ff197816 */ /* 0x000fc40000000019 */
[----:B------:R-:W-:Y:S02]  /*51370*/  PRMT R24, RZ, 0x7610, R24 ;  /* 0x00007610ff187816 */ /* 0x000fe40000000018 */
[----:B------:R-:W-:Y:S02]  /*51380*/  PRMT R19, RZ, 0x7610, R19 ;  /* 0x00007610ff137816 */ /* 0x000fe40000000013 */
[----:B------:R-:W-:Y:S02]  /*51390*/  PRMT R18, RZ, 0x7610, R18 ;  /* 0x00007610ff127816 */ /* 0x000fe40000000012 */
[----:B------:R-:W-:Y:S02]  /*513a0*/  PRMT R13, RZ, 0x7610, R13 ;  /* 0x00007610ff0d7816 */ /* 0x000fe4000000000d */
[----:B------:R-:W-:Y:S02]  /*513b0*/  PRMT R12, RZ, 0x7610, R12 ;  /* 0x00007610ff0c7816 */ /* 0x000fe4000000000c */
[----:B------:R-:W-:-:S02]  /*513c0*/  PRMT R9, RZ, 0x7610, R9 ;  /* 0x00007610ff097816 */ /* 0x000fc40000000009 */
[----:B------:R-:W-:Y:S01]  /*513d0*/  PRMT R8, RZ, 0x7610, R8 ;  /* 0x00007610ff087816 */ /* 0x000fe20000000008 */
[----:B0-----:R-:W3:Y:S04]  /*513e0*/  LDL.LU R54, [R1+0x38] ;  /* 0x0000380001367983 */ /* 0x001ee80000300800 */
[----:B------:R-:W3:Y:S04]  /*513f0*/  LDL.LU R55, [R1+0x1860] ;  /* 0x0018600001377983 */ /* 0x000ee80000300800 */
[----:B------:R-:W-:Y:S04]  /*51400*/  STL.64 [R1+0x2e98], R48 ;  /* 0x002e983001007387 */ /* 0x000fe80000100a00 */
[----:B------:R-:W-:Y:S04]  /*51410*/  STL.64 [R1+0x2e88], R42 ;  /* 0x002e882a01007387 */ /* 0x000fe80000100a00 */
[----:B------:R0:W-:Y:S04]  /*51420*/  STL.64 [R1+0x2e78], R36 ;  /* 0x002e782401007387 */ /* 0x0001e80000100a00 */
[----:B------:R-:W-:Y:S01]  /*51430*/  STL.64 [R1+0x2e68], R30 ;  /* 0x002e681e01007387 */ /* 0x000fe20000100a00 */
[----:B------:R-:W-:-:S02]  /*51440*/  PRMT R5, RZ, 0x7610, R5 ;  /* 0x00007610ff057816 */ /* 0x000fc40000000005 */
[----:B------:R-:W-:Y:S01]  /*51450*/  PRMT R4, RZ, 0x7610, R4 ;  /* 0x00007610ff047816 */ /* 0x000fe20000000004 */
[----:B------:R-:W-:Y:S01]  /*51460*/  STL.64 [R1+0x2e58], R24 ;  /* 0x002e581801007387 */ /* 0x000fe20000100a00 */
[----:B------:R-:W-:-:S03]  /*51470*/  PRMT R2, RZ, 0x7610, R2 ;  /* 0x00007610ff027816 */ /* 0x000fc60000000002 */
[----:B------:R-:W-:Y:S04]  /*51480*/  STL.64 [R1+0x2e48], R18 ;  /* 0x002e481201007387 */ /* 0x000fe80000100a00 */
[----:B------:R-:W-:Y:S04]  /*51490*/  STL.64 [R1+0x2d70], R12 ;  /* 0x002d700c01007387 */ /* 0x000fe80000100a00 */
[----:B------:R-:W-:Y:S04]  /*514a0*/  STL.64 [R1+0x2d40], R8 ;  /* 0x002d400801007387 */ /* 0x000fe80000100a00 */
[----:B------:R-:W-:Y:S01]  /*514b0*/  STL.64 [R1+0x2d48], R4 ;  /* 0x002d480401007387 */ /* 0x000fe20000100a00 */
[----:B------:R-:W-:-:S02]  /*514c0*/  PRMT R93, RZ, 0x7610, R93 ;  /* 0x00007610ff5d7816 */ /* 0x000fc4000000005d */
[----:B------:R-:W-:Y:S01]  /*514d0*/  PRMT R68, RZ, 0x7610, R68 ;  /* 0x00007610ff447816 */ /* 0x000fe20000000044 */
[----:B------:R1:W-:Y:S01]  /*514e0*/  STL.64 [R1+0x2d50], R2 ;  /* 0x002d500201007387 */ /* 0x0003e20000100a00 */
        /* <DEDUP_REMOVED lines=34> */
[----:B--2---:R-:W-:-:S02]  /*51710*/  PRMT R91, RZ, 0x7610, R91 ;  /* 0x00007610ff5b7816 */ /* 0x004fc4000000005b */
[----:B------:R-:W-:Y:S02]  /*51720*/  PRMT R92, RZ, 0x7610, R92 ;  /* 0x00007610ff5c7816 */ /* 0x000fe4000000005c */
[----:B------:R-:W-:Y:S02]  /*51730*/  PRMT R87, RZ, 0x7610, R87 ;  /* 0x00007610ff577816 */ /* 0x000fe40000000057 */
[----:B------:R-:W-:-:S05]  /*51740*/  PRMT R86, RZ, 0x7610, R86 ;  /* 0x00007610ff567816 */ /* 0x000fca0000000056 */
[----:B------:R-:W-:Y:S01]  /*51750*/  STL.64 [R1+0x2d58], R86 ;  /* 0x002d585601007387 */ /* 0x000fe20000100a00 */
[----:B----4-:R-:W-:Y:S02]  /*51760*/  PRMT R89, RZ, 0x7610, R89 ;  /* 0x00007610ff597816 */ /* 0x010fe40000000059 */
[----:B------:R-:W-:-:S05]  /*51770*/  PRMT R88, RZ, 0x7610, R88 ;  /* 0x00007610ff587816 */ /* 0x000fca0000000058 */
[----:B------:R-:W-:Y:S04]  /*51780*/  STL.64 [R1+0x2d38], R88 ;  /* 0x002d385801007387 */ /* 0x000fe80000100a00 */
[----:B------:R-:W-:Y:S04]  /*51790*/  STL.64 [R1+0x2d28], R90 ;  /* 0x002d285a01007387 */ /* 0x000fe80000100a00 */
[----:B------:R-:W-:Y:S04]  /*517a0*/  STL.64 [R1+0x2df8], R92 ;  /* 0x002df85c01007387 */ /* 0x000fe80000100a00 */
[----:B------:R-:W-:Y:S04]  /*517b0*/  STL.64 [R1+0x2ec8], R68 ;  /* 0x002ec84401007387 */ /* 0x000fe80000100a00 */
[----:B------:R-:W-:Y:S04]  /*517c0*/  STL.64 [R1+0x2de8], R64 ;  /* 0x002de84001007387 */ /* 0x000fe80000100a00 */
[----:B------:R-:W-:Y:S04]  /*517d0*/  STL [R1+0x2ee0], R63 ;  /* 0x002ee03f01007387 */ /* 0x000fe80000100800 */
        /* <DEDUP_REMOVED lines=14> */
[----:B---3--:R-:W-:-:S04]  /*518c0*/  LOP3.LUT R71, R71, R70, RZ, 0x3c, !PT ;  /* 0x0000004647477212 */ /* 0x008fc800078e3cff */
[----:B------:R-:W-:-:S04]  /*518d0*/  LOP3.LUT R70, R71, R70, RZ, 0x3c, !PT ;  /* 0x0000004647467212 */ /* 0x000fc800078e3cff */
[----:B------:R-:W-:Y:S02]  /*518e0*/  LOP3.LUT R71, R71, R70, RZ, 0x3c, !PT ;  /* 0x0000004647477212 */ /* 0x000fe400078e3cff */
[----:B------:R-:W-:Y:S01]  /*518f0*/  LOP3.LUT R73, R73, R72, RZ, 0x3c, !PT ;  /* 0x0000004849497212 */ /* 0x000fe200078e3cff */
[----:B------:R-:W-:Y:S01]  /*51900*/  STL.64 [R1+0x2d78], R16 ;  /* 0x002d781001007387 */ /* 0x000fe20000100a00 */
[----:B------:R-:W-:-:S03]  /*51910*/  LOP3.LUT R75, R75, R74, RZ, 0x3c, !PT ;  /* 0x0000004a4b4b7212 */ /* 0x000fc600078e3cff */
[----:B------:R-:W-:Y:S01]  /*51920*/  STL.64 [R1+0x2d60], R70 ;  /* 0x002d604601007387 */ /* 0x000fe20000100a00 */
[----:B------:R-:W-:-:S03]  /*51930*/  LOP3.LUT R77, R77, R76, RZ, 0x3c, !PT ;  /* 0x0000004c4d4d7212 */ /* 0x000fc600078e3cff */
[----:B0-----:R-:W2:Y:S01]  /*51940*/  LDL.LU R36, [R1+0x50] ;  /* 0x0000500001247983 */ /* 0x001ea20000300800 */
[----:B------:R-:W-:-:S03]  /*51950*/  LOP3.LUT R72, R73, R72, RZ, 0x3c, !PT ;  /* 0x0000004849487212 */ /* 0x000fc600078e3cff */
[----:B------:R-:W3:Y:S04]  /*51960*/  LDL.LU R37, [R1+0x188c] ;  /* 0x00188c0001257983 */ /* 0x000ee80000300800 */
[----:B------:R-:W4:Y:S01]  /*51970*/  LDL.LU R66, [R1+0xb0] ;  /* 0x0000b00001427983 */ /* 0x000f220000300800 */
[----:B------:R-:W-:Y:S02]  /*51980*/  LOP3.LUT R74, R75, R74, RZ, 0x3c, !PT ;  /* 0x0000004a4b4a7212 */ /* 0x000fe400078e3cff */
[----:B------:R-:W-:Y:S01]  /*51990*/  LOP3.LUT R79, R79, R78, RZ, 0x3c, !PT ;  /* 0x0000004e4f4f7212 */ /* 0x000fe200078e3cff */
[----:B------:R-:W3:Y:S01]  /*519a0*/  LDL.LU R67, [R1+0x185c] ;  /* 0x00185c0001437983 */ /* 0x000ee20000300800 */
[----:B------:R-:W-:Y:S02]  /*519b0*/  LOP3.LUT R76, R77, R76, RZ, 0x3c, !PT ;  /* 0x0000004c4d4c7212 */ /* 0x000fe400078e3cff */
[----:B------:R-:W-:-:S02]  /*519c0*/  LOP3.LUT R73, R73, R72, RZ, 0x3c, !PT ;  /* 0x0000004849497212 */ /* 0x000fc400078e3cff */
[----:B------:R-:W-:Y:S02]  /*519d0*/  LOP3.LUT R75, R75, R74, RZ, 0x3c, !PT ;  /* 0x0000004a4b4b7212 */ /* 0x000fe400078e3cff */
[----:B------:R-:W-:Y:S02]  /*519e0*/  LOP3.LUT R78, R79, R78, RZ, 0x3c, !PT ;  /* 0x0000004e4f4e7212 */ /* 0x000fe400078e3cff */
[----:B------:R-:W-:Y:S01]  /*519f0*/  LOP3.LUT R77, R77, R76, RZ, 0x3c, !PT ;  /* 0x0000004c4d4d7212 */ /* 0x000fe200078e3cff */
[----:B------:R-:W-:Y:S01]  /*51a00*/  STL.64 [R1+0x2d68], R72 ;  /* 0x002d684801007387 */ /* 0x000fe20000100a00 */
[----:B------:R-:W-:-:S03]  /*51a10*/  LOP3.LUT R79, R79, R78, RZ, 0x3c, !PT ;  /* 0x0000004e4f4f7212 */ /* 0x000fc600078e3cff */
[----:B------:R2:W-:Y:S04]  /*51a20*/  STL.64 [R1+0x2e20], R74 ;  /* 0x002e204a01007387 */ /* 0x0005e80000100a00 */
[----:B------:R-:W-:Y:S04]  /*51a30*/  STL.64 [R1+0x2e28], R76 ;  /* 0x002e284c01007387 */ /* 0x000fe80000100a00 */
[----:B------:R-:W3:Y:S04]  /*51a40*/  LDL.LU R14, [R1+0xb8] ;  /* 0x0000b800010e7983 */ /* 0x000ee80000300800 */
[----:B------:R-:W3:Y:S04]  /*51a50*/  LDL.LU R15, [R1+0x182c] ;  /* 0x00182c00010f7983 */ /* 0x000ee80000300800 */
[----:B------:R-:W-:Y:S04]  /*51a60*/  STL.64 [R1+0x2d80], R78 ;  /* 0x002d804e01007387 */ /* 0x000fe80000100a00 */
[----:B------:R-:W3:Y:S04]  /*51a70*/  LDL.LU R42, [R1+0xc0] ;  /* 0x0000c000012a7983 */ /* 0x000ee80000300800 */
[----:B------:R-:W3:Y:S04]  /*51a80*/  LDL.LU R43, [R1+0x1830] ;  /* 0x00183000012b7983 */ /* 0x000ee80000300800 */
[----:B------:R-:W3:Y:S04]  /*51a90*/  LDL.LU R10, [R1+0xc8] ;  /* 0x0000c800010a7983 */ /* 0x000ee80000300800 */
[----:B------:R-:W3:Y:S04]  /*51aa0*/  LDL.LU R11, [R1+0x1834] ;  /* 0x00183400010b7983 */ /* 0x000ee80000300800 */
[----:B------:R-:W3:Y:S04]  /*51ab0*/  LDL.LU R62, [R1+0xd0] ;  /* 0x0000d000013e7983 */ /* 0x000ee80000300800 */
[----:B------:R-:W3:Y:S01]  /*51ac0*/  LDL.LU R0, [R1+0x1858] ;  /* 0x0018580001007983 */ /* 0x000ee20000300800 */
[----:B------:R-:W-:-:S02]  /*51ad0*/  LOP3.LUT R81, R81, R80, RZ, 0x3c, !PT ;  /* 0x0000005051517212 */ /* 0x000fc400078e3cff */
[----:B------:R-:W-:Y:S02]  /*51ae0*/  LOP3.LUT R83, R83, R82, RZ, 0x3c, !PT ;  /* 0x0000005253537212 */ /* 0x000fe400078e3cff */
[----:B------:R-:W-:Y:S02]  /*51af0*/  LOP3.LUT R85, R85, R84, RZ, 0x3c, !PT ;  /* 0x0000005455557212 */ /* 0x000fe400078e3cff */
[----:B------:R-:W-:Y:S02]  /*51b00*/  LOP3.LUT R80, R81, R80, RZ, 0x3c, !PT ;  /* 0x0000005051507212 */ /* 0x000fe400078e3cff */
[----:B------:R-:W-:Y:S02]  /*51b10*/  LOP3.LUT R82, R83, R82, RZ, 0x3c, !PT ;  /* 0x0000005253527212 */ /* 0x000fe400078e3cff */
[----:B------:R-:W-:Y:S02]  /*51b20*/  LOP3.LUT R84, R85, R84, RZ, 0x3c, !PT ;  /* 0x0000005455547212 */ /* 0x000fe400078e3cff */
[----:B------:R-:W-:-:S02]  /*51b30*/  LOP3.LUT R81, R81, R80, RZ, 0x3c, !PT ;  /* 0x0000005051517212 */ /* 0x000fc400078e3cff */
[----:B------:R-:W-:Y:S02]  /*51b40*/  LOP3.LUT R83, R83, R82, RZ, 0x3c, !PT ;  /* 0x0000005253537212 */ /* 0x000fe400078e3cff */
[----:B------:R-:W-:Y:S01]  /*51b50*/  LOP3.LUT R85, R85, R84, RZ, 0x3c, !PT ;  /* 0x0000005455557212 */ /* 0x000fe200078e3cff */
[----:B-1----:R-:W-:Y:S02]  /*51b60*/  IMAD.MOV.U32 R2, RZ, RZ, R55 ;  /* 0x000000ffff027224 */ /* 0x002fe400078e0037 */
[----:B------:R-:W-:Y:S01]  /*51b70*/  IMAD.MOV.U32 R3, RZ, RZ, R54 ;  /* 0x000000ffff037224 */ /* 0x000fe200078e0036 */
[----:B------:R-:W-:Y:S04]  /*51b80*/  STL.64 [R1+0x2d90], R80 ;  /* 0x002d905001007387 */ /* 0x000fe80000100a00 */
[----:B------:R-:W-:Y:S04]  /*51b90*/  STL.64 [R1+0x2e38], R82 ;  /* 0x002e385201007387 */ /* 0x000fe80000100a00 */
[----:B------:R-:W-:Y:S04]  /*51ba0*/  STL.64 [R1+0x2ee8], R84 ;  /* 0x002ee85401007387 */ /* 0x000fe80000100a00 */
[----:B------:R4:W-:Y:S04]  /*51bb0*/  STL.64 [R1+0x38], R2 ;  /* 0x0000380201007387 */ /* 0x0009e80000100a00 */
[----:B------:R-:W3:Y:S04]  /*51bc0*/  LDL.LU R48, [R1+0x128] ;  /* 0x0001280001307983 */ /* 0x000ee80000300800 */
[----:B------:R-:W3:Y:S04]  /*51bd0*/  LDL.LU R49, [R1+0x17d4] ;  /* 0x0017d40001317983 */ /* 0x000ee80000300800 */
[----:B------:R-:W3:Y:S04]  /*51be0*/  LDL.LU R54, [R1+0x130] ;  /* 0x0001300001367983 */ /* 0x000ee80000300800 */
[----:B------:R-:W3:Y:S01]  /*51bf0*/  LDL.LU R55, [R1+0x17f8] ;  /* 0x0017f80001377983 */ /* 0x000ee20000300800 */
[----:B------:R-:W-:Y:S01]  /*51c00*/  LOP3.LUT R7, R7, R6, RZ, 0x3c, !PT ;  /* 0x0000000607077212 */ /* 0x000fe200078e3cff */
[----:B------:R-:W-:-:S03]  /*51c10*/  IMAD.MOV.U32 R8, RZ, RZ, R61 ;  /* 0x000000ffff087224 */ /* 0x000fc600078e003d */
[C---:B------:R-:W-:Y:S01]  /*51c20*/  LOP3.LUT R6, R7.reuse, R6, RZ, 0x3c, !PT ;  /* 0x0000000607067212 */ /* 0x040fe200078e3cff */
[----:B------:R-:W-:Y:S02]  /*51c30*/  IMAD.MOV.U32 R9, RZ, RZ, R60 ;  /* 0x000000ffff097224 */ /* 0x000fe400078e003c */
[----:B------:R-:W3:Y:S01]  /*51c40*/  LDL.LU R60, [R1+0x138] ;  /* 0x00013800013c7983 */ /* 0x000ee20000300800 */
[----:B------:R-:W-:-:S03]  /*51c50*/  LOP3.LUT R7, R7, R6, RZ, 0x3c, !PT ;  /* 0x0000000607077212 */ /* 0x000fc600078e3cff */
[----:B------:R-:W3:Y:S04]  /*51c60*/  LDL.LU R61, [R1+0x17fc] ;  /* 0x0017fc00013d7983 */ /* 0x000ee80000300800 */
[----:B------:R-:W-:Y:S04]  /*51c70*/  STL.64 [R1+0x40], R8 ;  /* 0x0000400801007387 */ /* 0x000fe80000100a00 */
[----:B------:R-:W-:Y:S01]  /*51c80*/  STL.64 [R1+0x48], R6 ;  /* 0x0000480601007387 */ /* 0x000fe20000100a00 */
[----:B--2---:R-:W-:Y:S02]  /*51c90*/  IMAD.MOV.U32 R75, RZ, RZ, R36 ;  /* 0x000000ffff4b7224 */ /* 0x004fe400078e0024 */
[----:B----4-:R-:W-:-:S02]  /*51ca0*/  IMAD.MOV.U32 R3, RZ, RZ, R66 ;  /* 0x000000ffff037224 */ /* 0x010fc400078e0042 */
[----:B---3--:R-:W-:Y:S02]  /*51cb0*/  IMAD.MOV.U32 R2, RZ, RZ, R67 ;  /* 0x000000ffff027224 */ /* 0x008fe400078e0043 */
[----:B------:R-:W-:-:S03]  /*51cc0*/  IMAD.MOV.U32 R74, RZ, RZ, R37 ;  /* 0x000000ffff4a7224 */ /* 0x000fc600078e0025 */
[----:B------:R0:W-:Y:S04]  /*51cd0*/  STL.64 [R1+0xb0], R2 ;  /* 0x0000b00201007387 */ /* 0x0001e80000100a00 */
[----:B------:R-:W-:Y:S04]  /*51ce0*/  STL [R1+0x2f00], R6 ;  /* 0x002f000601007387 */ /* 0x000fe80000100800 */
[----:B------:R-:W-:Y:S04]  /*51cf0*/  STL [R1+0x2ef0], R7 ;  /* 0x002ef00701007387 */ /* 0x000fe80000100800 */
[----:B------:R-:W-:Y:S04]  /*51d00*/  STL.64 [R1+0x50], R74 ;  /* 0x0000504a01007387 */ /* 0x000fe80000100a00 */
[----:B------:R-:W-:Y:S04]  /*51d10*/  STL.64 [R1+0x2ef8], R74 ;  /* 0x002ef84a01007387 */ /* 0x000fe80000100a00 */
[----:B------:R-:W-:Y:S04]  /*51d20*/  STL.64 [R1+0x2da0], R8 ;  /* 0x002da00801007387 */ /* 0x000fe80000100a00 */
[----:B------:R-:W2:Y:S04]  /*51d30*/  LDL.LU R66, [R1+0x140] ;  /* 0x0001400001427983 */ /* 0x000ea80000300800 */
[----:B------:R-:W3:Y:S01]  /*51d40*/  LDL.LU R67, [R1+0x1800] ;  /* 0x0018000001437983 */ /* 0x000ee20000300800 */
        /* <DEDUP_REMOVED lines=8> */
[----:B------:R-:W4:Y:S04]  /*51dd0*/  LDL.LU R62, [R1+0x150] ;  /* 0x00015000013e7983 */ /* 0x000f280000300800 */
[----:B------:R-:W4:Y:S04]  /*51de0*/  LDL.LU R0, [R1+0x1828] ;  /* 0x0018280001007983 */ /* 0x000f280000300800 */
[----:B------:R-:W-:Y:S04]  /*51df0*/  STL.64 [R1+0xb8], R4 ;  /* 0x0000b80401007387 */ /* 0x000fe80000100a00 */
[----:B------:R1:W-:Y:S01]  /*51e00*/  STL.64 [R1+0x2db0], R4 ;  /* 0x002db00401007387 */ /* 0x0003e20000100a00 */
[----:B0-----:R-:W-:-:S02]  /*51e10*/  IMAD.MOV.U32 R2, RZ, RZ, R43 ;  /* 0x000000ffff027224 */ /* 0x001fc400078e002b */
[----:B------:R-:W-:Y:S01]  /*51e20*/  IMAD.MOV.U32 R3, RZ, RZ, R42 ;  /* 0x000000ffff037224 */ /* 0x000fe200078e002a */
[----:B------:R-:W-:Y:S04]  /*51e30*/  STL.64 [R1+0xc8], R76 ;  /* 0x0000c84c01007387 */ /* 0x000fe80000100a00 */
[----:B------:R-:W-:Y:S04]  /*51e40*/  STL.64 [R1+0x2f08], R76 ;  /* 0x002f084c01007387 */ /* 0x000fe80000100a00 */
[----:B------:R-:W-:Y:S04]  /*51e50*/  STL.64 [R1+0xd0], R10 ;  /* 0x0000d00a01007387 */ /* 0x000fe80000100a00 */
[----:B------:R-:W-:Y:S04]  /*51e60*/  STL [R1+0x2f20], R10 ;  /* 0x002f200a01007387 */ /* 0x000fe80000100800 */
[----:B------:R-:W-:Y:S04]  /*51e70*/  STL [R1+0x2f10], R11 ;  /* 0x002f100b01007387 */ /* 0x000fe80000100800 */
[----:B------:R-:W-:Y:S04]  /*51e80*/  STL.64 [R1+0xc0], R2 ;  /* 0x0000c00201007387 */ /* 0x000fe80000100a00 */
[----:B------:R0:W-:Y:S01]  /*51e90*/  STL.64 [R1+0x2dd0], R2 ;  /* 0x002dd00201007387 */ /* 0x0001e20000100a00 */
[----:B-1----:R-:W-:-:S02]  /*51ea0*/  IMAD.MOV.U32 R5, RZ, RZ, R48 ;  /* 0x000000ffff057224 */ /* 0x002fc400078e0030 */
[----:B------:R-:W-:Y:S02]  /*51eb0*/  IMAD.MOV.U32 R4, RZ, RZ, R49 ;  /* 0x000000ffff047224 */ /* 0x000fe400078e0031 */
[----:B0-----:R-:W-:Y:S02]  /*51ec0*/  IMAD.MOV.U32 R2, RZ, RZ, R55 ;  /* 0x000000ffff027224 */ /* 0x001fe400078e0037 */
[----:B------:R-:W-:Y:S01]  /*51ed0*/  IMAD.MOV.U32 R3, RZ, RZ, R54 ;  /* 0x000000ffff037224 */ /* 0x000fe200078e0036 */
[----:B------:R0:W-:Y:S04]  /*51ee0*/  STL.64 [R1+0x128], R4 ;  /* 0x0001280401007387 */ /* 0x0001e80000100a00 */
[----:B------:R-:W0:Y:S04]  /*51ef0*/  LDL.LU R90, [R1+0x1a8] ;  /* 0x0001a800015a7983 */ /* 0x000e280000300800 */
[----:B------:R1:W-:Y:S04]  /*51f00*/  STL.64 [R1+0x130], R2 ;  /* 0x0001300201007387 */ /* 0x0003e80000100a00 */
[----:B------:R-:W4:Y:S04]  /*51f10*/  LDL.LU R91, [R1+0x179c] ;  /* 0x00179c00015b7983 */ /* 0x000f280000300800 */
[----:B------:R-:W1:Y:S04]  /*51f20*/  LDL.LU R88, [R1+0x1b0] ;  /* 0x0001b00001587983 */ /* 0x000e680000300800 */
        /* <DEDUP_REMOVED lines=16> */
[----:B------:R-:W-:-:S03]  /*52030*/  MOV R87, R60 ;  /* 0x0000003c00577202 */ /* 0x000fc60000000f00 */
[----:B------:R-:W4:Y:S01]  /*52040*/  LDL.LU R55, [R1+0x1770] ;  /* 0x0017700001377983 */ /* 0x000f220000300800 */
[----:B------:R-:W-:-:S03]  /*52050*/  IMAD.MOV.U32 R86, RZ, RZ, R61 ;  /* 0x000000ffff567224 */ /* 0x000fc600078e003d */
[----:B------:R-:W4:Y:S04]  /*52060*/  LDL.LU R60, [R1+0x248] ;  /* 0x00024800013c7983 */ /* 0x000f280000300800 */
[----:B------:R-:W4:Y:S01]  /*52070*/  LDL.LU R61, [R1+0x1774] ;  /* 0x00177400013d7983 */ /* 0x000f220000300800 */
[----:B--2---:R-:W-:Y:S02]  /*52080*/  IMAD.MOV.U32 R71, RZ, RZ, R66 ;  /* 0x000000ffff477224 */ /* 0x004fe400078e0042 */
[----:B---3--:R-:W-:Y:S01]  /*52090*/  IMAD.MOV.U32 R70, RZ, RZ, R67 ;  /* 0x000000ffff467224 */ /* 0x008fe200078e0043 */
[----:B------:R-:W2:Y:S04]  /*520a0*/  LDL.LU R66, [R1+0x250] ;  /* 0x0002500001427983 */ /* 0x000ea80000300800 */
[----:B------:R-:W3:Y:S01]  /*520b0*/  LDL.LU R67, [R1+0x1798] ;  /* 0x0017980001437983 */ /* 0x000ee20000300800 */
[----:B----4-:R-:W-:-:S02]  /*520c0*/  IMAD.MOV.U32 R82, RZ, RZ, R15 ;  /* 0x000000ffff527224 */ /* 0x010fc400078e000f */
[----:B------:R-:W-:Y:S02]  /*520d0*/  IMAD.MOV.U32 R83, RZ, RZ, R14 ;  /* 0x000000ffff537224 */ /* 0x000fe400078e000e */
        /* <DEDUP_REMOVED lines=12> */
[----:B0-----:R-:W-:-:S02]  /*521a0*/  IMAD.MOV.U32 R5, RZ, RZ, R90 ;  /* 0x000000ffff057224 */ /* 0x001fc400078e005a */
[----:B------:R-:W-:Y:S02]  /*521b0*/  IMAD.MOV.U32 R4, RZ, RZ, R91 ;  /* 0x000000ffff047224 */ /* 0x000fe400078e005b */
[----:B-1----:R-:W-:Y:S02]  /*521c0*/  IMAD.MOV.U32 R3, RZ, RZ, R88 ;  /* 0x000000ffff037224 */ /* 0x002fe400078e0058 */
[----:B------:R-:W-:Y:S02]  /*521d0*/  IMAD.MOV.U32 R2, RZ, RZ, R89 ;  /* 0x000000ffff027224 */ /* 0x000fe400078e0059 */
[----:B------:R-:W-:Y:S02]  /*521e0*/  IMAD.MOV.U32 R73, RZ, RZ, R12 ;  /* 0x000000ffff497224 */ /* 0x000fe400078e000c */
[----:B------:R-:W-:Y:S02]  /*521f0*/  IMAD.MOV.U32 R72, RZ, RZ, R13 ;  /* 0x000000ffff487224 */ /* 0x000fe400078e000d */
[----:B------:R-:W-:-:S02]  /*52200*/  IMAD.MOV.U32 R13, RZ, RZ, R18 ;  /* 0x000000ffff0d7224 */ /* 0x000fc400078e0012 */
[----:B------:R-:W-:Y:S02]  /*52210*/  IMAD.MOV.U32 R12, RZ, RZ, R19 ;  /* 0x000000ffff0c7224 */ /* 0x000fe400078e0013 */
[----:B------:R-:W-:Y:S02]  /*52220*/  IMAD.MOV.U32 R19, RZ, RZ, R24 ;  /* 0x000000ffff137224 */ /* 0x000fe400078e0018 */
[----:B------:R-:W-:Y:S01]  /*52230*/  IMAD.MOV.U32 R18, RZ, RZ, R25 ;  /* 0x000000ffff127224 */ /* 0x000fe200078e0019 */
[----:B------:R0:W-:Y:S04]  /*52240*/  STL.64 [R1+0x1a8], R4 ;  /* 0x0001a80401007387 */ /* 0x0001e80000100a00 */
[----:B------:R1:W-:Y:S01]  /*52250*/  STL.64 [R1+0x1b0], R2 ;  /* 0x0001b00201007387 */ /* 0x0003e20000100a00 */
[----:B------:R-:W-:-:S02]  /*52260*/  IMAD.MOV.U32 R20, RZ, RZ, R31 ;  /* 0x000000ffff147224 */ /* 0x000fc400078e001f */
[----:B------:R-:W-:Y:S01]  /*52270*/  IMAD.MOV.U32 R21, RZ, RZ, R30 ;  /* 0x000000ffff157224 */ /* 0x000fe200078e001e */
        /* <DEDUP_REMOVED lines=11> */
[----:B------:R-:W-:Y:S01]  /*52330*/  IMAD.MOV.U32 R17, RZ, RZ, R48 ;  /* 0x000000ffff117224 */ /* 0x000fe200078e0030 */
[----:B------:R-:W-:Y:S04]  /*52340*/  STL.64 [R1+0x1c0], R12 ;  /* 0x0001c00c01007387 */ /* 0x000fe80000100a00 */
[----:B------:R-:W-:Y:S01]  /*52350*/  STL.64 [R1+0x2e08], R12 ;  /* 0x002e080c01007387 */ /* 0x000fe20000100a00 */
[----:B------:R-:W-:Y:S01]  /*52360*/  MOV R24, R61 ;  /* 0x0000003d00187202 */ /* 0x000fe20000000f00 */
[----:B------:R-:W-:-:S02]  /*52370*/  IMAD.MOV.U32 R25, RZ, RZ, R60 ;  /* 0x000000ffff197224 */ /* 0x000fc400078e003c */
[----:B------:R-:W-:Y:S01]  /*52380*/  STL.64 [R1+0x228], R4 ;  /* 0x0002280401007387 */ /* 0x000fe20000100a00 */
[----:B------:R-:W-:Y:S02]  /*52390*/  IMAD.MOV.U32 R78, RZ, RZ, R55 ;  /* 0x000000ffff4e7224 */ /* 0x000fe400078e0037 */
[----:B------:R-:W-:Y:S01]  /*523a0*/  IMAD.MOV.U32 R79, RZ, RZ, R54 ;  /* 0x000000ffff4f7224 */ /* 0x000fe200078e0036 */
[----:B------:R4:W-:Y:S04]  /*523b0*/  STL.64 [R1+0x230], R2 ;  /* 0x0002300201007387 */ /* 0x0009e80000100a00 */
[----:B------:R-:W-:Y:S04]  /*523c0*/  STL.64 [R1+0x238], R16 ;  /* 0x0002381001007387 */ /* 0x000fe80000100a00 */
[----:B------:R-:W-:Y:S04]  /*523d0*/  STL.64 [R1+0x2e10], R16 ;  /* 0x002e101001007387 */ /* 0x000fe80000100a00 */
[----:B------:R-:W-:Y:S01]  /*523e0*/  STL.64 [R1+0x248], R24 ;  /* 0x0002481801007387 */ /* 0x000fe20000100a00 */
[----:B--2---:R-:W-:-:S02]  /*523f0*/  IMAD.MOV.U32 R27, RZ, RZ, R66 ;  /* 0x000000ffff1b7224 */ /* 0x004fc400078e0042 */
[----:B---3--:R-:W-:-:S05]  /*52400*/  IMAD.MOV.U32 R26, RZ, RZ, R67 ;  /* 0x000000ffff1a7224 */ /* 0x008fca00078e0043 */
[----:B------:R-:W-:Y:S04]  /*52410*/  STL.64 [R1+0x250], R26 ;  /* 0x0002501a01007387 */ /* 0x000fe80000100a00 */
[----:B------:R-:W-:Y:S01]  /*52420*/  STL.64 [R1+0x240], R78 ;  /* 0x0002404e01007387 */ /* 0x000fe20000100a00 */
[----:B----4-:R-:W-:-:S03]  /*52430*/  IMAD.MOV.U32 R3, RZ, RZ, R62 ;  /* 0x000000ffff037224 */ /* 0x010fc600078e003e */
[----:B------:R-:W2:Y:S01]  /*52440*/  LDL.LU R62, [R1+0x2b0] ;  /* 0x0002b000013e7983 */ /* 0x000ea20000300800 */
[----:B------:R-:W-:-:S03]  /*52450*/  IMAD.MOV.U32 R2, RZ, RZ, R0 ;  /* 0x000000ffff027224 */ /* 0x000fc600078e0000 */
[----:B------:R-:W3:Y:S04]  /*52460*/  LDL.LU R0, [R1+0x16e4] ;  /* 0x0016e40001007983 */ /* 0x000ee80000300800 */
        /* <DEDUP_REMOVED lines=36> */
[----:B---3--:R-:W-:-:S05]  /*526b0*/  IMAD.MOV.U32 R2, RZ, RZ, R0 ;  /* 0x000000ffff027224 */ /* 0x008fca00078e0000 */
[----:B------:R0:W-:Y:S04]  /*526c0*/  STL.64 [R1+0x2b0], R2 ;  /* 0x0002b00201007387 */ /* 0x0001e80000100a00 */
[----:B------:R-:W2:Y:S04]  /*526d0*/  LDL.LU R66, [R1+0x214] ;  /* 0x0002140001427983 */ /* 0x000ea80000300800 */
[----:B------:R-:W3:Y:S04]  /*526e0*/  LDL.LU R67, [R1+0x25c] ;  /* 0x00025c0001437983 */ /* 0x000ee80000300800 */
[----:B------:R-:W3:Y:S04]  /*526f0*/  LDL.LU R62, [R1+0x218] ;  /* 0x00021800013e7983 */ /* 0x000ee80000300800 */
[----:B------:R-:W3:Y:S01]  /*52700*/  LDL.LU R0, [R1+0x260] ;  /* 0x0002600001007983 */ /* 0x000ee20000300800 */
[----:B----4-:R-:W-:Y:S01]  /*52710*/  LOP3.LUT R31, R31, R30, RZ, 0x3c, !PT ;  /* 0x0000001e1f1f7212 */ /* 0x010fe200078e3cff */
[----:B------:R-:W-:-:S02]  /*52720*/  IMAD.MOV.U32 R22, RZ, RZ, R46 ;  /* 0x000000ffff167224 */ /* 0x000fc400078e002e */
[----:B------:R-:W-:Y:S01]  /*52730*/  IMAD.MOV.U32 R23, RZ, RZ, R45 ;  /* 0x000000ffff177224 */ /* 0x000fe200078e002d */
[C---:B------:R-:W-:Y:S01]  /*52740*/  LOP3.LUT R30, R31.reuse, R30, RZ, 0x3c, !PT ;  /* 0x0000001e1f1e7212 */ /* 0x040fe200078e3cff */
[----:B------:R-:W-:Y:S02]  /*52750*/  IMAD.MOV.U32 R80, RZ, RZ, R50 ;  /* 0x000000ffff507224 */ /* 0x000fe400078e0032 */
[----:B------:R-:W-:Y:S02]  /*52760*/  IMAD.MOV.U32 R81, RZ, RZ, R47 ;  /* 0x000000ffff517224 */ /* 0x000fe400078e002f */
[----:B------:R-:W-:Y:S01]  /*52770*/  IMAD.MOV.U32 R32, RZ, RZ, R52 ;  /* 0x000000ffff207224 */ /* 0x000fe200078e0034 */
[----:B------:R-:W-:Y:S01]  /*52780*/  LOP3.LUT R31, R31, R30, RZ, 0x3c, !PT ;  /* 0x0000001e1f1f7212 */ /* 0x000fe200078e3cff */
[----:B------:R-:W-:Y:S01]  /*52790*/  IMAD.MOV.U32 R33, RZ, RZ, R51 ;  /* 0x000000ffff217224 */ /* 0x000fe200078e0033 */
[----:B------:R-:W-:Y:S01]  /*527a0*/  LOP3.LUT R37, R37, R36, RZ, 0x3c, !PT ;  /* 0x0000002425257212 */ /* 0x000fe200078e3cff */
[----:B------:R-:W-:-:S02]  /*527b0*/  IMAD.MOV.U32 R4, RZ, RZ, R56 ;  /* 0x000000ffff047224 */ /* 0x000fc400078e0038 */
[----:B------:R-:W-:Y:S01]  /*527c0*/  IMAD.MOV.U32 R5, RZ, RZ, R53 ;  /* 0x000000ffff057224 */ /* 0x000fe200078e0035 */
[----:B------:R-:W-:Y:S01]  /*527d0*/  STL.64 [R1+0x2b8], R22 ;  /* 0x0002b81601007387 */ /* 0x000fe20000100a00 */
[----:B------:R-:W-:Y:S01]  /*527e0*/  LOP3.LUT R36, R37, R36, RZ, 0x3c, !PT ;  /* 0x0000002425247212 */ /* 0x000fe200078e3cff */
[----:B0-----:R-:W-:Y:S02]  /*527f0*/  IMAD.MOV.U32 R2, RZ, RZ, R58 ;  /* 0x000000ffff027224 */ /* 0x001fe400078e003a */
[----:B------:R-:W-:Y:S01]  /*52800*/  IMAD.MOV.U32 R3, RZ, RZ, R57 ;  /* 0x000000ffff037224 */ /* 0x000fe200078e0039 */
[----:B------:R-:W-:Y:S01]  /*52810*/  STL.64 [R1+0x2c0], R80 ;  /* 0x0002c05001007387 */ /* 0x000fe20000100a00 */
[----:B------:R-:W-:Y:S02]  /*52820*/  IMAD.MOV.U32 R28, RZ, RZ, R63 ;  /* 0x000000ffff1c7224 */ /* 0x000fe400078e003f */
[----:B------:R-:W-:Y:S01]  /*52830*/  IMAD.MOV.U32 R29, RZ, RZ, R59 ;  /* 0x000000ffff1d7224 */ /* 0x000fe200078e003b */
[----:B------:R-:W-:Y:S01]  /*52840*/  STL.64 [R1+0x2c8], R30 ;  /* 0x0002c81e01007387 */ /* 0x000fe20000100a00 */
[----:B------:R-:W-:-:S02]  /*52850*/  IMAD.MOV.U32 R8, RZ, RZ, R65 ;  /* 0x000000ffff087224 */ /* 0x000fc400078e0041 */
[----:B------:R-:W-:Y:S01]  /*52860*/  IMAD.MOV.U32 R9, RZ, RZ, R64 ;  /* 0x000000ffff097224 */ /* 0x000fe200078e0040 */
[----:B------:R-:W-:Y:S01]  /*52870*/  STL.64 [R1+0x2d0], R32 ;  /* 0x0002d02001007387 */ /* 0x000fe20000100a00 */
[----:B------:R-:W-:-:S03]  /*52880*/  LOP3.LUT R37, R37, R36, RZ, 0x3c, !PT ;  /* 0x0000002425257212 */ /* 0x000fc600078e3cff */
[----:B------:R0:W-:Y:S01]  /*52890*/  STL.64 [R1+0x330], R4 ;  /* 0x0003300401007387 */ /* 0x0001e20000100a00 */
[----:B------:R-:W-:Y:S02]  /*528a0*/  IMAD.MOV.U32 R38, RZ, RZ, R69 ;  /* 0x000000ffff267224 */ /* 0x000fe400078e0045 */
[----:B------:R-:W-:Y:S01]  /*528b0*/  IMAD.MOV.U32 R39, RZ, RZ, R68 ;  /* 0x000000ffff277224 */ /* 0x000fe200078e0044 */
[----:B------:R1:W-:Y:S04]  /*528c0*/  STL.64 [R1+0x338], R2 ;  /* 0x0003380201007387 */ /* 0x0003e80000100a00 */
[----:B------:R-:W-:Y:S04]  /*528d0*/  STL.64 [R1+0x340], R28 ;  /* 0x0003401c01007387 */ /* 0x000fe80000100a00 */
[----:B------:R-:W-:Y:S04]  /*528e0*/  STL.64 [R1+0x348], R8 ;  /* 0x0003480801007387 */ /* 0x000fe80000100a00 */
[----:B------:R-:W-:Y:S04]  /*528f0*/  STL.64 [R1+0x350], R36 ;  /* 0x0003502401007387 */ /* 0x000fe80000100a00 */
[----:B------:R-:W-:Y:S01]  /*52900*/  STL.64 [R1+0x358], R38 ;  /* 0x0003582601007387 */ /* 0x000fe20000100a00 */
[----:B0-----:R-:W-:-:S02]  /*52910*/  IMAD.MOV.U32 R4, RZ, RZ, R93 ;  /* 0x000000ffff047224 */ /* 0x001fc400078e005d */
[----:B------:R-:W-:Y:S02]  /*52920*/  IMAD.MOV.U32 R5, RZ, RZ, R92 ;  /* 0x000000ffff057224 */ /* 0x000fe400078e005c */
[----:B------:R-:W-:Y:S02]  /*52930*/  IMAD.MOV.U32 R34, RZ, RZ, R89 ;  /* 0x000000ffff227224 */ /* 0x000fe400078e0059 */
[----:B-1----:R-:W-:Y:S01]  /*52940*/  IMAD.MOV.U32 R2, RZ, RZ, R91 ;  /* 0x000000ffff027224 */ /* 0x002fe200078e005b */
[----:B------:R-:W-:Y:S01]  /*52950*/  MOV R3, R90 ;  /* 0x0000005a00037202 */ /* 0x000fe20000000f00 */
[----:B------:R-:W-:Y:S01]  /*52960*/  IMAD.MOV.U32 R35, RZ, RZ, R88 ;  /* 0x000000ffff237224 */ /* 0x000fe200078e0058 */
[----:B------:R0:W-:Y:S01]  /*52970*/  STL.64 [R1+0x3b0], R4 ;  /* 0x0003b00401007387 */ /* 0x0001e20000100a00 */
[----:B------:R-:W-:Y:S02]  /*52980*/  IMAD.MOV.U32 R44, RZ, RZ, R55 ;  /* 0x000000ffff2c7224 */ /* 0x000fe400078e0037 */
[----:B------:R-:W-:Y:S01]  /*52990*/  IMAD.MOV.U32 R45, RZ, RZ, R54 ;  /* 0x000000ffff2d7224 */ /* 0x000fe200078e0036 */
[----:B------:R2:W-:Y:S01]  /*529a0*/  STL.64 [R1+0x3b8], R2 ;  /* 0x0003b80201007387 */ /* 0x0005e20000100a00 */
[----:B------:R-:W-:-:S02]  /*529b0*/  IMAD.MOV.U32 R6, RZ, RZ, R61 ;  /* 0x000000ffff067224 */ /* 0x000fc400078e003d */
[----:B------:R-:W-:Y:S01]  /*529c0*/  IMAD.MOV.U32 R7, RZ, RZ, R60 ;  /* 0x000000ffff077224 */ /* 0x000fe200078e003c */
[----:B------:R-:W-:Y:S01]  /*529d0*/  STL.64 [R1+0x3c0], R34 ;  /* 0x0003c02201007387 */ /* 0x000fe20000100a00 */
[----:B0-----:R-:W-:Y:S02]  /*529e0*/  IMAD.MOV.U32 R4, RZ, RZ, R43 ;  /* 0x000000ffff047224 */ /* 0x001fe400078e002b */
[----:B------:R-:W-:Y:S02]  /*529f0*/  IMAD.MOV.U32 R5, RZ, RZ, R42 ;  /* 0x000000ffff057224 */ /* 0x000fe400078e002a */
[----:B------:R-:W-:Y:S02]  /*52a00*/  IMAD.MOV.U32 R42, RZ, RZ, R49 ;  /* 0x000000ffff2a7224 */ /* 0x000fe400078e0031 */
[----:B------:R-:W-:Y:S01]  /*52a10*/  IMAD.MOV.U32 R43, RZ, RZ, R48 ;  /* 0x000000ffff2b7224 */ /* 0x000fe200078e0030 */
[----:B------:R-:W-:Y:S04]  /*52a20*/  STL.64 [R1+0x3c8], R4 ;  /* 0x0003c80401007387 */ /* 0x000fe80000100a00 */
[----:B------:R-:W-:Y:S04]  /*52a30*/  STL.64 [R1+0x3d0], R42 ;  /* 0x0003d02a01007387 */ /* 0x000fe80000100a00 */
[----:B------:R-:W-:Y:S04]  /*52a40*/  STL.64 [R1+0x3d8], R44 ;  /* 0x0003d82c01007387 */ /* 0x000fe80000100a00 */
[----:B------:R0:W-:Y:S04]  /*52a50*/  STL.64 [R1+0x430], R6 ;  /* 0x0004300601007387 */ /* 0x0001e80000100a00 */
[----:B------:R-:W4:Y:S01]  /*52a60*/  LDL.LU R46, [R1+0x21c] ;  /* 0x00021c00012e7983 */ /* 0x000f220000300800 */
[----:B--2---:R-:W-:-:S02]  /*52a70*/  IMAD.MOV.U32 R3, RZ, RZ, R66 ;  /* 0x000000ffff037224 */ /* 0x004fc400078e0042 */
[----:B---3--:R-:W-:-:S05]  /*52a80*/  IMAD.MOV.U32 R2, RZ, RZ, R67 ;  /* 0x000000ffff027224 */ /* 0x008fca00078e0043 */
[----:B------:R1:W-:Y:S04]  /*52a90*/  STL.64 [R1+0x438], R2 ;  /* 0x0004380201007387 */ /* 0x0003e80000100a00 */
[----:B------:R-:W4:Y:S04]  /*52aa0*/  LDL.LU R47, [R1+0x264] ;  /* 0x00026400012f7983 */ /* 0x000f280000300800 */
[----:B------:R-:W2:Y:S04]  /*52ab0*/  LDL.LU R48, [R1+0x220] ;  /* 0x0002200001307983 */ /* 0x000ea80000300800 */
[----:B------:R-:W2:Y:S04]  /*52ac0*/  LDL.LU R49, [R1+0x268] ;  /* 0x0002680001317983 */ /* 0x000ea80000300800 */
[----:B------:R-:W3:Y:S04]  /*52ad0*/  LDL.LU R50, [R1+0x224] ;  /* 0x0002240001327983 */ /* 0x000ee80000300800 */
[----:B------:R-:W3:Y:S04]  /*52ae0*/  LDL.LU R51, [R1+0x26c] ;  /* 0x00026c0001337983 */ /* 0x000ee80000300800 */
[----:B------:R-:W3:Y:S04]  /*52af0*/  LDL.LU R77, [R1+0x1e0] ;  /* 0x0001e000014d7983 */ /* 0x000ee80000300800 */
[----:B------:R-:W1:Y:S04]  /*52b00*/  LDL.LU R74, [R1+0x1f8] ;  /* 0x0001f800014a7983 */ /* 0x000e680000300800 */
[----:B------:R-:W3:Y:S04]  /*52b10*/  LDL.LU R75, [R1+0x1e4] ;  /* 0x0001e400014b7983 */ /* 0x000ee80000300800 */
        /* <DEDUP_REMOVED lines=27> */
[----:B------:R-:W-:-:S03]  /*52cd0*/  IMAD.MOV.U32 R41, RZ, RZ, R62 ;  /* 0x000000ffff297224 */ /* 0x000fc600078e003e */
[----:B------:R-:W3:Y:S01]  /*52ce0*/  LDL.LU R62, [R1+0xe4] ;  /* 0x0000e400013e7983 */ /* 0x000ee20000300800 */
[----:B------:R-:W-:-:S03]  /*52cf0*/  IMAD.MOV.U32 R40, RZ, RZ, R0 ;  /* 0x000000ffff287224 */ /* 0x000fc600078e0000 */
[----:B------:R-:W3:Y:S04]  /*52d00*/  LDL.LU R0, [R1+0x174] ;  /* 0x0001740001007983 */ /* 0x000ee80000300800 */
[----:B------:R-:W-:Y:S01]  /*52d10*/  STL.64 [R1+0x440], R40 ;  /* 0x0004402801007387 */ /* 0x000fe20000100a00 */
[----:B----4-:R-:W-:Y:S02]  /*52d20*/  LOP3.LUT R47, R47, R46, RZ, 0x3c, !PT ;  /* 0x0000002e2f2f7212 */ /* 0x010fe400078e3cff */
[----:B--2---:R-:W-:Y:S02]  /*52d30*/  LOP3.LUT R49, R49, R48, RZ, 0x3c, !PT ;  /* 0x0000003031317212 */ /* 0x004fe400078e3cff */
[----:B---3--:R-:W-:Y:S02]  /*52d40*/  LOP3.LUT R51, R51, R50, RZ, 0x3c, !PT ;  /* 0x0000003233337212 */ /* 0x008fe400078e3cff */
[----:B------:R-:W-:-:S02]  /*52d50*/  LOP3.LUT R46, R47, R46, RZ, 0x3c, !PT ;  /* 0x0000002e2f2e7212 */ /* 0x000fc400078e3cff */
[----:B------:R-:W-:Y:S02]  /*52d60*/  LOP3.LUT R48, R49, R48, RZ, 0x3c, !PT ;  /* 0x0000003031307212 */ /* 0x000fe400078e3cff */
[----:B------:R-:W-:Y:S02]  /*52d70*/  LOP3.LUT R50, R51, R50, RZ, 0x3c, !PT ;  /* 0x0000003233327212 */ /* 0x000fe400078e3cff */
[----:B------:R-:W-:Y:S02]  /*52d80*/  LOP3.LUT R47, R47, R46, RZ, 0x3c, !PT ;  /* 0x0000002e2f2f7212 */ /* 0x000fe400078e3cff */
[----:B------:R-:W-:Y:S02]  /*52d90*/  LOP3.LUT R53, R53, R52, RZ, 0x3c, !PT ;  /* 0x0000003435357212 */ /* 0x000fe400078e3cff */
[----:B------:R-:W-:Y:S02]  /*52da0*/  LOP3.LUT R49, R49, R48, RZ, 0x3c, !PT ;  /* 0x0000003031317212 */ /* 0x000fe400078e3cff */
[----:B------:R-:W-:Y:S01]  /*52db0*/  LOP3.LUT R51, R51, R50, RZ, 0x3c, !PT ;  /* 0x0000003233337212 */ /* 0x000fe200078e3cff */
[----:B-1----:R-:W-:Y:S01]  /*52dc0*/  IMAD.MOV.U32 R2, RZ, RZ, R74 ;  /* 0x000000ffff027224 */ /* 0x002fe200078e004a */
[----:B------:R-:W-:Y:S01]  /*52dd0*/  LOP3.LUT R55, R55, R54, RZ, 0x3c, !PT ;  /* 0x0000003637377212 */ /* 0x000fe200078e3cff */
[----:B------:R-:W-:Y:S01]  /*52de0*/  IMAD.MOV.U32 R3, RZ, RZ, R77 ;  /* 0x000000ffff037224 */ /* 0x000fe200078e004d */
[----:B------:R-:W-:-:S02]  /*52df0*/  LOP3.LUT R67, R67, R66, RZ, 0x3c, !PT ;  /* 0x0000004243437212 */ /* 0x000fc400078e3cff */
[----:B------:R-:W-:Y:S01]  /*52e00*/  LOP3.LUT R52, R53, R52, RZ, 0x3c, !PT ;  /* 0x0000003435347212 */ /* 0x000fe200078e3cff */
[----:B------:R-:W-:Y:S04]  /*52e10*/  STL.64 [R1+0x448], R46 ;  /* 0x0004482e01007387 */ /* 0x000fe80000100a00 */
[----:B------:R-:W-:Y:S01]  /*52e20*/  STL.64 [R1+0x450], R48 ;  /* 0x0004503001007387 */ /* 0x000fe20000100a00 */
[----:B------:R-:W-:Y:S02]  /*52e30*/  IMAD.MOV.U32 R10, RZ, RZ, R7 ;  /* 0x000000ffff0a7224 */ /* 0x000fe400078e0007 */
[----:B------:R-:W-:Y:S01]  /*52e40*/  IMAD.MOV.U32 R11, RZ, RZ, R75 ;  /* 0x000000ffff0b7224 */ /* 0x000fe200078e004b */
[----:B------:R-:W-:Y:S01]  /*52e50*/  LOP3.LUT R54, R55, R54, RZ, 0x3c, !PT ;  /* 0x0000003637367212 */ /* 0x000fe200078e3cff */
[----:B------:R-:W-:Y:S01]  /*52e60*/  STL.64 [R1+0x458], R50 ;  /* 0x0004583201007387 */ /* 0x000fe20000100a00 */
[----:B------:R-:W-:-:S02]  /*52e70*/  LOP3.LUT R66, R67, R66, RZ, 0x3c, !PT ;  /* 0x0000004243427212 */ /* 0x000fc400078e3cff */
[----:B------:R-:W-:Y:S01]  /*52e80*/  LOP3.LUT R53, R53, R52, RZ, 0x3c, !PT ;  /* 0x0000003435357212 */ /* 0x000fe200078e3cff */
[----:B------:R0:W-:Y:S01]  /*52e90*/  STL.64 [R1+0x4b0], R2 ;  /* 0x0004b00201007387 */ /* 0x0001e20000100a00 */
[----:B------:R-:W-:Y:S02]  /*52ea0*/  LOP3.LUT R61, R61, R60, RZ, 0x3c, !PT ;  /* 0x0000003c3d3d7212 */ /* 0x000fe400078e3cff */
[----:B------:R-:W-:Y:S02]  /*52eb0*/  LOP3.LUT R55, R55, R54, RZ, 0x3c, !PT ;  /* 0x0000003637377212 */ /* 0x000fe400078e3cff */
[----:B------:R-:W-:Y:S01]  /*52ec0*/  LOP3.LUT R69, R69, R68, RZ, 0x3c, !PT ;  /* 0x0000004445457212 */ /* 0x000fe200078e3cff */
[----:B------:R1:W-:Y:S01]  /*52ed0*/  STL.64 [R1+0x4b8], R10 ;  /* 0x0004b80a01007387 */ /* 0x0003e20000100a00 */
[----:B------:R-:W-:-:S03]  /*52ee0*/  LOP3.LUT R67, R67, R66, RZ, 0x3c, !PT ;  /* 0x0000004243437212 */ /* 0x000fc600078e3cff */
[----:B------:R-:W-:Y:S01]  /*52ef0*/  STL.64 [R1+0x4c0], R52 ;  /* 0x0004c03401007387 */ /* 0x000fe20000100a00 */
[----:B------:R-:W-:Y:S01]  /*52f00*/  IMAD.MOV.U32 R7, RZ, RZ, R57 ;  /* 0x000000ffff077224 */ /* 0x000fe200078e0039 */
[----:B------:R-:W-:Y:S01]  /*52f10*/  LOP3.LUT R60, R61, R60, RZ, 0x3c, !PT ;  /* 0x0000003c3d3c7212 */ /* 0x000fe200078e3cff */
[----:B0-----:R-:W-:Y:S02]  /*52f20*/  IMAD.MOV.U32 R2, RZ, RZ, R84 ;  /* 0x000000ffff027224 */ /* 0x001fe400078e0054 */
[----:B------:R-:W-:Y:S02]  /*52f30*/  IMAD.MOV.U32 R3, RZ, RZ, R6 ;  /* 0x000000ffff037224 */ /* 0x000fe400078e0006 */
[----:B------:R-:W-:Y:S02]  /*52f40*/  IMAD.MOV.U32 R6, RZ, RZ, R58 ;  /* 0x000000ffff067224 */ /* 0x000fe400078e003a */
[----:B-1----:R-:W-:Y:S02]  /*52f50*/  IMAD.MOV.U32 R10, RZ, RZ, R56 ;  /* 0x000000ffff0a7224 */ /* 0x002fe400078e0038 */
[----:B------:R-:W-:Y:S01]  /*52f60*/  IMAD.MOV.U32 R11, RZ, RZ, R85 ;  /* 0x000000ffff0b7224 */ /* 0x000fe200078e0055 */
[----:B------:R-:W-:Y:S01]  /*52f70*/  STL.64 [R1+0x4c8], R2 ;  /* 0x0004c80201007387 */ /* 0x000fe20000100a00 */
[----:B------:R-:W-:-:S03]  /*52f80*/  LOP3.LUT R68, R69, R68, RZ, 0x3c, !PT ;  /* 0x0000004445447212 */ /* 0x000fc600078e3cff */
[----:B------:R-:W-:Y:S01]  /*52f90*/  STL.64 [R1+0x4d0], R54 ;  /* 0x0004d03601007387 */ /* 0x000fe20000100a00 */
[----:B------:R-:W-:-:S03]  /*52fa0*/  IMAD.MOV.U32 R58, RZ, RZ, R63 ;  /* 0x000000ffff3a7224 */ /* 0x000fc600078e003f */
[----:B------:R-:W-:Y:S01]  /*52fb0*/  STL.64 [R1+0x4d8], R66 ;  /* 0x0004d84201007387 */ /* 0x000fe20000100a00 */
[----:B------:R-:W-:Y:S01]  /*52fc0*/  IMAD.MOV.U32 R86, RZ, RZ, R65 ;  /* 0x000000ffff567224 */ /* 0x000fe200078e0041 */
[----:B------:R-:W-:Y:S02]  /*52fd0*/  MOV R87, R64 ;  /* 0x0000004000577202 */ /* 0x000fe40000000f00 */
[----:B------:R-:W-:Y:S01]  /*52fe0*/  STL.64 [R1+0x530], R10 ;  /* 0x0005300a01007387 */ /* 0x000fe20000100a00 */
[----:B------:R-:W-:-:S03]  /*52ff0*/  LOP3.LUT R61, R61, R60, RZ, 0x3c, !PT ;  /* 0x0000003c3d3d7212 */ /* 0x000fc600078e3cff */
[----:B------:R0:W-:Y:S01]  /*53000*/  STL.64 [R1+0x538], R6 ;  /* 0x0005380601007387 */ /* 0x0001e20000100a00 */
[----:B------:R-:W-:-:S03]  /*53010*/  LOP3.LUT R69, R69, R68, RZ, 0x3c, !PT ;  /* 0x0000004445457212 */ /* 0x000fc600078e3cff */
[----:B------:R-:W-:Y:S04]  /*53020*/  STL.64 [R1+0x540], R58 ;  /* 0x0005403a01007387 */ /* 0x000fe80000100a00 */
[----:B------:R-:W-:Y:S04]  /*53030*/  STL.64 [R1+0x548], R86 ;  /* 0x0005485601007387 */ /* 0x000fe80000100a00 */
[----:B------:R-:W-:Y:S04]  /*53040*/  STL.64 [R1+0x550], R60 ;  /* 0x0005503c01007387 */ /* 0x000fe80000100a00 */
[----:B------:R-:W-:Y:S01]  /*53050*/  STL.64 [R1+0x558], R68 ;  /* 0x0005584401007387 */ /* 0x000fe20000100a00 */
[----:B0-----:R-:W-:-:S02]  /*53060*/  IMAD.MOV.U32 R6, RZ, RZ, R93 ;  /* 0x000000ffff067224 */ /* 0x001fc400078e005d */
[----:B------:R-:W-:-:S05]  /*53070*/  IMAD.MOV.U32 R7, RZ, RZ, R92 ;  /* 0x000000ffff077224 */ /* 0x000fca00078e005c */
[----:B------:R0:W-:Y:S04]  /*53080*/  STL.64 [R1+0x5b0], R6 ;  /* 0x0005b00601007387 */ /* 0x0001e80000100a00 */
[----:B------:R-:W2:Y:S04]  /*53090*/  LDL.LU R56, [R1+0xe8] ;  /* 0x0000e80001387983 */ /* 0x000ea80000300800 */
[----:B------:R-:W2:Y:S04]  /*530a0*/  LDL.LU R57, [R1+0x178] ;  /* 0x0001780001397983 */ /* 0x000ea80000300800 */
[----:B------:R-:W3:Y:S01]  /*530b0*/  LDL.LU R84, [R1+0xec] ;  /* 0x0000ec0001547983 */ /* 0x000ee20000300800 */
[----:B------:R-:W-:-:S03]  /*530c0*/  IMAD.MOV.U32 R65, RZ, RZ, R88 ;  /* 0x000000ffff417224 */ /* 0x000fc600078e0058 */
[----:B------:R-:W3:Y:S01]  /*530d0*/  LDL.LU R85, [R1+0x17c] ;  /* 0x00017c0001557983 */ /* 0x000ee20000300800 */
[----:B------:R-:W-:-:S03]  /*530e0*/  IMAD.MOV.U32 R64, RZ, RZ, R89 ;  /* 0x000000ffff407224 */ /* 0x000fc600078e0059 */
[----:B------:R-:W4:Y:S04]  /*530f0*/  LDL.LU R88, [R1+0xf4] ;  /* 0x0000f40001587983 */ /* 0x000f280000300800 */
[----:B------:R-:W4:Y:S04]  /*53100*/  LDL.LU R89, [R1+0x184] ;  /* 0x0001840001597983 */ /* 0x000f280000300800 */
        /* <DEDUP_REMOVED lines=20> */
[----:B------:R-:W4:Y:S04]  /*53250*/  LDL R10, [R1+0x94] ;  /* 0x00009400010a7983 */ /* 0x000f280000100800 */
[----:B------:R-:W4:Y:S04]  /*53260*/  LDL R11, [R1+0x90] ;  /* 0x00009000010b7983 */ /* 0x000f280000100800 */
[----:B0-----:R-:W4:Y:S04]  /*53270*/  LDL R6, [R1+0x7c] ;  /* 0x00007c0001067983 */ /* 0x001f280000100800 */
[----:B------:R-:W4:Y:S04]  /*53280*/  LDL R7, [R1+0x78] ;  /* 0x0000780001077983 */ /* 0x000f280000100800 */
[----:B------:R-:W4:Y:S01]  /*53290*/  LDL R63, [R1+0x64] ;  /* 0x00006400013f7983 */ /* 0x000f220000100800 */
[----:B------:R-:W-:-:S03]  /*532a0*/  IMAD.MOV.U32 R71, RZ, RZ, R62 ;  /* 0x000000ffff477224 */ /* 0x000fc600078e003e */
[----:B------:R-:W4:Y:S01]  /*532b0*/  LDL R62, [R1+0x60] ;  /* 0x00006000013e7983 */ /* 0x000f220000100800 */
[----:B------:R-:W-:-:S03]  /*532c0*/  IMAD.MOV.U32 R70, RZ, RZ, R0 ;  /* 0x000000ffff467224 */ /* 0x000fc600078e0000 */
[----:B------:R-:W4:Y:S01]  /*532d0*/  LDL R0, [R1+0x2c] ;  /* 0x00002c0001007983 */ /* 0x000f220000100800 */
[----:B------:R-:W-:-:S04]  /*532e0*/  LOP3.LUT R91, R91, R90, RZ, 0x3c, !PT ;  /* 0x0000005a5b5b7212 */ /* 0x000fc800078e3cff */
[----:B------:R-:W-:-:S04]  /*532f0*/  LOP3.LUT R90, R91, R90, RZ, 0x3c, !PT ;  /* 0x0000005a5b5a7212 */ /* 0x000fc800078e3cff */
[----:B------:R-:W-:-:S05]  /*53300*/  LOP3.LUT R91, R91, R90, RZ, 0x3c, !PT ;  /* 0x0000005a5b5b7212 */ /* 0x000fca00078e3cff */
[----:B------:R-:W-:Y:S04]  /*53310*/  STL.64 [R1+0x5b8], R90 ;  /* 0x0005b85a01007387 */ /* 0x000fe80000100a00 */
[----:B------:R-:W-:Y:S04]  /*53320*/  STL.64 [R1+0x5c0], R64 ;  /* 0x0005c04001007387 */ /* 0x000fe80000100a00 */
[----:B------:R-:W-:Y:S01]  /*53330*/  STL.64 [R1+0x5c8], R70 ;  /* 0x0005c84601007387 */ /* 0x000fe20000100a00 */
[----:B--2---:R-:W-:-:S04]  /*53340*/  LOP3.LUT R57, R57, R56, RZ, 0x3c, !PT ;  /* 0x0000003839397212 */ /* 0x004fc800078e3cff */
[----:B------:R-:W-:-:S04]  /*53350*/  LOP3.LUT R56, R57, R56, RZ, 0x3c, !PT ;  /* 0x0000003839387212 */ /* 0x000fc800078e3cff */
[----:B------:R-:W-:-:S05]  /*53360*/  LOP3.LUT R57, R57, R56, RZ, 0x3c, !PT ;  /* 0x0000003839397212 */ /* 0x000fca00078e3cff */
[----:B------:R-:W-:Y:S04]  /*53370*/  STL.64 [R1+0x5d0], R56 ;  /* 0x0005d03801007387 */ /* 0x000fe80000100a00 */
[----:B------:R0:W-:Y:S04]  /*53380*/  STL.64 [R1+0x2d30], R90 ;  /* 0x002d305a01007387 */ /* 0x0001e80000100a00 */
[----:B0-----:R-:W2:Y:S04]  /*53390*/  LDL.LU R90, [R1+0xf0] ;  /* 0x0000f000015a7983 */ /* 0x001ea80000300800 */
[----:B------:R-:W2:Y:S01]  /*533a0*/  LDL.LU R91, [R1+0x180] ;  /* 0x00018000015b7983 */ /* 0x000ea20000300800 */
[----:B---3--:R-:W-:-:S02]  /*533b0*/  LOP3.LUT R15, R15, R14, RZ, 0x3c, !PT ;  /* 0x0000000e0f0f7212 */ /* 0x008fc400078e3cff */
[----:B------:R-:W-:Y:S02]  /*533c0*/  LOP3.LUT R83, R83, R82, RZ, 0x3c, !PT ;  /* 0x0000005253537212 */ /* 0x000fe400078e3cff */
[----:B------:R-:W-:Y:S02]  /*533d0*/  LOP3.LUT R77, R77, R76, RZ, 0x3c, !PT ;  /* 0x0000004c4d4d7212 */ /* 0x000fe400078e3cff */
[----:B------:R-:W-:Y:S02]  /*533e0*/  LOP3.LUT R14, R15, R14, RZ, 0x3c, !PT ;  /* 0x0000000e0f0e7212 */ /* 0x000fe400078e3cff */
[----:B------:R-:W-:Y:S02]  /*533f0*/  LOP3.LUT R82, R83, R82, RZ, 0x3c, !PT ;  /* 0x0000005253527212 */ /* 0x000fe400078e3cff */
[----:B------:R-:W-:Y:S02]  /*53400*/  LOP3.LUT R75, R75, R74, RZ, 0x3c, !PT ;  /* 0x0000004a4b4b7212 */ /* 0x000fe400078e3cff */
[----:B------:R-:W-:-:S02]  /*53410*/  LOP3.LUT R85, R85, R84, RZ, 0x3c, !PT ;  /* 0x0000005455557212 */ /* 0x000fc400078e3cff */
[----:B------:R-:W-:Y:S02]  /*53420*/  LOP3.LUT R15, R15, R14, RZ, 0x3c, !PT ;  /* 0x0000000e0f0f7212 */ /* 0x000fe400078e3cff */
[----:B------:R-:W-:Y:S02]  /*53430*/  LOP3.LUT R76, R77, R76, RZ, 0x3c, !PT ;  /* 0x0000004c4d4c7212 */ /* 0x000fe400078e3cff */
[----:B------:R-:W-:Y:S02]  /*53440*/  LOP3.LUT R83, R83, R82, RZ, 0x3c, !PT ;  /* 0x0000005253537212 */ /* 0x000fe400078e3cff */
[----:B------:R-:W-:Y:S01]  /*53450*/  LOP3.LUT R74, R75, R74, RZ, 0x3c, !PT ;  /* 0x0000004a4b4a7212 */ /* 0x000fe200078e3cff */
[----:B----4-:R-:W3:Y:S04]  /*53460*/  @!P2 LDG.E.U16 R62, desc[UR6][R56.64] ;  /* 0x00000006383ea981 */ /* 0x010ee8000c1e1500 */
[----:B------:R-:W4:Y:S01]  /*53470*/  @!P6 LDG.E.U16 R10, desc[UR6][R14.64] ;  /* 0x000000060e0ae981 */ /* 0x000f22000c1e1500 */
[----:B------:R-:W-:-:S02]  /*53480*/  LOP3.LUT R77, R77, R76, RZ, 0x3c, !PT ;  /* 0x0000004c4d4d7212 */ /* 0x000fc400078e3cff */
[----:B------:R-:W-:Y:S01]  /*53490*/  LOP3.LUT R84, R85, R84, RZ, 0x3c, !PT ;  /* 0x0000005455547212 */ /* 0x000fe200078e3cff */
[----:B------:R-:W3:Y:S01]  /*534a0*/  @!P2 LDG.E.U16 R11, desc[UR6][R82.64] ;  /* 0x00000006520ba981 */ /* 0x000ee2000c1e1500 */
[----:B------:R-:W-:-:S03]  /*534b0*/  LOP3.LUT R75, R75, R74, RZ, 0x3c, !PT ;  /* 0x0000004a4b4b7212 */ /* 0x000fc600078e3cff */
[----:B------:R-:W3:Y:S01]  /*534c0*/  @!P6 LDG.E.U16 R6, desc[UR6][R76.64] ;  /* 0x000000064c06e981 */ /* 0x000ee2000c1e1500 */
[----:B------:R-:W-:-:S03]  /*534d0*/  LOP3.LUT R85, R85, R84, RZ, 0x3c, !PT ;  /* 0x0000005455557212 */ /* 0x000fc600078e3cff */
[----:B------:R-:W3:Y:S04]  /*534e0*/  @!P6 LDG.E.U16 R0, desc[UR6][R68.64] ;  /* 0x000000064400e981 */ /* 0x000ee8000c1e1500 */
[----:B------:R-:W3:Y:S04]  /*534f0*/  @!P2 LDG.E.U16 R7, desc[UR6][R74.64] ;  /* 0x000000064a07a981 */ /* 0x000ee8000c1e1500 */
[----:B------:R-:W3:Y:S01]  /*53500*/  @!P6 LDG.E.U16 R63, desc[UR6][R84.64] ;  /* 0x00000006543fe981 */ /* 0x000ee2000c1e1500 */
        /* <DEDUP_REMOVED lines=16> */
[----:B------:R-:W-:Y:S02]  /*53610*/  LOP3.LUT R21, R21, R20, RZ, 0x3c, !PT ;  /* 0x0000001415157212 */ /* 0x000fe400078e3cff */
[----:B------:R-:W-:Y:S02]  /*53620*/  LOP3.LUT R19, R19, R18, RZ, 0x3c, !PT ;  /* 0x0000001213137212 */ /* 0x000fe400078e3cff */
[----:B------:R-:W-:Y:S02]  /*53630*/  LOP3.LUT R12, R13, R12, RZ, 0x3c, !PT ;  /* 0x0000000c0d0c7212 */ /* 0x000fe400078e3cff */
[----:B------:R-:W-:Y:S02]  /*53640*/  LOP3.LUT R16, R17, R16, RZ, 0x3c, !PT ;  /* 0x0000001011107212 */ /* 0x000fe400078e3cff */
[----:B------:R-:W-:-:S02]  /*53650*/  LOP3.LUT R13, R13, R12, RZ, 0x3c, !PT ;  /* 0x0000000c0d0d7212 */ /* 0x000fc400078e3cff */
[----:B------:R-:W-:Y:S02]  /*53660*/  LOP3.LUT R17, R17, R16, RZ, 0x3c, !PT ;  /* 0x0000001011117212 */ /* 0x000fe400078e3cff */
[----:B--2---:R-:W-:-:S04]  /*53670*/  LOP3.LUT R91, R91, R90, RZ, 0x3c, !PT ;  /* 0x0000005a5b5b7212 */ /* 0x004fc800078e3cff */
[----:B------:R-:W-:-:S04]  /*53680*/  LOP3.LUT R90, R91, R90, RZ, 0x3c, !PT ;  /* 0x0000005a5b5a7212 */ /* 0x000fc800078e3cff */
[----:B------:R-:W-:-:S05]  /*53690*/  LOP3.LUT R91, R91, R90, RZ, 0x3c, !PT ;  /* 0x0000005a5b5b7212 */ /* 0x000fca00078e3cff */
[----:B------:R-:W-:Y:S04]  /*536a0*/  STL.64 [R1+0x630], R90 ;  /* 0x0006305a01007387 */ /* 0x000fe80000100a00 */
[----:B------:R-:W-:Y:S04]  /*536b0*/  STL.64 [R1+0x638], R88 ;  /* 0x0006385801007387 */ /* 0x000fe80000100a00 */
[----:B------:R-:W-:Y:S04]  /*536c0*/  STL.64 [R1+0x640], R92 ;  /* 0x0006405c01007387 */ /* 0x000fe80000100a00 */
[----:B------:R-:W-:Y:S04]  /*536d0*/  STL.64 [R1+0x648], R72 ;  /* 0x0006484801007387 */ /* 0x000fe80000100a00 */
[----:B------:R0:W-:Y:S04]  /*536e0*/  STL.64 [R1+0x6b0], R20 ;  /* 0x0006b01401007387 */ /* 0x0001e80000100a00 */
[----:B0-----:R-:W2:Y:S04]  /*536f0*/  LDL.LU.64 R20, [R1+0x2f38] ;  /* 0x002f380001147983 */ /* 0x001ea80000300a00 */
[----:B------:R0:W-:Y:S04]  /*53700*/  STL.64 [R1+0x6b8], R18 ;  /* 0x0006b81201007387 */ /* 0x0001e80000100a00 */
[----:B0-----:R-:W2:Y:S04]  /*53710*/  LDL.LU.64 R18, [R1+0x2f30] ;  /* 0x002f300001127983 */ /* 0x001ea80000300a00 */
[----:B------:R-:W-:Y:S04]  /*53720*/  STL.64 [R1+0x650], R74 ;  /* 0x0006504a01007387 */ /* 0x000fe80000100a00 */
[----:B------:R-:W-:Y:S04]  /*53730*/  STL.64 [R1+0x658], R76 ;  /* 0x0006584c01007387 */ /* 0x000fe80000100a00 */
[----:B------:R-:W-:Y:S04]  /*53740*/  STL.64 [R1+0x6c0], R12 ;  /* 0x0006c00c01007387 */ /* 0x000fe80000100a00 */
[----:B------:R-:W-:Y:S04]  /*53750*/  STL.64 [R1+0x6c8], R16 ;  /* 0x0006c81001007387 */ /* 0x000fe80000100a00 */
[----:B------:R-:W-:Y:S04]  /*53760*/  STL.64 [R1+0x6d0], R82 ;  /* 0x0006d05201007387 */ /* 0x000fe80000100a00 */
[----:B------:R0:W-:Y:S04]  /*53770*/  STL.64 [R1+0x6d8], R14 ;  /* 0x0006d80e01007387 */ /* 0x0001e80000100a00 */
[----:B0-----:R-:W2:Y:S04]  /*53780*/  LDL.LU.64 R14, [R1+0x2f28] ;  /* 0x002f2800010e7983 */ /* 0x001ea80000300a00 */
[----:B----4-:R0:W-:Y:S04]  /*53790*/  @!P6 STL [R1+0x94], R10 ;  /* 0x0000940a0100e387 */ /* 0x0101e80000100800 */
[----:B0-----:R-:W4:Y:S04]  /*537a0*/  LDL.LU R10, [R1+0x2f20] ;  /* 0x002f2000010a7983 */ /* 0x001f280000300800 */
[----:B------:R-:W2:Y:S04]  /*537b0*/  LDL.LU.64 R82, [R1+0x2f18] ;  /* 0x002f180001527983 */ /* 0x000ea80000300a00 */
[----:B---3--:R0:W-:Y:S04]  /*537c0*/  @!P2 STL [R1+0x90], R11 ;  /* 0x0000900b0100a387 */ /* 0x0081e80000100800 */
[----:B0-----:R-:W4:Y:S04]  /*537d0*/  LDL.LU R11, [R1+0x2f10] ;  /* 0x002f1000010b7983 */ /* 0x001f280000300800 */
[----:B------:R-:W3:Y:S04]  /*537e0*/  LDL.LU.64 R76, [R1+0x2f08] ;  /* 0x002f0800014c7983 */ /* 0x000ee80000300a00 */
[----:B------:R0:W-:Y:S04]  /*537f0*/  @!P6 STL [R1+0x7c], R6 ;  /* 0x00007c060100e387 */ /* 0x0001e80000100800 */
[----:B0-----:R-:W2:Y:S04]  /*53800*/  LDL.LU R6, [R1+0x2f00] ;  /* 0x002f000001067983 */ /* 0x001ea80000300800 */
[----:B------:R-:W2:Y:S04]  /*53810*/  LDL.LU.64 R74, [R1+0x2ef8] ;  /* 0x002ef800014a7983 */ /* 0x000ea80000300a00 */
[----:B------:R0:W-:Y:S04]  /*53820*/  @!P2 STL [R1+0x78], R7 ;  /* 0x000078070100a387 */ /* 0x0001e80000100800 */
[----:B0-----:R-:W2:Y:S04]  /*53830*/  LDL.LU R7, [R1+0x2ef0] ;  /* 0x002ef00001077983 */ /* 0x001ea80000300800 */
[----:B------:R-:W2:Y:S04]  /*53840*/  LDL.LU.64 R84, [R1+0x2ee8] ;  /* 0x002ee80001547983 */ /* 0x000ea80000300a00 */
[----:B------:R0:W-:Y:S04]  /*53850*/  @!P6 STL [R1+0x64], R63 ;  /* 0x0000643f0100e387 */ /* 0x0001e80000100800 */
[----:B0-----:R-:W2:Y:S04]  /*53860*/  LDL.LU R63, [R1+0x2ee0] ;  /* 0x002ee000013f7983 */ /* 0x001ea80000300800 */
[----:B------:R-:W2:Y:S04]  /*53870*/  LDL.LU.64 R56, [R1+0x2ed8] ;  /* 0x002ed80001387983 */ /* 0x000ea80000300a00 */
[----:B------:R0:W-:Y:S04]  /*53880*/  @!P2 STL [R1+0x60], R62 ;  /* 0x0000603e0100a387 */ /* 0x0001e80000100800 */
[----:B0-----:R-:W3:Y:S04]  /*53890*/  LDL.LU R62, [R1+0x2ed0] ;  /* 0x002ed000013e7983 */ /* 0x001ee80000300800 */
[----:B------:R-:W4:Y:S04]  /*538a0*/  LDL.LU.64 R68, [R1+0x2ec8] ;  /* 0x002ec80001447983 */ /* 0x000f280000300a00 */
[----:B------:R0:W-:Y:S04]  /*538b0*/  @!P6 STL [R1+0x2c], R0 ;  /* 0x00002c000100e387 */ /* 0x0001e80000100800 */
[----:B0-----:R-:W4:Y:S04]  /*538c0*/  LDL.LU R0, [R1+0x2ec0] ;  /* 0x002ec00001007983 */ /* 0x001f280000300800 */
[----:B--2---:R-:W2:Y:S04]  /*538d0*/  @!P6 LDG.E.U16 R56, desc[UR6][R44.64] ;  /* 0x000000062c38e981 */ /* 0x004ea8000c1e1500 */
[----:B---3--:R-:W3:Y:S04]  /*538e0*/  @!P6 LDG.E.U16 R62, desc[UR6][R50.64] ;  /* 0x00000006323ee981 */ /* 0x008ee8000c1e1500 */
[----:B----4-:R-:W4:Y:S04]  /*538f0*/  @!P6 LDG.E.U16 R68, desc[UR6][R66.64] ;  /* 0x000000064244e981 */ /* 0x010f28000c1e1500 */
[----:B------:R-:W2:Y:S04]  /*53900*/  @!P2 LDG.E.U16 R0, desc[UR6][R60.64] ;  /* 0x000000063c00a981 */ /* 0x000ea8000c1e1500 */
[----:B------:R-:W2:Y:S04]  /*53910*/  LDL.LU.64 R60, [R1+0x2eb8] ;  /* 0x002eb800013c7983 */ /* 0x000ea80000300a00 */
[----:B------:R-:W3:Y:S04]  /*53920*/  LDL.LU.64 R66, [R1+0x2eb0] ;  /* 0x002eb00001427983 */ /* 0x000ee80000300a00 */
[----:B--2---:R-:W2:Y:S04]  /*53930*/  @!P2 LDG.E.U16 R61, desc[UR6][R48.64] ;  /* 0x00000006303da981 */ /* 0x004ea8000c1e1500 */
[----:B---3--:R-:W3:Y:S04]  /*53940*/  @!P2 LDG.E.U16 R67, desc[UR6][R54.64] ;  /* 0x000000063643a981 */ /* 0x008ee8000c1e1500 */
[----:B----4-:R-:W-:Y:S04]  /*53950*/  STL [R1+0x2c50], R68 ;  /* 0x002c504401007387 */ /* 0x010fe80000100800 */
[----:B------:R-:W-:Y:S04]  /*53960*/  STL [R1+0x2d18], R69 ;  /* 0x002d184501007387 */ /* 0x000fe80000100800 */
[----:B------:R-:W4:Y:S04]  /*53970*/  @!P6 LDG.E.U16 R66, desc[UR6][R2.64] ;  /* 0x000000060242e981 */ /* 0x000f28000c1e1500 */
[----:B------:R-:W2:Y:S04]  /*53980*/  @!P6 LDG.E.U16 R60, desc[UR6][R46.64] ;  /* 0x000000062e3ce981 */ /* 0x000ea8000c1e1500 */
[----:B------:R-:W2:Y:S04]  /*53990*/  LDL.LU.64 R54, [R1+0x2ea8] ;  /* 0x002ea80001367983 */ /* 0x000ea80000300a00 */
[----:B---3--:R-:W-:Y:S04]  /*539a0*/  STL [R1+0x2c54], R67 ;  /* 0x002c544301007387 */ /* 0x008fe80000100800 */
[----:B------:R-:W3:Y:S04]  /*539b0*/  LDL.LU.64 R50, [R1+0x2ea0] ;  /* 0x002ea00001327983 */ /* 0x000ee80000300a00 */
[----:B------:R-:W-:Y:S04]  /*539c0*/  STL [R1+0x2c58], R62 ;  /* 0x002c583e01007387 */ /* 0x000fe80000100800 */
[----:B------:R-:W-:Y:S04]  /*539d0*/  STL [R1+0x2d08], R63 ;  /* 0x002d083f01007387 */ /* 0x000fe80000100800 */
[----:B------:R-:W4:Y:S04]  /*539e0*/  LDL.LU.64 R48, [R1+0x2e98] ;  /* 0x002e980001307983 */ /* 0x000f280000300a00 */
[----:B--2---:R-:W-:Y:S04]  /*539f0*/  STL [R1+0x2c5c], R61 ;  /* 0x002c5c3d01007387 */ /* 0x004fe80000100800 */
[----:B------:R-:W2:Y:S04]  /*53a00*/  LDL.LU.64 R44, [R1+0x2e90] ;  /* 0x002e9000012c7983 */ /* 0x000ea80000300a00 */
[----:B------:R-:W2:Y:S04]  /*53a10*/  @!P2 LDG.E.U16 R55, desc[UR6][R42.64] ;  /* 0x000000062a37a981 */ /* 0x000ea8000c1e1500 */
[----:B------:R-:W-:Y:S04]  /*53a20*/  STL [R1+0x2c60], R56 ;  /* 0x002c603801007387 */ /* 0x000fe80000100800 */
[----:B------:R-:W-:Y:S04]  /*53a30*/  STL [R1+0x2cf8], R57 ;  /* 0x002cf83901007387 */ /* 0x000fe80000100800 */
[----:B------:R-:W2:Y:S04]  /*53a40*/  @!P6 LDG.E.U16 R54, desc[UR6][R4.64] ;  /* 0x000000060436e981 */ /* 0x000ea8000c1e1500 */
[----:B------:R-:W2:Y:S04]  /*53a50*/  LDL.LU.64 R42, [R1+0x2e88] ;  /* 0x002e8800012a7983 */ /* 0x000ea80000300a00 */
[----:B---3--:R-:W3:Y:S04]  /*53a60*/  @!P6 LDG.E.U16 R50, desc[UR6][R38.64] ;  /* 0x000000062632e981 */ /* 0x008ee8000c1e1500 */
[----:B----4-:R-:W4:Y:S04]  /*53a70*/  @!P2 LDG.E.U16 R49, desc[UR6][R36.64] ;  /* 0x000000062431a981 */ /* 0x010f28000c1e1500 */
[----:B------:R-:W4:Y:S04]  /*53a80*/  @!P6 LDG.E.U16 R48, desc[UR6][R8.64] ;  /* 0x000000060830e981 */ /* 0x000f28000c1e1500 */
[----:B--2---:R-:W2:Y:S04]  /*53a90*/  @!P6 LDG.E.U16 R44, desc[UR6][R32.64] ;  /* 0x00000006202ce981 */ /* 0x004ea8000c1e1500 */
[----:B------:R-:W-:Y:S04]  /*53aa0*/  STL [R1+0x2c64], R55 ;  /* 0x002c643701007387 */ /* 0x000fe80000100800 */
[----:B------:R-:W2:Y:S04]  /*53ab0*/  LDL.LU.64 R38, [R1+0x2e80] ;  /* 0x002e800001267983 */ /* 0x000ea80000300a00 */
[----:B------:R-:W2:Y:S04]  /*53ac0*/  @!P2 LDG.E.U16 R43, desc[UR6][R30.64] ;  /* 0x000000061e2ba981 */ /* 0x000ea8000c1e1500 */
[----:B------:R-:W2:Y:S04]  /*53ad0*/  @!P6 LDG.E.U16 R42, desc[UR6][R80.64] ;  /* 0x00000006502ae981 */ /* 0x000ea8000c1e1500 */
[----:B---3--:R-:W-:Y:S04]  /*53ae0*/  STL [R1+0x2c68], R50 ;  /* 0x002c683201007387 */ /* 0x008fe80000100800 */
[----:B------:R-:W-:Y:S04]  /*53af0*/  STL [R1+0x2cf0], R51 ;  /* 0x002cf03301007387 */ /* 0x000fe80000100800 */
[----:B------:R-:W3:Y:S04]  /*53b00*/  LDL.LU.64 R36, [R1+0x2e78] ;  /* 0x002e780001247983 */ /* 0x000ee80000300a00 */
[----:B----4-:R-:W-:Y:S04]  /*53b10*/  STL [R1+0x2c70], R49 ;  /* 0x002c703101007387 */ /* 0x010fe80000100800 */
[----:B------:R-:W4:Y:S04]  /*53b20*/  LDL.LU.64 R32, [R1+0x2e70] ;  /* 0x002e700001207983 */ /* 0x000f280000300a00 */
[----:B--2---:R-:W-:Y:S04]  /*53b30*/  STL [R1+0x2c78], R44 ;  /* 0x002c782c01007387 */ /* 0x004fe80000100800 */
[----:B------:R-:W-:Y:S04]  /*53b40*/  STL [R1+0x28], R0 ;  /* 0x0000280001007387 */ /* 0x000fe80000100800 */
[----:B------:R-:W-:Y:S04]  /*53b50*/  STL [R1+0x2ce8], R45 ;  /* 0x002ce82d01007387 */ /* 0x000fe80000100800 */
[----:B------:R-:W2:Y:S04]  /*53b60*/  LDL.LU.64 R30, [R1+0x2e68] ;  /* 0x002e6800011e7983 */ /* 0x000ea80000300a00 */
[----:B------:R-:W2:Y:S04]  /*53b70*/  @!P6 LDG.E.U16 R38, desc[UR6][R26.64] ;  /* 0x000000061a26e981 */ /* 0x000ea8000c1e1500 */
[----:B------:R-:W-:Y:S04]  /*53b80*/  STL [R1+0x2c7c], R43 ;  /* 0x002c7c2b01007387 */ /* 0x000fe80000100800 */
[----:B------:R-:W2:Y:S04]  /*53b90*/  LDL.LU.64 R26, [R1+0x2e60] ;  /* 0x002e6000011a7983 */ /* 0x000ea80000300a00 */
[----:B---3--:R-:W3:Y:S04]  /*53ba0*/  @!P2 LDG.E.U16 R37, desc[UR6][R24.64] ;  /* 0x000000061825a981 */ /* 0x008ee8000c1e1500 */
[----:B----4-:R-:W4:Y:S04]  /*53bb0*/  @!P6 LDG.E.U16 R32, desc[UR6][R20.64] ;  /* 0x000000061420e981 */ /* 0x010f28000c1e1500 */
[----:B------:R-:W4:Y:S04]  /*53bc0*/  @!P6 LDG.E.U16 R36, desc[UR6][R78.64] ;  /* 0x000000064e24e981 */ /* 0x000f28000c1e1500 */
[----:B--2---:R-:W2:Y:S04]  /*53bd0*/  @!P2 LDG.E.U16 R31, desc[UR6][R18.64] ;  /* 0x00000006121fa981 */ /* 0x004ea8000c1e1500 */
[----:B------:R-:W-:Y:S04]  /*53be0*/  STL [R1+0x2c80], R38 ;  /* 0x002c802601007387 */ /* 0x000fe80000100800 */
[----:B------:R-:W-:Y:S04]  /*53bf0*/  STL [R1+0x2cec], R39 ;  /* 0x002cec2701007387 */ /* 0x000fe80000100800 */
[----:B------:R-:W2:Y:S04]  /*53c00*/  LDL.LU.64 R24, [R1+0x2e58] ;  /* 0x002e580001187983 */ /* 0x000ea80000300a00 */
[----:B------:R-:W2:Y:S04]  /*53c10*/  @!P6 LDG.E.U16 R26, desc[UR6][R14.64] ;  /* 0x000000060e1ae981 */ /* 0x000ea8000c1e1500 */
[----:B---3--:R-:W-:Y:S04]  /*53c20*/  STL [R1+0x2c84], R37 ;  /* 0x002c842501007387 */ /* 0x008fe80000100800 */
[----:B------:R-:W3:Y:S04]  /*53c30*/  LDL.LU.64 R20, [R1+0x2e50] ;  /* 0x002e500001147983 */ /* 0x000ee80000300a00 */
[----:B----4-:R-:W-:Y:S04]  /*53c40*/  STL [R1+0x2c88], R32 ;  /* 0x002c882001007387 */ /* 0x010fe80000100800 */
[----:B------:R-:W-:Y:S04]  /*53c50*/  STL [R1+0x2ce0], R33 ;  /* 0x002ce02101007387 */ /* 0x000fe80000100800 */
[----:B------:R-:W4:Y:S04]  /*53c60*/  LDL.LU.64 R18, [R1+0x2e48] ;  /* 0x002e480001127983 */ /* 0x000f280000300a00 */
[----:B--2---:R-:W-:Y:S04]  /*53c70*/  STL [R1+0x2c8c], R31 ;  /* 0x002c8c1f01007387 */ /* 0x004fe80000100800 */
[----:B------:R-:W2:Y:S04]  /*53c80*/  LDL.LU.64 R14, [R1+0x2e40] ;  /* 0x002e4000010e7983 */ /* 0x000ea80000300a00 */
[----:B------:R-:W2:Y:S04]  /*53c90*/  @!P2 LDG.E.U16 R25, desc[UR6][R82.64] ;  /* 0x000000065219a981 */ /* 0x000ea8000c1e1500 */
[----:B---3--:R-:W3:Y:S04]  /*53ca0*/  @!P6 LDG.E.U16 R20, desc[UR6][R10.64] ;  /* 0x000000060a14e981 */ /* 0x008ee8000c1e1500 */
[----:B----4-:R-:W4:Y:S04]  /*53cb0*/  @!P2 LDG.E.U16 R19, desc[UR6][R76.64] ;  /* 0x000000064c13a981 */ /* 0x010f28000c1e1500 */
[----:B--2---:R-:W2:Y:S04]  /*53cc0*/  @!P6 LDG.E.U16 R15, desc[UR6][R74.64] ;  /* 0x000000064a0fe981 */ /* 0x004ea8000c1e1500 */
[----:B------:R-:W-:Y:S04]  /*53cd0*/  STL [R1+0x2c90], R26 ;  /* 0x002c901a01007387 */ /* 0x000fe80000100800 */
[----:B------:R-:W-:Y:S04]  /*53ce0*/  STL [R1+0x2ce4], R27 ;  /* 0x002ce41b01007387 */ /* 0x000fe80000100800 */
[----:B------:R-:W2:Y:S04]  /*53cf0*/  LDL.LU.64 R82, [R1+0x2e38] ;  /* 0x002e380001527983 */ /* 0x000ea80000300a00 */
[----:B------:R-:W-:Y:S04]  /*53d00*/  STL [R1+0x2c94], R25 ;  /* 0x002c941901007387 */ /* 0x000fe80000100800 */
[----:B------:R-:W2:Y:S04]  /*53d10*/  LDL.LU.64 R10, [R1+0x2e30] ;  /* 0x002e3000010a7983 */ /* 0x000ea80000300a00 */
[----:B------:R-:W2:Y:S04]  /*53d20*/  @!P2 LDG.E.U16 R14, desc[UR6][R6.64] ;  /* 0x00000006060ea981 */ /* 0x000ea8000c1e1500 */
[----:B---3--:R-:W-:Y:S04]  /*53d30*/  STL [R1+0x2c98], R20 ;  /* 0x002c981401007387 */ /* 0x008fe80000100800 */
[----:B------:R-:W-:Y:S04]  /*53d40*/  STL [R1+0x2cf4], R21 ;  /* 0x002cf41501007387 */ /* 0x000fe80000100800 */
[----:B------:R-:W3:Y:S04]  /*53d50*/  LDL.LU.64 R76, [R1+0x2e28] ;  /* 0x002e2800014c7983 */ /* 0x000ee80000300a00 */
[----:B----4-:R-:W-:Y:S04]  /*53d60*/  STL [R1+0x2c9c], R19 ;  /* 0x002c9c1301007387 */ /* 0x010fe80000100800 */
[----:B------:R-:W4:Y:S04]  /*53d70*/  LDL.LU.64 R74, [R1+0x2e20] ;  /* 0x002e2000014a7983 */ /* 0x000f280000300a00 */
[----:B--2---:R-:W-:Y:S04]  /*53d80*/  STL [R1+0x2ca0], R15 ;  /* 0x002ca00f01007387 */ /* 0x004fe80000100800 */
[----:B------:R-:W3:Y:S04]  /*53d90*/  LDL.LU.64 R6, [R1+0x2e18] ;  /* 0x002e180001067983 */ /* 0x000ee80000300a00 */
[----:B------:R-:W2:Y:S04]  /*53da0*/  @!P6 LDG.E.U16 R11, desc[UR6][R84.64] ;  /* 0x00000006540be981 */ /* 0x000ea8000c1e1500 */
[----:B------:R-:W2:Y:S04]  /*53db0*/  @!P2 LDG.E.U16 R10, desc[UR6][R82.64] ;  /* 0x00000006520aa981 */ /* 0x000ea8000c1e1500 */
[----:B------:R-:W-:Y:S04]  /*53dc0*/  STL [R1+0x2ca4], R14 ;  /* 0x002ca40e01007387 */ /* 0x000fe80000100800 */
[----:B---3--:R-:W3:Y:S04]  /*53dd0*/  @!P6 LDG.E.U16 R7, desc[UR6][R76.64] ;  /* 0x000000064c07e981 */ /* 0x008ee8000c1e1500 */
[----:B----4-:R-:W4:Y:S04]  /*53de0*/  @!P2 LDG.E.U16 R6, desc[UR6][R74.64] ;  /* 0x000000064a06a981 */ /* 0x010f28000c1e1500 */
[----:B--2---:R-:W-:Y:S04]  /*53df0*/  STL [R1+0x2ca8], R11 ;  /* 0x002ca80b01007387 */ /* 0x004fe80000100800 */
[----:B------:R-:W-:Y:S04]  /*53e00*/  STL [R1+0x251c], R84 ;  /* 0x00251c5401007387 */ /* 0x000fe80000100800 */
[----:B------:R-:W-:Y:S04]  /*53e10*/  STL [R1+0x2c30], R84 ;  /* 0x002c305401007387 */ /* 0x000fe80000100800 */
[----:B------:R-:W-:Y:S04]  /*53e20*/  STL [R1+0x2518], R85 ;  /* 0x0025185501007387 */ /* 0x000fe80000100800 */
[----:B------:R0:W-:Y:S04]  /*53e30*/  STL [R1+0x2c34], R85 ;  /* 0x002c345501007387 */ /* 0x0001e80000100800 */
[----:B0-----:R-:W2:Y:S04]  /*53e40*/  LDL.LU R85, [R1+0x24] ;  /* 0x0000240001557983 */ /* 0x001ea80000300800 */
[----:B------:R-:W-:Y:S04]  /*53e50*/  STL [R1+0x2cac], R10 ;  /* 0x002cac0a01007387 */ /* 0x000fe80000100800 */
[----:B------:R-:W-:Y:S04]  /*53e60*/  STL [R1+0x2524], R82 ;  /* 0x0025245201007387 */ /* 0x000fe80000100800 */
[----:B------:R0:W-:Y:S04]  /*53e70*/  STL [R1+0x2c38], R82 ;  /* 0x002c385201007387 */ /* 0x0001e80000100800 */
[----:B0-----:R-:W4:Y:S04]  /*53e80*/  LDL.LU R82, [R1+0x58] ;  /* 0x0000580001527983 */ /* 0x001f280000300800 */
[----:B------:R-:W-:Y:S04]  /*53e90*/  STL [R1+0x2520], R83 ;  /* 0x0025205301007387 */ /* 0x000fe80000100800 */
[----:B------:R0:W-:Y:S04]  /*53ea0*/  STL [R1+0x2c3c], R83 ;  /* 0x002c3c5301007387 */ /* 0x0001e80000100800 */
[----:B0-----:R-:W4:Y:S04]  /*53eb0*/  LDL.LU R83, [R1+0x5c] ;  /* 0x00005c0001537983 */ /* 0x001f280000300800 */
[----:B---3--:R-:W-:Y:S04]  /*53ec0*/  STL [R1+0x2cb0], R7 ;  /* 0x002cb00701007387 */ /* 0x008fe80000100800 */
[----:B------:R-:W-:Y:S04]  /*53ed0*/  STL [R1+0x252c], R76 ;  /* 0x00252c4c01007387 */ /* 0x000fe80000100800 */
[----:B------:R0:W-:Y:S04]  /*53ee0*/  STL [R1+0x2c40], R76 ;  /* 0x002c404c01007387 */ /* 0x0001e80000100800 */
[----:B0-----:R-:W3:Y:S04]  /*53ef0*/  LDL.LU R76, [R1+0x70] ;  /* 0x00007000014c7983 */ /* 0x001ee80000300800 */
[----:B------:R-:W-:Y:S04]  /*53f00*/  STL [R1+0x2528], R77 ;  /* 0x0025284d01007387 */ /* 0x000fe80000100800 */
[----:B------:R0:W-:Y:S04]  /*53f10*/  STL [R1+0x2c44], R77 ;  /* 0x002c444d01007387 */ /* 0x0001e80000100800 */
[----:B--2---:R-:W2:Y:S04]  /*53f20*/  @!P6 LDG.E.U16 R85, desc[UR6][R86.64] ;  /* 0x000000065655e981 */ /* 0x004ea8000c1e1500 */
[----:B0-----:R-:W2:Y:S04]  /*53f30*/  LDL.LU R77, [R1+0x74] ;  /* 0x00007400014d7983 */ /* 0x001ea80000300800 */
[----:B----4-:R-:W-:Y:S04]  /*53f40*/  STL [R1+0x2cb4], R6 ;  /* 0x002cb40601007387 */ /* 0x010fe80000100800 */
[----:B------:R-:W-:Y:S04]  /*53f50*/  STL [R1+0x2534], R74 ;  /* 0x0025344a01007387 */ /* 0x000fe80000100800 */
[----:B------:R0:W-:Y:S04]  /*53f60*/  STL [R1+0x2c48], R74 ;  /* 0x002c484a01007387 */ /* 0x0001e80000100800 */
[----:B------:R-:W4:Y:S04]  /*53f70*/  @!P2 LDG.E.U16 R82, desc[UR6][R64.64] ;  /* 0x000000064052a981 */ /* 0x000f28000c1e1500 */
[----:B0-----:R-:W4:Y:S04]  /*53f80*/  LDL.LU R74, [R1+0x88] ;  /* 0x00008800014a7983 */ /* 0x001f280000300800 */
[----:B------:R-:W-:Y:S04]  /*53f90*/  STL [R1+0x2530], R75 ;  /* 0x0025304b01007387 */ /* 0x000fe80000100800 */
[----:B------:R0:W-:Y:S04]  /*53fa0*/  STL [R1+0x2c4c], R75 ;  /* 0x002c4c4b01007387 */ /* 0x0001e80000100800 */
[----:B------:R-:W4:Y:S04]  /*53fb0*/  @!P6 LDG.E.U16 R83, desc[UR6][R70.64] ;  /* 0x000000064653e981 */ /* 0x000f28000c1e1500 */
[----:B0-----:R-:W4:Y:S04]  /*53fc0*/  LDL.LU R75, [R1+0x8c] ;  /* 0x00008c00014b7983 */ /* 0x001f280000300800 */
[----:B---3--:R-:W3:Y:S04]  /*53fd0*/  @!P2 LDG.E.U16 R76, desc[UR6][R92.64] ;  /* 0x000000065c4ca981 */ /* 0x008ee8000c1e1500 */
[----:B--2---:R-:W2:Y:S04]  /*53fe0*/  @!P6 LDG.E.U16 R77, desc[UR6][R72.64] ;  /* 0x00000006484de981 */ /* 0x004ea8000c1e1500 */
[----:B----4-:R-:W4:Y:S04]  /*53ff0*/  @!P2 LDG.E.U16 R74, desc[UR6][R12.64] ;  /* 0x000000060c4aa981 */ /* 0x010f28000c1e1500 */
[----:B------:R-:W2:Y:S04]  /*54000*/  @!P6 LDG.E.U16 R75, desc[UR6][R16.64] ;  /* 0x00000006104be981 */ /* 0x000ea8000c1e1500 */
[----:B------:R-:W3:Y:S04]  /*54010*/  LDL.LU.64 R16, [R1+0x2e10] ;  /* 0x002e100001107983 */ /* 0x000ee80000300a00 */
[----:B--2---:R-:W-:Y:S04]  /*54020*/  STL [R1+0x2cb8], R75 ;  /* 0x002cb84b01007387 */ /* 0x004fe80000100800 */
[----:B------:R-:W2:Y:S04]  /*54030*/  LDL.LU.64 R12, [R1+0x2e08] ;  /* 0x002e0800010c7983 */ /* 0x000ea80000300a00 */
[----:B----4-:R-:W-:Y:S04]  /*54040*/  STL [R1+0x2cbc], R74 ;  /* 0x002cbc4a01007387 */ /* 0x010fe80000100800 */
[----:B------:R-:W4:Y:S04]  /*54050*/  LDL.LU.64 R72, [R1+0x2e00] ;  /* 0x002e000001487983 */ /* 0x000f280000300a00 */
[----:B------:R-:W-:Y:S04]  /*54060*/  STL [R1+0x2cc0], R77 ;  /* 0x002cc04d01007387 */ /* 0x000fe80000100800 */
[----:B------:R-:W4:Y:S04]  /*54070*/  LDL.LU.64 R92, [R1+0x2df8] ;  /* 0x002df800015c7983 */ /* 0x000f280000300a00 */
[----:B---3--:R-:W-:Y:S04]  /*54080*/  STL [R1+0x2cc4], R76 ;  /* 0x002cc44c01007387 */ /* 0x008fe80000100800 */
[----:B------:R-:W3:Y:S04]  /*54090*/  LDL.LU.64 R70, [R1+0x2df0] ;  /* 0x002df00001467983 */ /* 0x000ee80000300a00 */
[----:B------:R-:W3:Y:S04]  /*540a0*/  LDL.64 R68, [R1+0x38] ;  /* 0x0000380001447983 */ /* 0x000ee80000100a00 */
[----:B------:R-:W-:Y:S04]  /*540b0*/  STL [R1+0x2cc8], R83 ;  /* 0x002cc85301007387 */ /* 0x000fe80000100800 */
[----:B------:R-:W3:Y:S04]  /*540c0*/  LDL.LU.64 R64, [R1+0x2de8] ;  /* 0x002de80001407983 */ /* 0x000ee80000300a00 */
[----:B------:R-:W-:Y:S04]  /*540d0*/  STL [R1+0x2ccc], R82 ;  /* 0x002ccc5201007387 */ /* 0x000fe80000100800 */
[----:B------:R-:W3:Y:S04]  /*540e0*/  LDL.LU.64 R86, [R1+0x2de0] ;  /* 0x002de00001567983 */ /* 0x000ee80000300a00 */
[----:B------:R0:W-:Y:S04]  /*540f0*/  STL [R1+0x2cd0], R85 ;  /* 0x002cd05501007387 */ /* 0x0001e80000100800 */
[----:B--2---:R-:W2:Y:S04]  /*54100*/  @!P6 LDG.E.U16 R30, desc[UR6][R12.64] ;  /* 0x000000060c1ee981 */ /* 0x004ea8000c1e1500 */
[----:B----4-:R-:W4:Y:S04]  /*54110*/  @!P2 LDG.E.U16 R92, desc[UR6][R58.64] ;  /* 0x000000063a5ca981 */ /* 0x010f28000c1e1500 */
[----:B---3--:R-:W3:Y:S04]  /*54120*/  @!P6 LDG.E.U16 R24, desc[UR6][R70.64] ;  /* 0x000000064618e981 */ /* 0x008ee8000c1e1500 */
[----:B------:R-:W2:Y:S04]  /*54130*/  @!P2 LDG.E.U16 R65, desc[UR6][R52.64] ;  /* 0x000000063441a981 */ /* 0x000ea8000c1e1500 */
[----:B------:R-:W2:Y:S04]  /*54140*/  LDL.LU.64 R58, [R1+0x2dd8] ;  /* 0x002dd800013a7983 */ /* 0x000ea80000300a00 */
[----:B----4-:R1:W-:Y:S04]  /*54150*/  STL.64 [R1+0x2d20], R92 ;  /* 0x002d205c01007387 */ /* 0x0103e80000100a00 */
[----:B------:R-:W4:Y:S04]  /*54160*/  LDL.LU.64 R2, [R1+0x2dd0] ;  /* 0x002dd00001027983 */ /* 0x000f280000300a00 */
[----:B------:R-:W-:Y:S04]  /*54170*/  STL [R1+0x2cd4], R66 ;  /* 0x002cd44201007387 */ /* 0x000fe80000100800 */
[----:B------:R-:W3:Y:S04]  /*54180*/  LDL.LU.64 R52, [R1+0x2dc8] ;  /* 0x002dc80001347983 */ /* 0x000ee80000300a00 */
[----:B--2---:R-:W2:Y:S04]  /*54190*/  @!P2 LDG.E.U16 R59, desc[UR6][R40.64] ;  /* 0x00000006283ba981 */ /* 0x004ea8000c1e1500 */
[----:B------:R0:W-:Y:S04]  /*541a0*/  STL.64 [R1+0x2d10], R64 ;  /* 0x002d104001007387 */ /* 0x0001e80000100a00 */
[----:B------:R-:W2:Y:S04]  /*541b0*/  LDL.LU.64 R46, [R1+0x2dc0] ;  /* 0x002dc000012e7983 */ /* 0x000ea80000300a00 */
[----:B------:R-:W-:Y:S04]  /*541c0*/  STL [R1+0x2cd8], R60 ;  /* 0x002cd83c01007387 */ /* 0x000fe80000100800 */
[----:B------:R-:W2:Y:S04]  /*541d0*/  LDL.LU.64 R40, [R1+0x2db8] ;  /* 0x002db80001287983 */ /* 0x000ea80000300a00 */
[----:B----4-:R-:W4:Y:S04]  /*541e0*/  @!P6 LDG.E.U16 R18, desc[UR6][R2.64] ;  /* 0x000000060212e981 */ /* 0x010f28000c1e1500 */
[----:B---3--:R-:W3:Y:S04]  /*541f0*/  @!P2 LDG.E.U16 R53, desc[UR6][R34.64] ;  /* 0x000000062235a981 */ /* 0x008ee8000c1e1500 */
[----:B--2---:R2:W-:Y:S04]  /*54200*/  STL.64 [R1+0x2d00], R58 ;  /* 0x002d003a01007387 */ /* 0x0045e80000100a00 */
[----:B------:R-:W2:Y:S04]  /*54210*/  LDL.LU.64 R4, [R1+0x2db0] ;  /* 0x002db00001047983 */ /* 0x000ea80000300a00 */
[----:B------:R0:W-:Y:S04]  /*54220*/  STL [R1+0x2cdc], R54 ;  /* 0x002cdc3601007387 */ /* 0x0001e80000100800 */
[----:B------:R-:W2:Y:S04]  /*54230*/  LDL.LU.64 R34, [R1+0x2da8] ;  /* 0x002da80001227983 */ /* 0x000ea80000300a00 */
[----:B------:R-:W3:Y:S04]  /*54240*/  LDL.LU.64 R8, [R1+0x2da0] ;  /* 0x002da00001087983 */ /* 0x000ee80000300a00 */
[----:B------:R-:W3:Y:S04]  /*54250*/  @!P2 LDG.E.U16 R47, desc[UR6][R28.64] ;  /* 0x000000061c2fa981 */ /* 0x000ee8000c1e1500 */
[----:B------:R-:W3:Y:S04]  /*54260*/  @!P2 LDG.E.U16 R41, desc[UR6][R22.64] ;  /* 0x000000061629a981 */ /* 0x000ee8000c1e1500 */
[----:B------:R-:W3:Y:S04]  /*54270*/  LDL.LU.64 R28, [R1+0x2d98] ;  /* 0x002d9800011c7983 */ /* 0x000ee80000300a00 */
[----:B------:R-:W4:Y:S04]  /*54280*/  LDL.LU.64 R80, [R1+0x2d90] ;  /* 0x002d900001507983 */ /* 0x000f280000300a00 */
[----:B------:R-:W4:Y:S04]  /*54290*/  LDL.LU.64 R22, [R1+0x2d88] ;  /* 0x002d880001167983 */ /* 0x000f280000300a00 */
[----:B------:R-:W4:Y:S04]  /*542a0*/  LDL.LU.64 R78, [R1+0x2d80] ;  /* 0x002d8000014e7983 */ /* 0x000f280000300a00 */
[----:B--2---:R-:W2:Y:S04]  /*542b0*/  @!P2 LDG.E.U16 R35, desc[UR6][R16.64] ;  /* 0x000000061023a981 */ /* 0x004ea8000c1e1500 */
[----:B------:R-:W2:Y:S04]  /*542c0*/  LDL.LU.64 R16, [R1+0x2d78] ;  /* 0x002d780001107983 */ /* 0x000ea80000300a00 */
[----:B------:R-:W2:Y:S04]  /*542d0*/  LDL.LU.64 R12, [R1+0x2d70] ;  /* 0x002d7000010c7983 */ /* 0x000ea80000300a00 */
[----:B---3--:R-:W3:Y:S04]  /*542e0*/  @!P2 LDG.E.U16 R29, desc[UR6][R72.64] ;  /* 0x00000006481da981 */ /* 0x008ee8000c1e1500 */
[----:B----4-:R-:W4:Y:S04]  /*542f0*/  @!P2 LDG.E.U16 R23, desc[UR6][R86.64] ;  /* 0x000000065617a981 */ /* 0x010f28000c1e1500 */
[----:B------:R-:W3:Y:S04]  /*54300*/  LDL.LU.64 R72, [R1+0x2d68] ;  /* 0x002d680001487983 */ /* 0x000ee80000300a00 */
[----:B------:R-:W3:Y:S04]  /*54310*/  LDL.LU.64 R70, [R1+0x2d60] ;  /* 0x002d600001467983 */ /* 0x000ee80000300a00 */
[----:B------:R-:W3:Y:S04]  /*54320*/  LDL.LU.64 R86, [R1+0x2d58] ;  /* 0x002d580001567983 */ /* 0x000ee80000300a00 */
[----:B------:R-:W3:Y:S04]  /*54330*/  LDL.LU.64 R2, [R1+0x2d50] ;  /* 0x002d500001027983 */ /* 0x000ee80000300a00 */
[----:B--2---:R-:W2:Y:S04]  /*54340*/  @!P2 LDG.E.U16 R17, desc[UR6][R4.64] ;  /* 0x000000060411a981 */ /* 0x004ea8000c1e1500 */
[----:B------:R-:W2:Y:S04]  /*54350*/  @!P6 LDG.E.U16 R13, desc[UR6][R8.64] ;  /* 0x00000006080de981 */ /* 0x000ea8000c1e1500 */
[----:B------:R-:W2:Y:S04]  /*54360*/  @!P2 LDG.E.U16 R12, desc[UR6][R68.64] ;  /* 0x00000006440ca981 */ /* 0x000ea8000c1e1500 */
[----:B------:R-:W2:Y:S04]  /*54370*/  LDL.LU.64 R4, [R1+0x2d48] ;  /* 0x002d480001047983 */ /* 0x000ea80000300a00 */
[----:B------:R-:W4:Y:S04]  /*54380*/  LDL.LU.64 R8, [R1+0x2d40] ;  /* 0x002d400001087983 */ /* 0x000f280000300a00 */
[----:B0-----:R-:W4:Y:S04]  /*54390*/  LDL.64 R84, [R1+0x6b8] ;  /* 0x0006b80001547983 */ /* 0x001f280000100a00 */
[----:B------:R-:W4:Y:S04]  /*543a0*/  LDL.64 R82, [R1+0x6b0] ;  /* 0x0006b00001527983 */ /* 0x000f280000100a00 */
[----:B-1----:R-:W4:Y:S04]  /*543b0*/  LDL.64 R92, [R1+0x5b0] ;  /* 0x0005b000015c7983 */ /* 0x002f280000100a00 */
        /* <DEDUP_REMOVED lines=20> */
[----:B------:R-:W-:Y:S04]  /*54500*/  STL [R1+0x2538], R81 ;  /* 0x0025385101007387 */ /* 0x000fe80000100800 */
[----:B------:R-:W-:Y:S04]  /*54510*/  STL [R1+0x2544], R78 ;  /* 0x0025444e01007387 */ /* 0x000fe80000100800 */
[----:B------:R-:W-:Y:S04]  /*54520*/  STL [R1+0x2540], R79 ;  /* 0x0025404f01007387 */ /* 0x000fe80000100800 */
[----:B---3--:R-:W-:Y:S04]  /*54530*/  STL [R1+0x254c], R72 ;  /* 0x00254c4801007387 */ /* 0x008fe80000100800 */
[----:B------:R-:W-:Y:S04]  /*54540*/  STL [R1+0x2548], R73 ;  /* 0x0025484901007387 */ /* 0x000fe80000100800 */
[----:B------:R-:W-:Y:S04]  /*54550*/  STL [R1+0x2554], R70 ;  /* 0x0025544601007387 */ /* 0x000fe80000100800 */
[----:B------:R-:W-:Y:S04]  /*54560*/  STL [R1+0x2550], R71 ;  /* 0x0025504701007387 */ /* 0x000fe80000100800 */
[----:B------:R-:W3:Y:S04]  /*54570*/  @!P6 LDG.E.U16 R86, desc[UR6][R88.64] ;  /* 0x000000065856e981 */ /* 0x000ee8000c1e1500 */
[----:B--2---:R-:W2:Y:S04]  /*54580*/  @!P6 LDG.E.U16 R5, desc[UR6][R72.64] ;  /* 0x000000064805e981 */ /* 0x004ea8000c1e1500 */
[----:B----4-:R-:W4:Y:S04]  /*54590*/  @!P6 LDG.E.U16 R2, desc[UR6][R84.64] ;  /* 0x000000065402e981 */ /* 0x010f28000c1e1500 */
[----:B------:R-:W2:Y:S04]  /*545a0*/  @!P2 LDG.E.U16 R87, desc[UR6][R82.64] ;  /* 0x000000065257a981 */ /* 0x000ea8000c1e1500 */
[----:B------:R-:W2:Y:S04]  /*545b0*/  @!P6 LDG.E.U16 R9, desc[UR6][R80.64] ;  /* 0x000000065009e981 */ /* 0x000ea8000c1e1500 */
[----:B------:R-:W2:Y:S04]  /*545c0*/  @!P2 LDG.E.U16 R8, desc[UR6][R78.64] ;  /* 0x000000064e08a981 */ /* 0x000ea8000c1e1500 */
[----:B------:R-:W2:Y:S04]  /*545d0*/  @!P2 LDG.E.U16 R4, desc[UR6][R70.64] ;  /* 0x000000064604a981 */ /* 0x000ea8000c1e1500 */
[----:B------:R-:W2:Y:S04]  /*545e0*/  LDL.LU.64 R84, [R1+0x510] ;  /* 0x0005100001547983 */ /* 0x000ea80000300a00 */
[----:B------:R-:W2:Y:S04]  /*545f0*/  LDL.LU.64 R82, [R1+0x518] ;  /* 0x0005180001527983 */ /* 0x000ea80000300a00 */
[----:B------:R-:W2:Y:S04]  /*54600*/  LDL.LU.64 R88, [R1+0x2d38] ;  /* 0x002d380001587983 */ /* 0x000ea80000300a00 */
[----:B------:R-:W3:Y:S04]  /*54610*/  @!P6 LDG.E.U16 R52, desc[UR6][R50.64] ;  /* 0x000000063234e981 */ /* 0x000ee8000c1e1500 */
[----:B------:R-:W3:Y:S04]  /*54620*/  @!P6 LDG.E.U16 R46, desc[UR6][R44.64] ;  /* 0x000000062c2ee981 */ /* 0x000ee8000c1e1500 */
[----:B------:R-:W3:Y:S04]  /*54630*/  @!P6 LDG.E.U16 R40, desc[UR6][R14.64] ;  /* 0x000000060e28e981 */ /* 0x000ee8000c1e1500 */
[----:B------:R-:W3:Y:S04]  /*54640*/  @!P6 LDG.E.U16 R34, desc[UR6][R32.64] ;  /* 0x000000062022e981 */ /* 0x000ee8000c1e1500 */
[----:B------:R-:W3:Y:S04]  /*54650*/  @!P6 LDG.E.U16 R28, desc[UR6][R74.64] ;  /* 0x000000064a1ce981 */ /* 0x000ee8000c1e1500 */
[----:B------:R-:W3:Y:S04]  /*54660*/  @!P6 LDG.E.U16 R22, desc[UR6][R60.64] ;  /* 0x000000063c16e981 */ /* 0x000ee8000c1e1500 */
[----:B------:R-:W3:Y:S04]  /*54670*/  @!P6 LDG.E.U16 R16, desc[UR6][R10.64] ;  /* 0x000000060a10e981 */ /* 0x000ee8000c1e1500 */
[----:B--2---:R-:W2:Y:S04]  /*54680*/  @!P2 LDG.E.U16 R89, desc[UR6][R90.64] ;  /* 0x000000065a59a981 */ /* 0x004ea8000c1e1500 */
[----:B------:R-:W2:Y:S04]  /*54690*/  LDL.LU.64 R90, [R1+0x2d30] ;  /* 0x002d3000015a7983 */ /* 0x000ea80000300a00 */
[----:B--2---:R-:W2:Y:S04]  /*546a0*/  @!P6 LDG.E.U16 R88, desc[UR6][R90.64] ;  /* 0x000000065a58e981 */ /* 0x004ea8000c1e1500 */
[----:B------:R-:W2:Y:S04]  /*546b0*/  LDL.LU.64 R90, [R1+0x2d28] ;  /* 0x002d2800015a7983 */ /* 0x000ea80000300a00 */
[----:B--2---:R-:W2:Y:S04]  /*546c0*/  @!P2 LDG.E.U16 R91, desc[UR6][R92.64] ;  /* 0x000000065c5ba981 */ /* 0x004ea8000c1e1500 */
[----:B------:R-:W2:Y:S04]  /*546d0*/  LDL.LU.64 R92, [R1+0x2d20] ;  /* 0x002d2000015c7983 */ /* 0x000ea80000300a00 */
[----:B--2---:R-:W2:Y:S04]  /*546e0*/  @!P6 LDG.E.U16 R93, desc[UR6][R68.64] ;  /* 0x00000006445de981 */ /* 0x004ea8000c1e1500 */
[----:B------:R-:W2:Y:S04]  /*546f0*/  LDL.LU R69, [R1+0x2d18] ;  /* 0x002d180001457983 */ /* 0x000ea80000300800 */
        /* <DEDUP_REMOVED lines=8> */
[----:B--2---:R0:W2:Y:S04]  /*54780*/  @!P2 LDG.E.U16 R57, desc[UR6][R20.64] ;  /* 0x000000061439a981 */ /* 0x0040a8000c1e1500 */
[----:B------:R-:W2:Y:S04]  /*54790*/  LDL.LU R21, [R1+0x2cf4] ;  /* 0x002cf40001157983 */ /* 0x000ea80000300800 */
[----:B------:R-:W3:Y:S01]  /*547a0*/  LDL.LU R51, [R1+0x2cf0] ;  /* 0x002cf00001337983 */ /* 0x000ee20000300800 */
[----:B------:R-:W-:-:S02]  /*547b0*/  IMAD.X R0, R85, 0x1, R3, P3 ;  /* 0x0000000155007824 */ /* 0x000fc400018e0603 */
[----:B0-----:R-:W-:Y:S01]  /*547c0*/  IMAD.X R20, R83, 0x1, R3, P5 ;  /* 0x0000000153147824 */ /* 0x001fe200028e0603 */
[----:B--2---:R0:W2:Y:S04]  /*547d0*/  @!P2 LDG.E.U16 R21, desc[UR6][R6.64] ;  /* 0x000000060615a981 */ /* 0x0040a8000c1e1500 */
[----:B---3--:R-:W3:Y:S04]  /*547e0*/  @!P2 LDG.E.U16 R51, desc[UR6][R38.64] ;  /* 0x000000062633a981 */ /* 0x008ee8000c1e1500 */
[----:B------:R-:W2:Y:S04]  /*547f0*/  LDL.LU R39, [R1+0x2cec] ;  /* 0x002cec0001277983 */ /* 0x000ea80000300800 */
[----:B------:R-:W3:Y:S04]  /*54800*/  LDL.LU R45, [R1+0x2ce8] ;  /* 0x002ce800012d7983 */ /* 0x000ee80000300800 */
[----:B--2---:R-:W2:Y:S04]  /*54810*/  @!P2 LDG.E.U16 R39, desc[UR6][R26.64] ;  /* 0x000000061a27a981 */ /* 0x004ea8000c1e1500 */
[----:B---3--:R-:W3:Y:S04]  /*54820*/  @!P2 LDG.E.U16 R45, desc[UR6][R66.64] ;  /* 0x00000006422da981 */ /* 0x008ee8000c1e1500 */
[----:B------:R-:W2:Y:S04]  /*54830*/  LDL.LU.64 R66, [R1+0x520] ;  /* 0x0005200001427983 */ /* 0x000ea80000300a00 */
[----:B------:R-:W3:Y:S04]  /*54840*/  LDL.LU.64 R14, [R1+0x528] ;  /* 0x00052800010e7983 */ /* 0x000ee80000300a00 */
[----:B------:R-:W3:Y:S04]  /*54850*/  LDL.LU R27, [R1+0x2ce4] ;  /* 0x002ce400011b7983 */ /* 0x000ee80000300800 */
[----:B------:R-:W4:Y:S01]  /*54860*/  LDL.LU R33, [R1+0x2ce0] ;  /* 0x002ce00001217983 */ /* 0x000f220000300800 */
[----:B--2---:R-:W-:-:S03]  /*54870*/  IADD3 R19, P3, PT, R66, R90, RZ ;  /* 0x0000005a42137210 */ /* 0x004fc60007f7e0ff */
[----:B---3--:R-:W2:Y:S04]  /*54880*/  @!P2 LDG.E.U16 R27, desc[UR6][R54.64] ;  /* 0x00000006361ba981 */ /* 0x008ea8000c1e1500 */
[----:B----4-:R1:W3:Y:S04]  /*54890*/  @!P2 LDG.E.U16 R33, desc[UR6][R76.64] ;  /* 0x000000064c21a981 */ /* 0x0102e8000c1e1500 */
[----:B------:R-:W4:Y:S04]  /*548a0*/  LDL.LU.64 R76, [R1+0x560] ;  /* 0x00056000014c7983 */ /* 0x000f280000300a00 */
[----:B------:R-:W2:Y:S04]  /*548b0*/  LDL.LU.64 R74, [R1+0x568] ;  /* 0x00056800014a7983 */ /* 0x000ea80000300a00 */
[----:B------:R-:W3:Y:S04]  /*548c0*/  LDL.LU.64 R10, [R1+0x570] ;  /* 0x00057000010a7983 */ /* 0x000ee80000300a00 */
[----:B------:R-:W3:Y:S04]  /*548d0*/  LDL.LU.64 R6, [R1+0x578] ;  /* 0x0005780001067983 */ /* 0x000ee80000300a00 */
[----:B------:R0:W-:Y:S04]  /*548e0*/  STL [R1+0x510], R0 ;  /* 0x0005100001007387 */ /* 0x0001e80000100800 */
[----:B------:R-:W-:Y:S04]  /*548f0*/  STL [R1+0x518], R20 ;  /* 0x0005181401007387 */ /* 0x000fe80000100800 */
[----:B------:R-:W3:Y:S04]  /*54900*/  LDL.LU.64 R60, [R1+0x580] ;  /* 0x00058000013c7983 */ /* 0x000ee80000300a00 */
[----:B------:R-:W-:Y:S04]  /*54910*/  STL [R1+0x1950], R19 ;  /* 0x0019501301007387 */ /* 0x000fe80000100800 */
[----:B------:R-:W3:Y:S01]  /*54920*/  LDL.LU.64 R54, [R1+0x588] ;  /* 0x0005880001367983 */ /* 0x000ee20000300a00 */
[----:B0-----:R-:W-:-:S05]  /*54930*/  IADD3 R0, P5, PT, R14, R90, RZ ;  /* 0x0000005a0e007210 */ /* 0x001fca0007fbe0ff */
[----:B------:R0:W-:Y:S01]  /*54940*/  STL [R1+0x1954], R0 ;  /* 0x0019540001007387 */ /* 0x0001e20000100800 */
[--C-:B------:R-:W-:Y:S02]  /*54950*/  IMAD.X R15, R15, 0x1, R3.reuse, P5 ;  /* 0x000000010f0f7824 */ /* 0x100fe400028e0603 */
[----:B0-----:R-:W-:-:S05]  /*54960*/  IMAD.X R0, R67, 0x1, R3, P3 ;  /* 0x0000000143007824 */ /* 0x001fca00018e0603 */
[----:B------:R2:W-:Y:S04]  /*54970*/  STL [R1+0x520], R0 ;  /* 0x0005200001007387 */ /* 0x0005e80000100800 */
[----:B------:R-:W-:Y:S04]  /*54980*/  STL [R1+0x528], R15 ;  /* 0x0005280f01007387 */ /* 0x000fe80000100800 */
[----:B------:R-:W3:Y:S01]  /*54990*/  LDL.LU.64 R66, [R1+0x590] ;  /* 0x0005900001427983 */ /* 0x000ee20000300a00 */
[-C--:B----4-:R-:W-:Y:S02]  /*549a0*/  IADD3 R14, P3, PT, R76, R90.reuse, RZ ;  /* 0x0000005a4c0e7210 */ /* 0x090fe40007f7e0ff */
[----:B--2---:R-:W-:-:S03]  /*549b0*/  IADD3 R0, P5, PT, R74, R90, RZ ;  /* 0x0000005a4a007210 */ /* 0x004fc60007fbe0ff */
[----:B------:R0:W-:Y:S01]  /*549c0*/  STL [R1+0x1958], R14 ;  /* 0x0019580e01007387 */ /* 0x0001e20000100800 */
[--C-:B------:R-:W-:Y:S01]  /*549d0*/  IMAD.X R19, R77, 0x1, R3.reuse, P3 ;  /* 0x000000014d137824 */ /* 0x100fe200018e0603 */
[-C--:B---3--:R-:W-:Y:S02]  /*549e0*/  IADD3 R20, P3, PT, R10, R90.reuse, RZ ;  /* 0x0000005a0a147210 */ /* 0x088fe40007f7e0ff */
[----:B0-----:R-:W2:Y:S04]  /*549f0*/  LDL.LU.64 R14, [R1+0x598] ;  /* 0x00059800010e7983 */ /* 0x001ea80000300a00 */
[----:B------:R0:W-:Y:S04]  /*54a00*/  STL [R1+0x195c], R0 ;  /* 0x00195c0001007387 */ /* 0x0001e80000100800 */
[----:B------:R3:W-:Y:S01]  /*54a10*/  STL [R1+0x560], R19 ;  /* 0x0005601301007387 */ /* 0x0007e20000100800 */
[----:B0-----:R-:W-:Y:S01]  /*54a20*/  IMAD.X R0, R75, 0x1, R3, P5 ;  /* 0x000000014b007824 */ /* 0x001fe200028e0603 */
[----:B---3--:R-:W-:-:S04]  /*54a30*/  IADD3 R19, P5, PT, R6, R90, RZ ;  /* 0x0000005a06137210 */ /* 0x008fc80007fbe0ff */
[----:B------:R0:W-:Y:S04]  /*54a40*/  STL [R1+0x568], R0 ;  /* 0x0005680001007387 */ /* 0x0001e80000100800 */
[----:B------:R-:W-:Y:S04]  /*54a50*/  STL [R1+0x1960], R20 ;  /* 0x0019601401007387 */ /* 0x000fe80000100800 */
[----:B------:R-:W3:Y:S04]  /*54a60*/  LDL.LU.64 R76, [R1+0x5a0] ;  /* 0x0005a000014c7983 */ /* 0x000ee80000300a00 */
[----:B------:R4:W-:Y:S01]  /*54a70*/  STL [R1+0x1964], R19 ;  /* 0x0019641301007387 */ /* 0x0009e20000100800 */
[----:B------:R-:W-:-:S02]  /*54a80*/  IMAD.X R6, R7, 0x1, R3, P5 ;  /* 0x0000000107067824 */ /* 0x000fc400028e0603 */
[----:B0-----:R-:W-:Y:S02]  /*54a90*/  IMAD.X R0, R11, 0x1, R3, P3 ;  /* 0x000000010b007824 */ /* 0x001fe400018e0603 */
[----:B------:R-:W3:Y:S04]  /*54aa0*/  LDL.LU.64 R10, [R1+0x5a8] ;  /* 0x0005a800010a7983 */ /* 0x000ee80000300a00 */
[----:B------:R0:W-:Y:S01]  /*54ab0*/  STL [R1+0x570], R0 ;  /* 0x0005700001007387 */ /* 0x0001e20000100800 */
[----:B----4-:R-:W-:-:S03]  /*54ac0*/  IADD3 R19, P3, PT, R60, R90, RZ ;  /* 0x0000005a3c137210 */ /* 0x010fc60007f7e0ff */
[----:B------:R4:W-:Y:S01]  /*54ad0*/  STL [R1+0x578], R6 ;  /* 0x0005780601007387 */ /* 0x0009e20000100800 */
[----:B0-----:R-:W-:-:S03]  /*54ae0*/  IADD3 R0, P5, PT, R54, R90, RZ ;  /* 0x0000005a36007210 */ /* 0x001fc60007fbe0ff */
[----:B----4-:R-:W4:Y:S04]  /*54af0*/  LDL.LU.64 R6, [R1+0x5e0] ;  /* 0x0005e00001067983 */ /* 0x010f280000300a00 */
[----:B------:R-:W-:Y:S04]  /*54b00*/  STL [R1+0x1968], R19 ;  /* 0x0019681301007387 */ /* 0x000fe80000100800 */
[----:B------:R-:W4:Y:S04]  /*54b10*/  LDL.LU.64 R74, [R1+0x5e8] ;  /* 0x0005e800014a7983 */ /* 0x000f280000300a00 */
[----:B------:R0:W-:Y:S01]  /*54b20*/  STL [R1+0x196c], R0 ;  /* 0x00196c0001007387 */ /* 0x0001e20000100800 */
[----:B------:R-:W-:-:S02]  /*54b30*/  IMAD.X R20, R55, 0x1, R3, P5 ;  /* 0x0000000137147824 */ /* 0x000fc400028e0603 */
[----:B0-----:R-:W-:Y:S01]  /*54b40*/  IMAD.X R0, R61, 0x1, R3, P3 ;  /* 0x000000013d007824 */ /* 0x001fe200018e0603 */
[----:B------:R-:W-:-:S04]  /*54b50*/  IADD3 R19, P3, PT, R66, R90, RZ ;  /* 0x0000005a42137210 */ /* 0x000fc80007f7e0ff */
[----:B------:R-:W-:Y:S04]  /*54b60*/  STL [R1+0x580], R0 ;  /* 0x0005800001007387 */ /* 0x000fe80000100800 */
[----:B------:R-:W-:Y:S04]  /*54b70*/  STL [R1+0x588], R20 ;  /* 0x0005881401007387 */ /* 0x000fe80000100800 */
[----:B------:R-:W4:Y:S04]  /*54b80*/  LDL.LU.64 R60, [R1+0x5f0] ;  /* 0x0005f000013c7983 */ /* 0x000f280000300a00 */
[----:B------:R0:W-:Y:S04]  /*54b90*/  STL [R1+0x1970], R19 ;  /* 0x0019701301007387 */ /* 0x0001e80000100800 */
[----:B------:R-:W4:Y:S01]  /*54ba0*/  LDL.LU.64 R54, [R1+0x5f8] ;  /* 0x0005f80001367983 */ /* 0x000f220000300a00 */
[----:B0-----:R-:W-:Y:S01]  /*54bb0*/  IMAD.X R19, R67, 0x1, R3, P3 ;  /* 0x0000000143137824 */ /* 0x001fe200018e0603 */
[----:B--2---:R-:W-:-:S05]  /*54bc0*/  IADD3 R0, P5, PT, R14, R90, RZ ;  /* 0x0000005a0e007210 */ /* 0x004fca0007fbe0ff */
[----:B------:R0:W-:Y:S04]  /*54bd0*/  STL [R1+0x1974], R0 ;  /* 0x0019740001007387 */ /* 0x0001e80000100800 */
[----:B------:R-:W2:Y:S04]  /*54be0*/  LDL.LU.64 R66, [R1+0x600] ;  /* 0x0006000001427983 */ /* 0x000ea80000300a00 */
[----:B------:R3:W-:Y:S01]  /*54bf0*/  STL [R1+0x590], R19 ;  /* 0x0005901301007387 */ /* 0x0007e20000100800 */
[----:B0-----:R-:W-:Y:S01]  /*54c00*/  IMAD.X R0, R15, 0x1, R3, P5 ;  /* 0x000000010f007824 */ /* 0x001fe200028e0603 */
[----:B---3--:R-:W-:-:S04]  /*54c10*/  IADD3 R19, P3, PT, R76, R90, RZ ;  /* 0x0000005a4c137210 */ /* 0x008fc80007f7e0ff */
[----:B------:R0:W-:Y:S04]  /*54c20*/  STL [R1+0x598], R0 ;  /* 0x0005980001007387 */ /* 0x0001e80000100800 */
[----:B------:R-:W3:Y:S04]  /*54c30*/  LDL.LU.64 R14, [R1+0x608] ;  /* 0x00060800010e7983 */ /* 0x000ee80000300a00 */
[----:B------:R1:W-:Y:S01]  /*54c40*/  STL [R1+0x1978], R19 ;  /* 0x0019781301007387 */ /* 0x0003e20000100800 */
[----:B0-----:R-:W-:Y:S01]  /*54c50*/  IADD3 R0, P5, PT, R10, R90, RZ ;  /* 0x0000005a0a007210 */ /* 0x001fe20007fbe0ff */
[----:B-1----:R-:W-:-:S04]  /*54c60*/  IMAD.X R19, R77, 0x1, R3, P3 ;  /* 0x000000014d137824 */ /* 0x002fc800018e0603 */
[----:B------:R0:W-:Y:S04]  /*54c70*/  STL [R1+0x197c], R0 ;  /* 0x00197c0001007387 */ /* 0x0001e80000100800 */
[----:B------:R1:W-:Y:S01]  /*54c80*/  STL [R1+0x5a0], R19 ;  /* 0x0005a01301007387 */ /* 0x0003e20000100800 */
[-C--:B----4-:R-:W-:Y:S01]  /*54c90*/  IADD3 R10, P3, PT, R6, R90.reuse, RZ ;  /* 0x0000005a060a7210 */ /* 0x090fe20007f7e0ff */
[----:B0-----:R-:W-:Y:S01]  /*54ca0*/  IMAD.X R0, R11, 0x1, R3, P5 ;  /* 0x000000010b007824 */ /* 0x001fe200028e0603 */
[----:B-1----:R-:W-:-:S04]  /*54cb0*/  IADD3 R19, P5, PT, R74, R90, RZ ;  /* 0x0000005a4a137210 */ /* 0x002fc80007fbe0ff */
[----:B------:R-:W-:Y:S04]  /*54cc0*/  STL [R1+0x5a8], R0 ;  /* 0x0005a80001007387 */ /* 0x000fe80000100800 */
[----:B------:R0:W-:Y:S01]  /*54cd0*/  STL [R1+0x1980], R10 ;  /* 0x0019800a01007387 */ /* 0x0001e20000100800 */
[----:B------:R-:W-:-:S03]  /*54ce0*/  IMAD.X R20, R75, 0x1, R3, P5 ;  /* 0x000000014b147824 */ /* 0x000fc600028e0603 */
[----:B0-----:R-:W4:Y:S01]  /*54cf0*/  LDL.LU.64 R10, [R1+0x610] ;  /* 0x00061000010a7983 */ /* 0x001f220000300a00 */
[----:B------:R-:W-:-:S03]  /*54d00*/  IMAD.X R0, R7, 0x1, R3, P3 ;  /* 0x0000000107007824 */ /* 0x000fc600018e0603 */
[----:B------:R0:W-:Y:S04]  /*54d10*/  STL [R1+0x1984], R19 ;  /* 0x0019841301007387 */ /* 0x0001e80000100800 */
[----:B------:R-:W4:Y:S04]  /*54d20*/  LDL.LU.64 R6, [R1+0x618] ;  /* 0x0006180001067983 */ /* 0x000f280000300a00 */
[----:B------:R1:W-:Y:S04]  /*54d30*/  STL [R1+0x5e0], R0 ;  /* 0x0005e00001007387 */ /* 0x0003e80000100800 */
[----:B------:R1:W-:Y:S01]  /*54d40*/  STL [R1+0x5e8], R20 ;  /* 0x0005e81401007387 */ /* 0x0003e20000100800 */
[----:B0-----:R-:W-:-:S02]  /*54d50*/  IADD3 R19, P3, PT, R60, R90, RZ ;  /* 0x0000005a3c137210 */ /* 0x001fc40007f7e0ff */
[----:B-1----:R-:W-:-:S03]  /*54d60*/  IADD3 R0, P5, PT, R54, R90, RZ ;  /* 0x0000005a36007210 */ /* 0x002fc60007fbe0ff */
[--C-:B------:R-:W-:Y:S01]  /*54d70*/  IMAD.X R20, R61, 0x1, R3.reuse, P3 ;  /* 0x000000013d147824 */ /* 0x100fe200018e0603 */
[----:B------:R0:W-:Y:S04]  /*54d80*/  STL [R1+0x1988], R19 ;  /* 0x0019881301007387 */ /* 0x0001e80000100800 */
[----:B------:R2:W-:Y:S04]  /*54d90*/  STL [R1+0x198c], R0 ;  /* 0x00198c0001007387 */ /* 0x0005e80000100800 */
[----:B------:R-:W-:Y:S01]  /*54da0*/  STL [R1+0x5f0], R20 ;  /* 0x0005f01401007387 */ /* 0x000fe20000100800 */
[----:B0-----:R-:W-:-:S03]  /*54db0*/  IMAD.X R19, R55, 0x1, R3, P5 ;  /* 0x0000000137137824 */ /* 0x001fc600028e0603 */
[----:B------:R-:W4:Y:S04]  /*54dc0*/  LDL.LU.64 R54, [R1+0x620] ;  /* 0x0006200001367983 */ /* 0x000f280000300a00 */
[----:B------:R0:W-:Y:S04]  /*54dd0*/  STL [R1+0x5f8], R19 ;  /* 0x0005f81301007387 */ /* 0x0001e80000100800 */
[----:B------:R-:W4:Y:S01]  /*54de0*/  LDL.LU.64 R60, [R1+0x628] ;  /* 0x00062800013c7983 */ /* 0x000f220000300a00 */
[----:B--2---:R-:W-:-:S05]  /*54df0*/  IADD3 R0, P3, PT, R66, R90, RZ ;  /* 0x0000005a42007210 */ /* 0x004fca0007f7e0ff */
[----:B------:R3:W-:Y:S01]  /*54e00*/  STL [R1+0x1990], R0 ;  /* 0x0019900001007387 */ /* 0x0007e20000100800 */
[----:B0-----:R-:W-:-:S03]  /*54e10*/  IMAD.X R19, R67, 0x1, R3, P3 ;  /* 0x0000000143137824 */ /* 0x001fc600018e0603 */
[----:B------:R-:W2:Y:S01]  /*54e20*/  LDL R38, [R1+0x24bc] ;  /* 0x0024bc0001267983 */ /* 0x000ea20000100800 */
[----:B---3--:R-:W-:-:S05]  /*54e30*/  IADD3 R0, P5, PT, R14, R90, RZ ;  /* 0x0000005a0e007210 */ /* 0x008fca0007fbe0ff */
[----:B------:R0:W-:Y:S04]  /*54e40*/  STL [R1+0x1994], R0 ;  /* 0x0019940001007387 */ /* 0x0001e80000100800 */
[----:B------:R-:W-:Y:S04]  /*54e50*/  STL [R1+0x600], R19 ;  /* 0x0006001301007387 */ /* 0x000fe80000100800 */
[----:B------:R-:W3:Y:S04]  /*54e60*/  LDL.LU.64 R66, [R1+0x660] ;  /* 0x0006600001427983 */ /* 0x000ee80000300a00 */
[----:B------:R-:W2:Y:S01]  /*54e70*/  LDL.LU.64 R84, [R1+0x668] ;  /* 0x0006680001547983 */ /* 0x000ea20000300a00 */
[----:B0-----:R-:W-:-:S05]  /*54e80*/  IMAD.X R0, R15, 0x1, R3, P5 ;  /* 0x000000010f007824 */ /* 0x001fca00028e0603 */
[----:B------:R0:W-:Y:S04]  /*54e90*/  STL [R1+0x608], R0 ;  /* 0x0006080001007387 */ /* 0x0001e80000100800 */
[----:B------:R-:W2:Y:S01]  /*54ea0*/  LDL.LU.64 R82, [R1+0x670] ;  /* 0x0006700001527983 */ /* 0x000ea20000300a00 */
[-C--:B----4-:R-:W-:Y:S02]  /*54eb0*/  IADD3 R14, P3, PT, R10, R90.reuse, RZ ;  /* 0x0000005a0a0e7210 */ /* 0x090fe40007f7e0ff */
[----:B0-----:R-:W-:-:S03]  /*54ec0*/  IADD3 R0, P5, PT, R6, R90, RZ ;  /* 0x0000005a06007210 */ /* 0x001fc60007fbe0ff */
[----:B------:R0:W-:Y:S04]  /*54ed0*/  STL [R1+0x1998], R14 ;  /* 0x0019980e01007387 */ /* 0x0001e80000100800 */
[----:B------:R-:W4:Y:S01]  /*54ee0*/  LDL.LU.64 R76, [R1+0x678] ;  /* 0x00067800014c7983 */ /* 0x000f220000300a00 */
[----:B------:R-:W-:-:S03]  /*54ef0*/  IADD3.X R10, PT, PT, R11, R3, RZ, P3, !PT ;  /* 0x000000030b0a7210 */ /* 0x000fc60001ffe4ff */
[----:B------:R1:W-:Y:S04]  /*54f00*/  STL [R1+0x199c], R0 ;  /* 0x00199c0001007387 */ /* 0x0003e80000100800 */
[----:B------:R-:W4:Y:S04]  /*54f10*/  LDL.LU.64 R74, [R1+0x680] ;  /* 0x00068000014a7983 */ /* 0x000f280000300a00 */
[----:B------:R1:W-:Y:S04]  /*54f20*/  STL [R1+0x610], R10 ;  /* 0x0006100a01007387 */ /* 0x0003e80000100800 */
[----:B0-----:R-:W4:Y:S01]  /*54f30*/  LDL.LU.64 R14, [R1+0x688] ;  /* 0x00068800010e7983 */ /* 0x001f220000300a00 */
[----:B-1----:R-:W-:-:S05]  /*54f40*/  IMAD.X R0, R7, 0x1, R3, P5 ;  /* 0x0000000107007824 */ /* 0x002fca00028e0603 */
[----:B------:R-:W-:Y:S04]  /*54f50*/  STL [R1+0x618], R0 ;  /* 0x0006180001007387 */ /* 0x000fe80000100800 */
[----:B------:R-:W4:Y:S01]  /*54f60*/  LDL.LU.64 R10, [R1+0x690] ;  /* 0x00069000010a7983 */ /* 0x000f220000300a00 */
[----:B------:R-:W-:-:S05]  /*54f70*/  IADD3 R6, P3, PT, R54, R90, RZ ;  /* 0x0000005a36067210 */ /* 0x000fca0007f7e0ff */
[----:B------:R0:W-:Y:S04]  /*54f80*/  STL [R1+0x19a0], R6 ;  /* 0x0019a00601007387 */ /* 0x0001e80000100800 */
[----:B0-----:R-:W4:Y:S01]  /*54f90*/  LDL.LU.64 R6, [R1+0x698] ;  /* 0x0006980001067983 */ /* 0x001f220000300a00 */
[----:B------:R-:W-:-:S05]  /*54fa0*/  IADD3 R0, P5, PT, R60, R90, RZ ;  /* 0x0000005a3c007210 */ /* 0x000fca0007fbe0ff */
[----:B------:R0:W-:Y:S04]  /*54fb0*/  STL [R1+0x19a4], R0 ;  /* 0x0019a40001007387 */ /* 0x0001e80000100800 */
[----:B------:R-:W4:Y:S01]  /*54fc0*/  LDL.LU R54, [R1+0x2cdc] ;  /* 0x002cdc0001367983 */ /* 0x000f220000300800 */
[----:B------:R-:W-:-:S03]  /*54fd0*/  IMAD.X R19, R61, 0x1, R3, P5 ;  /* 0x000000013d137824 */ /* 0x000fc600028e0603 */
[----:B------:R-:W4:Y:S01]  /*54fe0*/  LDL.LU R60, [R1+0x2cd8] ;  /* 0x002cd800013c7983 */ /* 0x000f220000300800 */
[----:B0-----:R-:W-:-:S05]  /*54ff0*/  IMAD.X R0, R55, 0x1, R3, P3 ;  /* 0x0000000137007824 */ /* 0x001fca00018e0603 */
[----:B------:R2:W-:Y:S04]  /*55000*/  STL [R1+0x620], R0 ;  /* 0x0006200001007387 */ /* 0x0005e80000100800 */
[----:B------:R0:W-:Y:S01]  /*55010*/  STL [R1+0x628], R19 ;  /* 0x0006281301007387 */ /* 0x0001e20000100800 */
[-C--:B---3--:R-:W-:Y:S02]  /*55020*/  IADD3 R20, P3, PT, R66, R90.reuse, RZ ;  /* 0x0000005a42147210 */ /* 0x088fe40007f7e0ff */
[----:B--2---:R-:W-:-:S03]  /*55030*/  IADD3 R0, P5, PT, R84, R90, RZ ;  /* 0x0000005a54007210 */ /* 0x004fc60007fbe0ff */
[----:B------:R1:W-:Y:S01]  /*55040*/  STL [R1+0x19a8], R20 ;  /* 0x0019a81401007387 */ /* 0x0003e20000100800 */
[----:B0-----:R-:W-:-:S03]  /*55050*/  IMAD.X R19, R67, 0x1, R3, P3 ;  /* 0x0000000143137824 */ /* 0x001fc600018e0603 */
[----:B------:R-:W2:Y:S04]  /*55060*/  LDL.LU R66, [R1+0x2cd4] ;  /* 0x002cd40001427983 */ /* 0x000ea80000300800 */
[----:B------:R0:W-:Y:S01]  /*55070*/  STL [R1+0x19ac], R0 ;  /* 0x0019ac0001007387 */ /* 0x0001e20000100800 */
[-C--:B-1----:R-:W-:Y:S01]  /*55080*/  IADD3 R20, P3, PT, R82, R90.reuse, RZ ;  /* 0x0000005a52147210 */ /* 0x082fe20007f7e0ff */
[--C-:B0-----:R-:W-:Y:S02]  /*55090*/  IMAD.X R0, R85, 0x1, R3.reuse, P5 ;  /* 0x0000000155007824 */ /* 0x101fe400028e0603 */
[----:B------:R-:W3:Y:S04]  /*550a0*/  LDL.LU R85, [R1+0x2cd0] ;  /* 0x002cd00001557983 */ /* 0x000ee80000300800 */
[----:B------:R-:W-:Y:S04]  /*550b0*/  STL [R1+0x660], R19 ;  /* 0x0006601301007387 */ /* 0x000fe80000100800 */
[----:B------:R0:W-:Y:S04]  /*550c0*/  STL [R1+0x668], R0 ;  /* 0x0006680001007387 */ /* 0x0001e80000100800 */
[----:B------:R1:W-:Y:S04]  /*550d0*/  STL [R1+0x19b0], R20 ;  /* 0x0019b01401007387 */ /* 0x0003e80000100800 */
[----:B------:R-:W2:Y:S01]  /*550e0*/  LDL.LU R82, [R1+0x2ccc] ;  /* 0x002ccc0001527983 */ /* 0x000ea20000300800 */
[----:B0-----:R-:W-:Y:S01]  /*550f0*/  IMAD.X R0, R83, 0x1, R3, P3 ;  /* 0x0000000153007824 */ /* 0x001fe200018e0603 */
[----:B----4-:R-:W-:-:S02]  /*55100*/  IADD3 R19, P5, PT, R76, R90, RZ ;  /* 0x0000005a4c137210 */ /* 0x010fc40007fbe0ff */
[----:B-1----:R-:W-:-:S03]  /*55110*/  IADD3 R20, P3, PT, R74, R90, RZ ;  /* 0x0000005a4a147210 */ /* 0x002fc60007f7e0ff */
[----:B------:R0:W-:Y:S04]  /*55120*/  STL [R1+0x19b4], R19 ;  /* 0x0019b41301007387 */ /* 0x0001e80000100800 */
[----:B------:R1:W-:Y:S01]  /*55130*/  STL [R1+0x670], R0 ;  /* 0x0006700001007387 */ /* 0x0003e20000100800 */
[----:B0-----:R-:W-:Y:S01]  /*55140*/  IMAD.X R19, R77, 0x1, R3, P5 ;  /* 0x000000014d137824 */ /* 0x001fe200028e0603 */
[----:B-1----:R-:W-:-:S04]  /*55150*/  IADD3 R0, P5, PT, R14, R90, RZ ;  /* 0x0000005a0e007210 */ /* 0x002fc80007fbe0ff */
[----:B------:R0:W-:Y:S04]  /*55160*/  STL [R1+0x678], R19 ;  /* 0x0006781301007387 */ /* 0x0001e80000100800 */
[----:B------:R-:W-:Y:S04]  /*55170*/  STL [R1+0x19b8], R20 ;  /* 0x0019b81401007387 */ /* 0x000fe80000100800 */
[----:B------:R1:W-:Y:S01]  /*55180*/  STL [R1+0x19bc], R0 ;  /* 0x0019bc0001007387 */ /* 0x0003e20000100800 */
[--C-:B------:R-:W-:Y:S02]  /*55190*/  IMAD.X R15, R15, 0x1, R3.reuse, P5 ;  /* 0x000000010f0f7824 */ /* 0x100fe400028e0603 */
[----:B0-----:R-:W-:Y:S01]  /*551a0*/  IMAD.X R19, R75, 0x1, R3, P3 ;  /* 0x000000014b137824 */ /* 0x001fe200018e0603 */
[----:B-1----:R-:W-:-:S04]  /*551b0*/  IADD3 R0, P3, PT, R10, R90, RZ ;  /* 0x0000005a0a007210 */ /* 0x002fc80007f7e0ff */
[----:B------:R-:W-:Y:S04]  /*551c0*/  STL [R1+0x680], R19 ;  /* 0x0006801301007387 */ /* 0x000fe80000100800 */
[----:B------:R-:W-:Y:S01]  /*551d0*/  STL [R1+0x688], R15 ;  /* 0x0006880f01007387 */ /* 0x000fe20000100800 */
[--C-:B------:R-:W-:Y:S01]  /*551e0*/  IMAD.X R10, R11, 0x1, R3.reuse, P3 ;  /* 0x000000010b0a7824 */ /* 0x100fe200018e0603 */
[-C--:B------:R-:W-:Y:S02]  /*551f0*/  IADD3 R14, P5, PT, R6, R90.reuse, RZ ;  /* 0x0000005a060e7210 */ /* 0x080fe40007fbe0ff */
[----:B------:R0:W-:Y:S03]  /*55200*/  STL [R1+0x19c0], R0 ;  /* 0x0019c00001007387 */ /* 0x0001e60000100800 */
[----:B------:R-:W-:Y:S01]  /*55210*/  IMAD.X R6, R7, 0x1, R3, P5 ;  /* 0x0000000107067824 */ /* 0x000fe200028e0603 */
[----:B0-----:R-:W4:Y:S04]  /*55220*/  LDL.LU R0, [R1+0x1e74] ;  /* 0x001e740001007983 */ /* 0x001f280000300800 */
[----:B------:R-:W-:Y:S04]  /*55230*/  STL [R1+0x19c4], R14 ;  /* 0x0019c40e01007387 */ /* 0x000fe80000100800 */
[----:B------:R-:W-:Y:S04]  /*55240*/  STL [R1+0x690], R10 ;  /* 0x0006900a01007387 */ /* 0x000fe80000100800 */
[----:B------:R-:W2:Y:S04]  /*55250*/  LDL.LU.64 R76, [R1+0x6a0] ;  /* 0x0006a000014c7983 */ /* 0x000ea80000300a00 */
[----:B------:R-:W3:Y:S04]  /*55260*/  LDL.LU.64 R74, [R1+0x6a8] ;  /* 0x0006a800014a7983 */ /* 0x000ee80000300a00 */
[----:B------:R0:W-:Y:S04]  /*55270*/  STL [R1+0x698], R6 ;  /* 0x0006980601007387 */ /* 0x0001e80000100800 */
        /* <DEDUP_REMOVED lines=18> */
[----:B----4-:R-:W-:Y:S01]  /*553a0*/  STS.U16 [R38+UR76+0x32300], R0 ;  /* 0x0323000026007988 */ /* 0x010fe2000800044c */
[----:B--2---:R-:W-:-:S02]  /*553b0*/  IADD3 R50, P3, PT, R76, R90, RZ ;  /* 0x0000005a4c327210 */ /* 0x004fc40007f7e0ff */
[----:B---3--:R-:W-:-:S03]  /*553c0*/  IADD3 R83, P5, PT, R74, R90, RZ ;  /* 0x0000005a4a537210 */ /* 0x008fc60007fbe0ff */
[----:B------:R0:W-:Y:S01]  /*553d0*/  STL [R1+0x19c8], R50 ;  /* 0x0019c83201007387 */ /* 0x0001e20000100800 */
[----:B------:R-:W-:-:S03]  /*553e0*/  IMAD.X R76, R77, 0x1, R3, P3 ;  /* 0x000000014d4c7824 */ /* 0x000fc600018e0603 */
[----:B------:R-:W-:Y:S04]  /*553f0*/  STS.U16 [R38+UR76+0x22700], R6 ;  /* 0x0227000626007988 */ /* 0x000fe8000800044c */
[----:B------:R-:W-:Y:S04]  /*55400*/  STS.U16 [R38+UR76+0x32700], R7 ;  /* 0x0327000726007988 */ /* 0x000fe8000800044c */
[----:B0-----:R-:W2:Y:S04]  /*55410*/  LDL.LU R50, [R1+0x1dd8] ;  /* 0x001dd80001327983 */ /* 0x001ea80000300800 */
[----:B------:R-:W-:Y:S04]  /*55420*/  STS.U16 [R38+UR76+0x22b00], R10 ;  /* 0x022b000a26007988 */ /* 0x000fe8000800044c */
[----:B------:R-:W3:Y:S04]  /*55430*/  LDL.LU R55, [R1+0x1dd4] ;  /* 0x001dd40001377983 */ /* 0x000ee80000300800 */
[----:B------:R-:W-:Y:S04]  /*55440*/  STS.U16 [R38+UR76+0x32b00], R84 ;  /* 0x032b005426007988 */ /* 0x000fe8000800044c */
[----:B------:R-:W4:Y:S04]  /*55450*/  LDL.LU R56, [R1+0x1dc8] ;  /* 0x001dc80001387983 */ /* 0x000f280000300800 */
[----:B------:R-:W-:Y:S04]  /*55460*/  STS.U16 [R38+UR76+0x22f00], R11 ;  /* 0x022f000b26007988 */ /* 0x000fe8000800044c */
[----:B------:R-:W4:Y:S04]  /*55470*/  LDL.LU R61, [R1+0x1dc4] ;  /* 0x001dc400013d7983 */ /* 0x000f280000300800 */
[----:B------:R-:W-:Y:S04]  /*55480*/  STS.U16 [R38+UR76+0x32f00], R14 ;  /* 0x032f000e26007988 */ /* 0x000fe8000800044c */
[----:B------:R-:W4:Y:S01]  /*55490*/  LDL.LU R62, [R1+0x1db8] ;  /* 0x001db800013e7983 */ /* 0x000f220000300800 */
[----:B------:R-:W-:-:S03]  /*554a0*/  IMAD.X R74, R75, 0x1, R3, P5 ;  /* 0x000000014b4a7824 */ /* 0x000fc600028e0603 */
[----:B------:R-:W-:Y:S04]  /*554b0*/  STS.U16 [R38+UR76+0x23300], R15 ;  /* 0x0233000f26007988 */ /* 0x000fe8000800044c */
[----:B------:R-:W4:Y:S04]  /*554c0*/  LDL.LU R67, [R1+0x1db4] ;  /* 0x001db40001437983 */ /* 0x000f280000300800 */
[----:B------:R-:W-:Y:S04]  /*554d0*/  STS.U16 [R38+UR76+0x33300], R19 ;  /* 0x0333001326007988 */ /* 0x000fe8000800044c */
[----:B------:R-:W-:Y:S04]  /*554e0*/  STL [R1+0x19cc], R83 ;  /* 0x0019cc5301007387 */ /* 0x000fe80000100800 */
[----:B------:R-:W-:Y:S04]  /*554f0*/  STS.U16 [R38+UR76+0x23700], R20 ;  /* 0x0237001426007988 */ /* 0x000fe8000800044c */
[----:B------:R-:W-:Y:S04]  /*55500*/  STL [R1+0x2558], R3 ;  /* 0x0025580301007387 */ /* 0x000fe80000100800 */
[----:B------:R-:W-:Y:S04]  /*55510*/  STS.U16 [R38+UR76+0x33700], R25 ;  /* 0x0337001926007988 */ /* 0x000fe8000800044c */
[----:B------:R-:W-:Y:S04]  /*55520*/  STL [R1+0x6a0], R76 ;  /* 0x0006a04c01007387 */ /* 0x000fe80000100800 */
[----:B------:R-:W-:Y:S04]  /*55530*/  STS.U16 [R38+UR76+0x23b00], R26 ;  /* 0x023b001a26007988 */ /* 0x000fe8000800044c */
[----:B------:R-:W-:Y:S04]  /*55540*/  STL [R1+0x6a8], R74 ;  /* 0x0006a84a01007387 */ /* 0x000fe80000100800 */
[----:B------:R-:W-:Y:S04]  /*55550*/  STS.U16 [R38+UR76+0x33b00], R31 ;  /* 0x033b001f26007988 */ /* 0x000fe8000800044c */
[----:B------:R-:W4:Y:S04]  /*55560*/  LDL.LU R0, [R1+0x1da8] ;  /* 0x001da80001007983 */ /* 0x000f280000300800 */
[----:B------:R-:W-:Y:S04]  /*55570*/  STS.U16 [R38+UR76+0x23f00], R32 ;  /* 0x023f002026007988 */ /* 0x000fe8000800044c */
[----:B------:R-:W-:Y:S04]  /*55580*/  STS.U16 [R38+UR76+0x33f00], R37 ;  /* 0x033f002526007988 */ /* 0x000fe8000800044c */
[----:B------:R-:W-:Y:S04]  /*55590*/  STS.U16 [R38+UR76+0x24300], R43 ;  /* 0x0243002b26007988 */ /* 0x000fe8000800044c */
[----:B------:R0:W-:Y:S04]  /*555a0*/  STS.U16 [R38+UR76+0x34300], R68 ;  /* 0x0343004426007988 */ /* 0x0001e8000800044c */
[----:B------:R-:W-:Y:S04]  /*555b0*/  STS.U16 [R38+UR76+0x24700], R44 ;  /* 0x0247002c26007988 */ /* 0x000fe8000800044c */
[----:B------:R1:W-:Y:S04]  /*555c0*/  STS.U16 [R38+UR76+0x34700], R49 ;  /* 0x0347003126007988 */ /* 0x0003e8000800044c */
[----:B0-----:R-:W4:Y:S04]  /*555d0*/  LDL.LU R68, [R1+0x1da4] ;  /* 0x001da40001447983 */ /* 0x001f280000300800 */
        /* <DEDUP_REMOVED lines=20> */
[----:B--2---:R-:W-:Y:S04]  /*55720*/  STS.U16 [R38+UR76+0x24b00], R50 ;  /* 0x024b003226007988 */ /* 0x004fe8000800044c */
[----:B---3--:R-:W-:Y:S04]  /*55730*/  STS.U16 [R38+UR76+0x34b00], R55 ;  /* 0x034b003726007988 */ /* 0x008fe8000800044c */
[----:B----4-:R-:W-:Y:S04]  /*55740*/  STS.U16 [R38+UR76+0x24f00], R56 ;  /* 0x024f003826007988 */ /* 0x010fe8000800044c */
[----:B------:R-:W-:Y:S04]  /*55750*/  STS.U16 [R38+UR76+0x34f00], R61 ;  /* 0x034f003d26007988 */ /* 0x000fe8000800044c */
[----:B------:R-:W-:Y:S04]  /*55760*/  STS.U16 [R38+UR76+0x25300], R62 ;  /* 0x0253003e26007988 */ /* 0x000fe8000800044c */
[----:B------:R-:W-:Y:S04]  /*55770*/  STS.U16 [R38+UR76+0x35300], R67 ;  /* 0x0353004326007988 */ /* 0x000fe8000800044c */
[----:B------:R0:W-:Y:S04]  /*55780*/  STS.U16 [R38+UR76+0x25700], R0 ;  /* 0x0257000026007988 */ /* 0x0001e8000800044c */
[----:B0-----:R-:W2:Y:S04]  /*55790*/  LDL.LU R0, [R1+0x1eb4] ;  /* 0x001eb40001007983 */ /* 0x001ea80000300800 */
[----:B------:R-:W3:Y:S04]  /*557a0*/  LDL.LU R44, [R1+0x1eb0] ;  /* 0x001eb000012c7983 */ /* 0x000ee80000300800 */
[----:B------:R-:W4:Y:S04]  /*557b0*/  LDL.LU R50, [R1+0x1eac] ;  /* 0x001eac0001327983 */ /* 0x000f280000300800 */
[----:B------:R-:W2:Y:S04]  /*557c0*/  LDL.LU R55, [R1+0x1ea8] ;  /* 0x001ea80001377983 */ /* 0x000ea80000300800 */
[----:B------:R0:W-:Y:S04]  /*557d0*/  STS.U16 [R38+UR76+0x35700], R68 ;  /* 0x0357004426007988 */ /* 0x0001e8000800044c */
[----:B------:R-:W2:Y:S04]  /*557e0*/  LDL.LU R56, [R1+0x1ea4] ;  /* 0x001ea40001387983 */ /* 0x000ea80000300800 */
[----:B------:R-:W-:Y:S04]  /*557f0*/  STS.U16 [R38+UR76+0x25b00], R76 ;  /* 0x025b004c26007988 */ /* 0x000fe8000800044c */
[----:B------:R-:W2:Y:S04]  /*55800*/  LDL.LU R61, [R1+0x1ea0] ;  /* 0x001ea000013d7983 */ /* 0x000ea80000300800 */
[----:B------:R-:W-:Y:S04]  /*55810*/  STS.U16 [R38+UR76+0x35b00], R77 ;  /* 0x035b004d26007988 */ /* 0x000fe8000800044c */
[----:B------:R-:W2:Y:S04]  /*55820*/  LDL.LU R62, [R1+0x1e9c] ;  /* 0x001e9c00013e7983 */ /* 0x000ea80000300800 */
[----:B------:R-:W-:Y:S04]  /*55830*/  STS.U16 [R38+UR76+0x25f00], R74 ;  /* 0x025f004a26007988 */ /* 0x000fe8000800044c */
[----:B------:R-:W2:Y:S04]  /*55840*/  LDL.LU R67, [R1+0x1e98] ;  /* 0x001e980001437983 */ /* 0x000ea80000300800 */
[----:B------:R-:W-:Y:S04]  /*55850*/  STS.U16 [R38+UR76+0x35f00], R75 ;  /* 0x035f004b26007988 */ /* 0x000fe8000800044c */
[----:B------:R1:W-:Y:S04]  /*55860*/  STS.U16 [R38+UR76+0x26300], R49 ;  /* 0x0263003126007988 */ /* 0x0003e8000800044c */
[----:B0-----:R-:W2:Y:S04]  /*55870*/  LDL.LU R68, [R1+0x1e94] ;  /* 0x001e940001447983 */ /* 0x001ea80000300800 */
[----:B-1----:R-:W2:Y:S04]  /*55880*/  LDL R49, [R1+0x24b8] ;  /* 0x0024b80001317983 */ /* 0x002ea80000100800 */
        /* <DEDUP_REMOVED lines=15> */
[----:B--2---:R0:W-:Y:S04]  /*55980*/  STS.U16 [R49+UR76+0x20380], R0 ;  /* 0x0203800031007988 */ /* 0x0041e8000800044c */
        /* <DEDUP_REMOVED lines=14> */
[----:B---3--:R-:W-:Y:S04]  /*55a70*/  STS.U16 [R49+UR76+0x30380], R44 ;  /* 0x0303802c31007988 */ /* 0x008fe8000800044c */
[----:B------:R-:W3:Y:S04]  /*55a80*/  LDL.LU R20, [R1+0x1e3c] ;  /* 0x001e3c0001147983 */ /* 0x000ee80000300800 */
[----:B----4-:R-:W-:Y:S04]  /*55a90*/  STS.U16 [R49+UR76+0x20780], R50 ;  /* 0x0207803231007988 */ /* 0x010fe8000800044c */
        /* <DEDUP_REMOVED lines=44> */
[----:B------:R0:W-:Y:S04]  /*55d60*/  STS.U16 [R49+UR76+0x33f80], R68 ;  /* 0x033f804431007988 */ /* 0x0001e8000800044c */
        /* <DEDUP_REMOVED lines=28> */
[----:B0-----:R-:W4:Y:S04]  /*55f30*/  LDL.LU R44, [R1+0x1d0c] ;  /* 0x001d0c00012c7983 */ /* 0x001f280000300800 */
        /* <DEDUP_REMOVED lines=17> */
[----:B---3--:R-:W3:Y:S04]  /*56050*/  LDL.LU R76, [R1+0x2cc4] ;  /* 0x002cc400014c7983 */ /* 0x008ee80000300800 */
[----:B----4-:R-:W4:Y:S04]  /*56060*/  LDL.LU R77, [R1+0x2cc0] ;  /* 0x002cc000014d7983 */ /* 0x010f280000300800 */
[----:B------:R-:W3:Y:S04]  /*56070*/  LDL.LU R74, [R1+0x2cbc] ;  /* 0x002cbc00014a7983 */ /* 0x000ee80000300800 */
[----:B------:R-:W3:Y:S04]  /*56080*/  LDL.LU R75, [R1+0x2cb8] ;  /* 0x002cb800014b7983 */ /* 0x000ee80000300800 */
[----:B------:R0:W-:Y:S04]  /*56090*/  STS.U16 [R49+UR76+0x25f80], R6 ;  /* 0x025f800631007988 */ /* 0x0001e8000800044c */
[----:B------:R1:W-:Y:S04]  /*560a0*/  STS.U16 [R49+UR76+0x35f80], R7 ;  /* 0x035f800731007988 */ /* 0x0003e8000800044c */
[----:B------:R0:W-:Y:S04]  /*560b0*/  STS.U16 [R49+UR76+0x26380], R10 ;  /* 0x0263800a31007988 */ /* 0x0001e8000800044c */
[----:B------:R0:W-:Y:S04]  /*560c0*/  STS.U16 [R49+UR76+0x36380], R11 ;  /* 0x0363800b31007988 */ /* 0x0001e8000800044c */
[----:B------:R1:W-:Y:S04]  /*560d0*/  STS.U16 [R49+UR76+0x26780], R14 ;  /* 0x0267800e31007988 */ /* 0x0003e8000800044c */
[----:B------:R1:W-:Y:S04]  /*560e0*/  STS.U16 [R49+UR76+0x36780], R15 ;  /* 0x0367800f31007988 */ /* 0x0003e8000800044c */
[----:B0-----:R-:W3:Y:S04]  /*560f0*/  LDL.LU R6, [R1+0x2cb4] ;  /* 0x002cb40001067983 */ /* 0x001ee80000300800 */
[----:B-1----:R-:W3:Y:S04]  /*56100*/  LDL.LU R7, [R1+0x2cb0] ;  /* 0x002cb00001077983 */ /* 0x002ee80000300800 */
[----:B------:R-:W3:Y:S04]  /*56110*/  LDL.LU R10, [R1+0x2cac] ;  /* 0x002cac00010a7983 */ /* 0x000ee80000300800 */
[----:B------:R-:W3:Y:S04]  /*56120*/  LDL.LU R11, [R1+0x2ca8] ;  /* 0x002ca800010b7983 */ /* 0x000ee80000300800 */
        /* <DEDUP_REMOVED lines=24> */
[----:B--2---:R0:W-:Y:S04]  /*562b0*/  STS.U16 [R49+UR76+0x37f80], R0 ;  /* 0x037f800031007988 */ /* 0x0041e8000800044c */
[----:B0-----:R-:W2:Y:S04]  /*562c0*/  LDL.LU R49, [R1+0x2c70] ;  /* 0x002c700001317983 */ /* 0x001ea80000300800 */
[----:B------:R-:W2:Y:S04]  /*562d0*/  LDL.LU R0, [R1+0x2c6c] ;  /* 0x002c6c0001007983 */ /* 0x000ea80000300800 */
[----:B--2---:R0:W-:Y:S04]  /*562e0*/  STS.U16 [R0+UR76+0x50000], R50 ;  /* 0x0500003200007988 */ /* 0x0041e8000800044c */
[----:B------:R1:W-:Y:S04]  /*562f0*/  STS.U16 [R0+UR76+0x58000], R55 ;  /* 0x0580003700007988 */ /* 0x0003e8000800044c */
[----:B------:R2:W-:Y:S04]  /*56300*/  STS.U16 [R0+UR76+0x50400], R56 ;  /* 0x0504003800007988 */ /* 0x0005e8000800044c */
[----:B------:R0:W-:Y:S04]  /*56310*/  STS.U16 [R0+UR76+0x58400], R61 ;  /* 0x0584003d00007988 */ /* 0x0001e8000800044c */
[----:B------:R1:W-:Y:S04]  /*56320*/  STS.U16 [R0+UR76+0x50800], R62 ;  /* 0x0508003e00007988 */ /* 0x0003e8000800044c */
[----:B------:R2:W-:Y:S04]  /*56330*/  STS.U16 [R0+UR76+0x58800], R67 ;  /* 0x0588004300007988 */ /* 0x0005e8000800044c */
[----:B0-----:R-:W4:Y:S04]  /*56340*/  LDL.LU R50, [R1+0x2c68] ;  /* 0x002c680001327983 */ /* 0x001f280000300800 */
[----:B-1----:R-:W4:Y:S04]  /*56350*/  LDL.LU R55, [R1+0x2c64] ;  /* 0x002c640001377983 */ /* 0x002f280000300800 */
[----:B--2---:R-:W2:Y:S04]  /*56360*/  LDL.LU R56, [R1+0x2c60] ;  /* 0x002c600001387983 */ /* 0x004ea80000300800 */
[----:B------:R-:W2:Y:S04]  /*56370*/  LDL.LU R61, [R1+0x2c5c] ;  /* 0x002c5c00013d7983 */ /* 0x000ea80000300800 */
[----:B------:R-:W2:Y:S04]  /*56380*/  LDL.LU R62, [R1+0x2c58] ;  /* 0x002c5800013e7983 */ /* 0x000ea80000300800 */
[----:B------:R-:W2:Y:S04]  /*56390*/  LDL.LU R67, [R1+0x2c54] ;  /* 0x002c540001437983 */ /* 0x000ea80000300800 */
[----:B------:R0:W-:Y:S04]  /*563a0*/  STS.U16 [R0+UR76+0x50c00], R68 ;  /* 0x050c004400007988 */ /* 0x0001e8000800044c */
[----:B0-----:R-:W2:Y:S04]  /*563b0*/  LDL.LU R68, [R1+0x2c50] ;  /* 0x002c500001447983 */ /* 0x001ea80000300800 */
[----:B------:R0:W-:Y:S04]  /*563c0*/  STS.U16 [R0+UR76+0x58c00], R84 ;  /* 0x058c005400007988 */ /* 0x0001e8000800044c */
[----:B------:R-:W-:Y:S04]  /*563d0*/  STS.U16 [R0+UR76+0x59c00], R49 ;  /* 0x059c003100007988 */ /* 0x000fe8000800044c */
[----:B---3--:R-:W-:Y:S04]  /*563e0*/  STS.U16 [R0+UR76+0x52000], R44 ;  /* 0x0520002c00007988 */ /* 0x008fe8000800044c */
        /* <DEDUP_REMOVED lines=17> */
[----:B----4-:R-:W-:Y:S04]  /*56500*/  STS.U16 [R0+UR76+0x51c00], R50 ;  /* 0x051c003200007988 */ /* 0x010fe8000800044c */
[----:B--2---:R-:W-:Y:S04]  /*56510*/  STS.U16 [R0+UR76+0x59400], R61 ;  /* 0x0594003d00007988 */ /* 0x004fe8000800044c */
        /* <DEDUP_REMOVED lines=14> */
[----:B---3--:R-:W3:Y:S04]  /*56600*/  LDL.LU R76, [R1+0x2c40] ;  /* 0x002c4000014c7983 */ /* 0x008ee80000300800 */
[----:B----4-:R-:W4:Y:S04]  /*56610*/  LDL.LU R83, [R1+0x2c3c] ;  /* 0x002c3c0001537983 */ /* 0x010f280000300800 */
[----:B------:R-:W2:Y:S04]  /*56620*/  LDL.LU R82, [R1+0x2c38] ;  /* 0x002c380001527983 */ /* 0x000ea80000300800 */
[----:B------:R0:W-:Y:S04]  /*56630*/  STS.U16 [R84+UR76+0x50c80], R85 ;  /* 0x050c805554007988 */ /* 0x0001e8000800044c */
        /* <DEDUP_REMOVED lines=28> */
[----:B--2---:R0:W-:Y:S04]  /*56800*/  STS.U16 [R92+UR76+0x50100], R2 ;  /* 0x050100025c007988 */ /* 0x0041e8000800044c */
        /* <DEDUP_REMOVED lines=20> */
[----:B-1----:R-:W3:Y:S04]  /*56950*/  LDL.LU R87, [R1+0x2c28] ;  /* 0x002c280001577983 */ /* 0x002ee80000300800 */
[----:B------:R-:W-:Y:S04]  /*56960*/  STS.U16 [R92+UR76+0x52900], R28 ;  /* 0x0529001c5c007988 */ /* 0x000fe8000800044c */
[----:B--2---:R-:W2:Y:S04]  /*56970*/  LDL.LU R86, [R1+0x2c24] ;  /* 0x002c240001567983 */ /* 0x004ea80000300800 */
[----:B------:R-:W-:Y:S04]  /*56980*/  STS.U16 [R92+UR76+0x5a900], R27 ;  /* 0x05a9001b5c007988 */ /* 0x000fe8000800044c */
[----:B------:R-:W2:Y:S04]  /*56990*/  LDL.LU R89, [R1+0x2c20] ;  /* 0x002c200001597983 */ /* 0x000ea80000300800 */
[----:B------:R-:W-:Y:S04]  /*569a0*/  STS.U16 [R92+UR76+0x52d00], R22 ;  /* 0x052d00165c007988 */ /* 0x000fe8000800044c */
[----:B------:R-:W2:Y:S04]  /*569b0*/  LDL.LU R88, [R1+0x2c1c] ;  /* 0x002c1c0001587983 */ /* 0x000ea80000300800 */
[----:B------:R-:W-:Y:S04]  /*569c0*/  STS.U16 [R92+UR76+0x5ad00], R21 ;  /* 0x05ad00155c007988 */ /* 0x000fe8000800044c */
[----:B------:R-:W2:Y:S04]  /*569d0*/  LDL.LU R91, [R1+0x2c18] ;  /* 0x002c1800015b7983 */ /* 0x000ea80000300800 */
[----:B------:R0:W-:Y:S04]  /*569e0*/  STS.U16 [R92+UR76+0x53100], R16 ;  /* 0x053100105c007988 */ /* 0x0001e8000800044c */
        /* <DEDUP_REMOVED lines=228> */
[----:B---3--:R-:W-:Y:S02]  /*57830*/  PRMT R76, RZ, 0x7610, R76 ;  /* 0x00007610ff4c7816 */ /* 0x008fe4000000004c */
        /* <DEDUP_REMOVED lines=10> */
[----:B----4-:R-:W-:Y:S02]  /*578e0*/  PRMT R83, RZ, 0x7610, R83 ;  /* 0x00007610ff537816 */ /* 0x010fe40000000053 */
        /* <DEDUP_REMOVED lines=50> */
[----:B--2---:R-:W-:-:S05]  /*57c10*/  PRMT R92, RZ, 0x7610, R92 ;  /* 0x00007610ff5c7816 */ /* 0x004fca000000005c */
[----:B------:R0:W-:Y:S04]  /*57c20*/  STL.S16 [R1+0x1830], R92 ;  /* 0x0018305c01007387 */ /* 0x0001e80000100600 */
[----:B0-----:R-:W2:Y:S04]  /*57c30*/  LDL.LU R92, [R1+0x2b10] ;  /* 0x002b1000015c7983 */ /* 0x001ea80000300800 */
[----:B------:R-:W-:Y:S04]  /*57c40*/  STL.S16 [R1+0x182c], R79 ;  /* 0x00182c4f01007387 */ /* 0x000fe80000100600 */
[----:B------:R-:W-:Y:S04]  /*57c50*/  STL.S16 [R1+0x1828], R78 ;  /* 0x0018284e01007387 */ /* 0x000fe80000100600 */
[----:B------:R-:W-:Y:S04]  /*57c60*/  STL.S16 [R1+0x1824], R73 ;  /* 0x0018244901007387 */ /* 0x000fe80000100600 */
[----:B------:R-:W-:Y:S04]  /*57c70*/  STL.S16 [R1+0x1820], R72 ;  /* 0x0018204801007387 */ /* 0x000fe80000100600 */
[----:B------:R-:W-:Y:S04]  /*57c80*/  STL.S16 [R1+0x181c], R71 ;  /* 0x00181c4701007387 */ /* 0x000fe80000100600 */
[----:B------:R-:W-:Y:S04]  /*57c90*/  STL.S16 [R1+0x1818], R70 ;  /* 0x0018184601007387 */ /* 0x000fe80000100600 */
        /* <DEDUP_REMOVED lines=67> */
[----:B------:R0:W-:Y:S04]  /*580d0*/  STL.S16 [R1+0x16ec], R10 ;  /* 0x0016ec0a01007387 */ /* 0x0001e80000100600 */
[----:B------:R-:W-:Y:S04]  /*580e0*/  STL.64 [R1+0x2730], R90 ;  /* 0x0027305a01007387 */ /* 0x000fe80000100a00 */
[----:B------:R-:W-:Y:S04]  /*580f0*/  STL.S16 [R1+0x16e0], R9 ;  /* 0x0016e00901007387 */ /* 0x000fe80000100600 */
[----:B------:R-:W-:Y:S04]  /*58100*/  STL.S16 [R1+0x16dc], R8 ;  /* 0x0016dc0801007387 */ /* 0x000fe80000100600 */
[----:B0-----:R-:W3:Y:S04]  /*58110*/  LDL.LU R10, [R1+0x19d8] ;  /* 0x0019d800010a7983 */ /* 0x001ee80000300800 */
[----:B------:R-:W-:Y:S04]  /*58120*/  STL.S16 [R1+0x16d8], R7 ;  /* 0x0016d80701007387 */ /* 0x000fe80000100600 */
[----:B------:R-:W4:Y:S04]  /*58130*/  LDL.LU R11, [R1+0x1f2c] ;  /* 0x001f2c00010b7983 */ /* 0x000f280000300800 */
[----:B------:R-:W-:Y:S04]  /*58140*/  STL.S16 [R1+0x16d4], R6 ;  /* 0x0016d40601007387 */ /* 0x000fe80000100600 */
        /* <DEDUP_REMOVED lines=20> */
[----:B------:R-:W-:-:S02]  /*58290*/  PRMT R5, RZ, 0x7610, R5 ;  /* 0x00007610ff057816 */ /* 0x000fc40000000005 */
[----:B------:R-:W-:Y:S02]  /*582a0*/  PRMT R0, RZ, 0x7610, R0 ;  /* 0x00007610ff007816 */ /* 0x000fe40000000000 */
[----:B------:R-:W-:Y:S02]  /*582b0*/  PRMT R4, RZ, 0x7610, R4 ;  /* 0x00007610ff047816 */ /* 0x000fe40000000004 */
[----:B------:R-:W-:Y:S02]  /*582c0*/  PRMT R3, RZ, 0x7610, R3 ;  /* 0x00007610ff037816 */ /* 0x000fe40000000003 */
[----:B------:R-:W-:Y:S01]  /*582d0*/  PRMT R2, RZ, 0x7610, R2 ;  /* 0x00007610ff027816 */ /* 0x000fe20000000002 */
[----:B------:R-:W-:Y:S04]  /*582e0*/  STL.S16 [R1+0x16d0], R5 ;  /* 0x0016d00501007387 */ /* 0x000fe80000100600 */
[----:B------:R0:W-:Y:S04]  /*582f0*/  STL [R1+0x2928], R0 ;  /* 0x0029280001007387 */ /* 0x0001e80000100800 */
[----:B------:R4:W-:Y:S01]  /*58300*/  STL.S16 [R1+0x16cc], R4 ;  /* 0x0016cc0401007387 */ /* 0x0009e20000100600 */
[----:B------:R-:W-:-:S03]  /*58310*/  PRMT R93, RZ, 0x7610, R93 ;  /* 0x00007610ff5d7816 */ /* 0x000fc6000000005d */
[----:B------:R-:W-:Y:S04]  /*58320*/  STL.S16 [R1+0x16c4], R3 ;  /* 0x0016c40301007387 */ /* 0x000fe80000100600 */
[----:B------:R1:W-:Y:S01]  /*58330*/  STL.S16 [R1+0x16c0], R2 ;  /* 0x0016c00201007387 */ /* 0x0003e20000100600 */
[----:B0-----:R-:W-:-:S05]  /*58340*/  PRMT R0, RZ, 0x7610, R0 ;  /* 0x00007610ff007816 */ /* 0x001fca0000000000 */
[----:B------:R-:W-:Y:S01]  /*58350*/  STL.S16 [R1+0x16b4], R0 ;  /* 0x0016b40001007387 */ /* 0x000fe20000100600 */
[----:B--2---:R-:W-:-:S05]  /*58360*/  PRMT R92, RZ, 0x7610, R92 ;  /* 0x00007610ff5c7816 */ /* 0x004fca000000005c */
[----:B------:R-:W-:Y:S01]  /*58370*/  STL.64 [R1+0x2680], R92 ;  /* 0x0026805c01007387 */ /* 0x000fe20000100a00 */
[----:B---3--:R-:W-:Y:S02]  /*58380*/  IMAD.MOV.U32 R5, RZ, RZ, R10 ;  /* 0x000000ffff057224 */ /* 0x008fe400078e000a */
[----:B----4-:R-:W-:Y:S02]  /*58390*/  IMAD.MOV.U32 R4, RZ, RZ, R11 ;  /* 0x000000ffff047224 */ /* 0x010fe400078e000b */
[----:B------:R-:W-:Y:S02]  /*583a0*/  IMAD.MOV.U32 R7, RZ, RZ, R14 ;  /* 0x000000ffff077224 */ /* 0x000fe400078e000e */
[----:B------:R-:W-:Y:S02]  /*583b0*/  IMAD.MOV.U32 R6, RZ, RZ, R15 ;  /* 0x000000ffff067224 */ /* 0x000fe400078e000f */
[----:B------:R-:W-:Y:S02]  /*583c0*/  IMAD.MOV.U32 R9, RZ, RZ, R19 ;  /* 0x000000ffff097224 */ /* 0x000fe400078e0013 */
[----:B------:R-:W-:-:S02]  /*583d0*/  IMAD.MOV.U32 R8, RZ, RZ, R20 ;  /* 0x000000ffff087224 */ /* 0x000fc400078e0014 */
[----:B------:R-:W-:Y:S02]  /*583e0*/  IMAD.MOV.U32 R11, RZ, RZ, R25 ;  /* 0x000000ffff0b7224 */ /* 0x000fe400078e0019 */
[----:B------:R-:W-:Y:S02]  /*583f0*/  IMAD.MOV.U32 R10, RZ, RZ, R26 ;  /* 0x000000ffff0a7224 */ /* 0x000fe400078e001a */
[----:B------:R-:W-:Y:S02]  /*58400*/  IMAD.MOV.U32 R13, RZ, RZ, R31 ;  /* 0x000000ffff0d7224 */ /* 0x000fe400078e001f */
[----:B------:R-:W-:Y:S01]  /*58410*/  IMAD.MOV.U32 R12, RZ, RZ, R32 ;  /* 0x000000ffff0c7224 */ /* 0x000fe200078e0020 */
[----:B------:R-:W-:Y:S01]  /*58420*/  STL.64 [R1+0x2678], R4 ;  /* 0x0026780401007387 */ /* 0x000fe20000100a00 */
[----:B------:R-:W-:Y:S02]  /*58430*/  IMAD.MOV.U32 R14, RZ, RZ, R38 ;  /* 0x000000ffff0e7224 */ /* 0x000fe400078e0026 */
[----:B------:R-:W-:Y:S01]  /*58440*/  IMAD.MOV.U32 R15, RZ, RZ, R37 ;  /* 0x000000ffff0f7224 */ /* 0x000fe200078e0025 */
[----:B------:R0:W-:Y:S01]  /*58450*/  STL.64 [R1+0x2688], R6 ;  /* 0x0026880601007387 */ /* 0x0001e20000100a00 */
[----:B------:R-:W-:Y:S01]  /*58460*/  IMAD.MOV.U32 R16, RZ, RZ, R44 ;  /* 0x000000ffff107224 */ /* 0x000fe200078e002c */
[----:B------:R-:W-:-:S02]  /*58470*/  MOV R17, R43 ;  /* 0x0000002b00117202 */ /* 0x000fc40000000f00 */
[----:B------:R2:W-:Y:S01]  /*58480*/  STL.64 [R1+0x2728], R8 ;  /* 0x0027280801007387 */ /* 0x0005e20000100a00 */
[----:B------:R-:W-:Y:S02]  /*58490*/  IMAD.MOV.U32 R18, RZ, RZ, R50 ;  /* 0x000000ffff127224 */ /* 0x000fe400078e0032 */
[----:B------:R-:W-:Y:S01]  /*584a0*/  IMAD.MOV.U32 R19, RZ, RZ, R49 ;  /* 0x000000ffff137224 */ /* 0x000fe200078e0031 */
[----:B------:R-:W-:Y:S01]  /*584b0*/  STL.64 [R1+0x2738], R10 ;  /* 0x0027380a01007387 */ /* 0x000fe20000100a00 */
[----:B------:R-:W-:Y:S02]  /*584c0*/  IMAD.MOV.U32 R20, RZ, RZ, R56 ;  /* 0x000000ffff147224 */ /* 0x000fe400078e0038 */
[----:B------:R-:W-:Y:S01]  /*584d0*/  IMAD.MOV.U32 R21, RZ, RZ, R55 ;  /* 0x000000ffff157224 */ /* 0x000fe200078e0037 */
[----:B------:R-:W-:Y:S01]  /*584e0*/  STL.64 [R1+0x27f0], R12 ;  /* 0x0027f00c01007387 */ /* 0x000fe20000100a00 */
[----:B------:R-:W-:Y:S02]  /*584f0*/  IMAD.MOV.U32 R22, RZ, RZ, R62 ;  /* 0x000000ffff167224 */ /* 0x000fe400078e003e */
[----:B------:R-:W-:Y:S01]  /*58500*/  IMAD.MOV.U32 R23, RZ, RZ, R61 ;  /* 0x000000ffff177224 */ /* 0x000fe200078e003d */
[----:B------:R-:W-:Y:S04]  /*58510*/  STL.64 [R1+0x27f8], R14 ;  /* 0x0027f80e01007387 */ /* 0x000fe80000100a00 */
[----:B------:R-:W-:Y:S04]  /*58520*/  STL.64 [R1+0x28c0], R16 ;  /* 0x0028c01001007387 */ /* 0x000fe80000100a00 */
[----:B------:R-:W-:Y:S04]  /*58530*/  STL.64 [R1+0x28c8], R18 ;  /* 0x0028c81201007387 */ /* 0x000fe80000100a00 */
[----:B------:R-:W-:Y:S04]  /*58540*/  STL.64 [R1+0x29d0], R20 ;  /* 0x0029d01401007387 */ /* 0x000fe80000100a00 */
[----:B------:R-:W-:Y:S04]  /*58550*/  STL.64 [R1+0x29d8], R22 ;  /* 0x0029d81601007387 */ /* 0x000fe80000100a00 */
[----:B------:R-:W3:Y:S04]  /*58560*/  LDL.LU R63, [R1+0x1a44] ;  /* 0x001a4400013f7983 */ /* 0x000ee80000300800 */
[----:B------:R-:W4:Y:S04]  /*58570*/  LDL.LU R26, [R1+0x1f58] ;  /* 0x001f5800011a7983 */ /* 0x000f280000300800 */
[----:B------:R-:W2:Y:S04]  /*58580*/  LDL.LU R64, [R1+0x1a68] ;  /* 0x001a680001407983 */ /* 0x000ea80000300800 */
[----:B------:R-:W2:Y:S04]  /*58590*/  LDL.LU R29, [R1+0x1f5c] ;  /* 0x001f5c00011d7983 */ /* 0x000ea80000300800 */
[----:B------:R-:W2:Y:S04]  /*585a0*/  LDL.LU R30, [R1+0x1a6c] ;  /* 0x001a6c00011e7983 */ /* 0x000ea80000300800 */
[----:B------:R-:W2:Y:S04]  /*585b0*/  LDL.LU R31, [R1+0x1f60] ;  /* 0x001f6000011f7983 */ /* 0x000ea80000300800 */
        /* <DEDUP_REMOVED lines=27> */
[----:B------:R-:W4:Y:S04]  /*58770*/  LDL.LU R68, [R1+0x1f94] ;  /* 0x001f940001447983 */ /* 0x000f280000300800 */
[----:B------:R0:W-:Y:S01]  /*58780*/  STL.64 [R1+0x2b00], R24 ;  /* 0x002b001801007387 */ /* 0x0001e20000100a00 */
[----:B--2---:R-:W-:Y:S01]  /*58790*/  LOP3.LUT R31, R31, R30, RZ, 0x3c, !PT ;  /* 0x0000001e1f1f7212 */ /* 0x004fe200078e3cff */
[----:B---3--:R-:W-:-:S02]  /*587a0*/  IMAD.MOV.U32 R27, RZ, RZ, R63 ;  /* 0x000000ffff1b7224 */ /* 0x008fc400078e003f */
[----:B------:R-:W-:Y:S01]  /*587b0*/  IMAD.MOV.U32 R28, RZ, RZ, R29 ;  /* 0x000000ffff1c7224 */ /* 0x000fe200078e001d */
[C---:B------:R-:W-:Y:S01]  /*587c0*/  LOP3.LUT R30, R31.reuse, R30, RZ, 0x3c, !PT ;  /* 0x0000001e1f1e7212 */ /* 0x040fe200078e3cff */
[----:B------:R-:W-:Y:S02]  /*587d0*/  IMAD.MOV.U32 R29, RZ, RZ, R64 ;  /* 0x000000ffff1d7224 */ /* 0x000fe400078e0040 */
[----:B----4-:R-:W-:Y:S02]  /*587e0*/  IMAD.MOV.U32 R33, RZ, RZ, R69 ;  /* 0x000000ffff217224 */ /* 0x010fe400078e0045 */
[----:B------:R-:W-:Y:S01]  /*587f0*/  IMAD.MOV.U32 R34, RZ, RZ, R36 ;  /* 0x000000ffff227224 */ /* 0x000fe200078e0024 */
[----:B------:R-:W-:Y:S01]  /*58800*/  LOP3.LUT R31, R31, R30, RZ, 0x3c, !PT ;  /* 0x0000001e1f1f7212 */ /* 0x000fe200078e3cff */
[----:B------:R-:W-:Y:S01]  /*58810*/  IMAD.MOV.U32 R36, RZ, RZ, R37 ;  /* 0x000000ffff247224 */ /* 0x000fe200078e0025 */
[----:B------:R-:W-:Y:S01]  /*58820*/  STL.64 [R1+0x2b08], R26 ;  /* 0x002b081a01007387 */ /* 0x000fe20000100a00 */
[----:B------:R-:W-:-:S03]  /*58830*/  IMAD.MOV.U32 R37, RZ, RZ, R41 ;  /* 0x000000ffff257224 */ /* 0x000fc600078e0029 */
[----:B------:R-:W-:Y:S01]  /*58840*/  STL.64 [R1+0x26a8], R28 ;  /* 0x0026a81c01007387 */ /* 0x000fe20000100a00 */
[----:B------:R-:W-:-:S03]  /*58850*/  IMAD.MOV.U32 R39, RZ, RZ, R42 ;  /* 0x000000ffff277224 */ /* 0x000fc600078e002a */
[----:B------:R-:W-:Y:S04]  /*58860*/  STL.64 [R1+0x26c0], R30 ;  /* 0x0026c01e01007387 */ /* 0x000fe80000100a00 */
[----:B------:R-:W-:Y:S04]  /*58870*/  STL.64 [R1+0x2740], R32 ;  /* 0x0027402001007387 */ /* 0x000fe80000100a00 */
[----:B------:R-:W-:Y:S01]  /*58880*/  STL.64 [R1+0x2748], R34 ;  /* 0x0027482201007387 */ /* 0x000fe20000100a00 */
[----:B------:R-:W-:Y:S02]  /*58890*/  IMAD.MOV.U32 R40, RZ, RZ, R59 ;  /* 0x000000ffff287224 */ /* 0x000fe400078e003b */
[----:B------:R-:W-:-:S02]  /*588a0*/  IMAD.MOV.U32 R41, RZ, RZ, R47 ;  /* 0x000000ffff297224 */ /* 0x000fc400078e002f */
[----:B------:R-:W-:Y:S01]  /*588b0*/  IMAD.MOV.U32 R42, RZ, RZ, R43 ;  /* 0x000000ffff2a7224 */ /* 0x000fe200078e002b */
[----:B------:R-:W-:Y:S01]  /*588c0*/  STL.64 [R1+0x2800], R36 ;  /* 0x0028002401007387 */ /* 0x000fe20000100a00 */
[----:B------:R-:W-:-:S03]  /*588d0*/  IMAD.MOV.U32 R43, RZ, RZ, R48 ;  /* 0x000000ffff2b7224 */ /* 0x000fc600078e0030 */
[----:B------:R-:W-:Y:S01]  /*588e0*/  STL.64 [R1+0x2808], R38 ;  /* 0x0028082601007387 */ /* 0x000fe20000100a00 */
[----:B------:R-:W-:-:S03]  /*588f0*/  IMAD.MOV.U32 R45, RZ, RZ, R53 ;  /* 0x000000ffff2d7224 */ /* 0x000fc600078e0035 */
[----:B------:R-:W2:Y:S01]  /*58900*/  LDL.LU R58, [R1+0x1b04] ;  /* 0x001b0400013a7983 */ /* 0x000ea20000300800 */
[----:B------:R-:W-:Y:S02]  /*58910*/  IMAD.MOV.U32 R46, RZ, RZ, R60 ;  /* 0x000000ffff2e7224 */ /* 0x000fe400078e003c */
[----:B------:R-:W-:Y:S01]  /*58920*/  IMAD.MOV.U32 R47, RZ, RZ, R54 ;  /* 0x000000ffff2f7224 */ /* 0x000fe200078e0036 */
[----:B------:R-:W2:Y:S01]  /*58930*/  LDL.LU R59, [R1+0x1f98] ;  /* 0x001f9800013b7983 */ /* 0x000ea20000300800 */
[----:B------:R-:W-:Y:S01]  /*58940*/  MOV R52, R56 ;  /* 0x0000003800347202 */ /* 0x000fe20000000f00 */
[----:B------:R-:W-:Y:S02]  /*58950*/  IMAD.MOV.U32 R53, RZ, RZ, R55 ;  /* 0x000000ffff357224 */ /* 0x000fe400078e0037 */
        /* <DEDUP_REMOVED lines=9> */
[----:B------:R-:W3:Y:S04]  /*589f0*/  LDL.LU R61, [R1+0x1f9c] ;  /* 0x001f9c00013d7983 */ /* 0x000ee80000300800 */
        /* <DEDUP_REMOVED lines=10> */
[----:B------:R-:W-:-:S03]  /*58aa0*/  IMAD.MOV.U32 R56, RZ, RZ, R68 ;  /* 0x000000ffff387224 */ /* 0x000fc600078e0044 */
[----:B------:R-:W4:Y:S04]  /*58ab0*/  LDL.LU R69, [R1+0x1b64] ;  /* 0x001b640001457983 */ /* 0x000f280000300800 */
[----:B------:R-:W4:Y:S04]  /*58ac0*/  LDL.LU R68, [R1+0x1fac] ;  /* 0x001fac0001447983 */ /* 0x000f280000300800 */
[----:B------:R-:W4:Y:S04]  /*58ad0*/  LDL.LU R82, [R1+0x1b68] ;  /* 0x001b680001527983 */ /* 0x000f280000300800 */
[----:B------:R-:W0:Y:S04]  /*58ae0*/  LDL.LU R83, [R1+0x1fb0] ;  /* 0x001fb00001537983 */ /* 0x000e280000300800 */
[----:B------:R-:W4:Y:S04]  /*58af0*/  LDL.LU R76, [R1+0x1b6c] ;  /* 0x001b6c00014c7983 */ /* 0x000f280000300800 */
[----:B------:R-:W4:Y:S04]  /*58b00*/  LDL.LU R77, [R1+0x1fb4] ;  /* 0x001fb400014d7983 */ /* 0x000f280000300800 */
[----:B------:R-:W4:Y:S04]  /*58b10*/  LDL.LU R74, [R1+0x1b70] ;  /* 0x001b7000014a7983 */ /* 0x000f280000300800 */
[----:B------:R-:W4:Y:S04]  /*58b20*/  LDL.LU R75, [R1+0x1fb8] ;  /* 0x001fb800014b7983 */ /* 0x000f280000300800 */
[----:B------:R-:W-:Y:S04]  /*58b30*/  STL.64 [R1+0x2750], R56 ;  /* 0x0027503801007387 */ /* 0x000fe80000100a00 */
        /* <DEDUP_REMOVED lines=16> */
[----:B--2---:R-:W-:-:S04]  /*58c40*/  LOP3.LUT R59, R59, R58, RZ, 0x3c, !PT ;  /* 0x0000003a3b3b7212 */ /* 0x004fc800078e3cff */
[----:B------:R-:W-:Y:S02]  /*58c50*/  LOP3.LUT R58, R59, R58, RZ, 0x3c, !PT ;  /* 0x0000003a3b3a7212 */ /* 0x000fe400078e3cff */
[----:B---3--:R-:W-:Y:S02]  /*58c60*/  LOP3.LUT R61, R61, R60, RZ, 0x3c, !PT ;  /* 0x0000003c3d3d7212 */ /* 0x008fe400078e3cff */
[----:B------:R-:W-:Y:S02]  /*58c70*/  LOP3.LUT R59, R59, R58, RZ, 0x3c, !PT ;  /* 0x0000003a3b3b7212 */ /* 0x000fe400078e3cff */
[----:B------:R-:W-:Y:S02]  /*58c80*/  LOP3.LUT R60, R61, R60, RZ, 0x3c, !PT ;  /* 0x0000003c3d3c7212 */ /* 0x000fe400078e3cff */
[----:B----4-:R-:W-:Y:S02]  /*58c90*/  LOP3.LUT R65, R65, R64, RZ, 0x3c, !PT ;  /* 0x0000004041417212 */ /* 0x010fe400078e3cff */
[----:B------:R-:W-:-:S02]  /*58ca0*/  LOP3.LUT R67, R67, R66, RZ, 0x3c, !PT ;  /* 0x0000004243437212 */ /* 0x000fc400078e3cff */
[----:B------:R-:W-:Y:S02]  /*58cb0*/  LOP3.LUT R64, R65, R64, RZ, 0x3c, !PT ;  /* 0x0000004041407212 */ /* 0x000fe400078e3cff */
[----:B------:R-:W-:Y:S02]  /*58cc0*/  LOP3.LUT R61, R61, R60, RZ, 0x3c, !PT ;  /* 0x0000003c3d3d7212 */ /* 0x000fe400078e3cff */
[----:B------:R-:W-:Y:S02]  /*58cd0*/  LOP3.LUT R66, R67, R66, RZ, 0x3c, !PT ;  /* 0x0000004243427212 */ /* 0x000fe400078e3cff */
[----:B------:R-:W-:Y:S01]  /*58ce0*/  LOP3.LUT R65, R65, R64, RZ, 0x3c, !PT ;  /* 0x0000004041417212 */ /* 0x000fe200078e3cff */
[----:B------:R-:W-:Y:S01]  /*58cf0*/  STL.64 [R1+0x2758], R58 ;  /* 0x0027583a01007387 */ /* 0x000fe20000100a00 */
[----:B------:R-:W-:-:S03]  /*58d00*/  LOP3.LUT R67, R67, R66, RZ, 0x3c, !PT ;  /* 0x0000004243437212 */ /* 0x000fc600078e3cff */
[----:B------:R-:W-:Y:S01]  /*58d10*/  STL.64 [R1+0x2810], R60 ;  /* 0x0028103c01007387 */ /* 0x000fe20000100a00 */
[----:B0-----:R-:W-:Y:S02]  /*58d20*/  IMAD.MOV.U32 R6, RZ, RZ, R83 ;  /* 0x000000ffff067224 */ /* 0x001fe400078e0053 */
[----:B------:R-:W-:Y:S01]  /*58d30*/  IMAD.MOV.U32 R7, RZ, RZ, R82 ;  /* 0x000000ffff077224 */ /* 0x000fe200078e0052 */
[----:B------:R-:W-:Y:S04]  /*58d40*/  STL.64 [R1+0x2818], R62 ;  /* 0x0028183e01007387 */ /* 0x000fe80000100a00 */
[----:B------:R-:W-:Y:S01]  /*58d50*/  STL.64 [R1+0x28e0], R64 ;  /* 0x0028e04001007387 */ /* 0x000fe20000100a00 */
[----:B------:R-:W-:Y:S02]  /*58d60*/  IMAD.MOV.U32 R4, RZ, RZ, R77 ;  /* 0x000000ffff047224 */ /* 0x000fe400078e004d */
[----:B------:R-:W-:Y:S01]  /*58d70*/  IMAD.MOV.U32 R5, RZ, RZ, R76 ;  /* 0x000000ffff057224 */ /* 0x000fe200078e004c */
[----:B------:R-:W-:Y:S04]  /*58d80*/  STL.64 [R1+0x28e8], R66 ;  /* 0x0028e84201007387 */ /* 0x000fe80000100a00 */
[----:B------:R-:W-:Y:S04]  /*58d90*/  STL.64 [R1+0x29f0], R68 ;  /* 0x0029f04401007387 */ /* 0x000fe80000100a00 */
[----:B------:R0:W-:Y:S04]  /*58da0*/  STL.64 [R1+0x20], R6 ;  /* 0x0000200601007387 */ /* 0x0001e80000100a00 */
[----:B------:R-:W2:Y:S01]  /*58db0*/  LDL.LU R84, [R1+0x1c0c] ;  /* 0x001c0c0001547983 */ /* 0x000ea20000300800 */
[----:B------:R-:W-:-:S03]  /*58dc0*/  LOP3.LUT R3, R3, R2, RZ, 0x3c, !PT ;  /* 0x0000000203037212 */ /* 0x000fc600078e3cff */
[----:B------:R1:W-:Y:S04]  /*58dd0*/  STL.64 [R1+0x28], R4 ;  /* 0x0000280401007387 */ /* 0x0003e80000100a00 */
[----:B------:R-:W3:Y:S04]  /*58de0*/  LDL.LU R85, [R1+0x1fdc] ;  /* 0x001fdc0001557983 */ /* 0x000ee80000300800 */
[----:B------:R-:W4:Y:S04]  /*58df0*/  LDL.LU R82, [R1+0x1c10] ;  /* 0x001c100001527983 */ /* 0x000f280000300800 */
[----:B------:R-:W4:Y:S01]  /*58e00*/  LDL.LU R83, [R1+0x1fe0] ;  /* 0x001fe00001537983 */ /* 0x000f220000300800 */
[----:B------:R-:W-:-:S02]  /*58e10*/  IMAD.MOV.U32 R8, RZ, RZ, R91 ;  /* 0x000000ffff087224 */ /* 0x000fc400078e005b */
[----:B------:R-:W-:Y:S01]  /*58e20*/  IMAD.MOV.U32 R9, RZ, RZ, R90 ;  /* 0x000000ffff097224 */ /* 0x000fe200078e005a */
[----:B------:R-:W-:Y:S01]  /*58e30*/  LOP3.LUT R2, R3, R2, RZ, 0x3c, !PT ;  /* 0x0000000203027212 */ /* 0x000fe200078e3cff */
[----:B------:R-:W-:Y:S02]  /*58e40*/  IMAD.MOV.U32 R24, RZ, RZ, R75 ;  /* 0x000000ffff187224 */ /* 0x000fe400078e004b */
[----:B------:R-:W-:Y:S01]  /*58e50*/  IMAD.MOV.U32 R25, RZ, RZ, R74 ;  /* 0x000000ffff197224 */ /* 0x000fe200078e004a */
[----:B------:R-:W4:Y:S04]  /*58e60*/  LDL.LU R76, [R1+0x1c14] ;  /* 0x001c1400014c7983 */ /* 0x000f280000300800 */
[----:B------:R-:W4:Y:S01]  /*58e70*/  LDL.LU R77, [R1+0x1fe4] ;  /* 0x001fe400014d7983 */ /* 0x000f220000300800 */
[----:B0-----:R-:W-:-:S02]  /*58e80*/  IMAD.MOV.U32 R6, RZ, RZ, R89 ;  /* 0x000000ffff067224 */ /* 0x001fc400078e0059 */
[----:B------:R-:W-:Y:S01]  /*58e90*/  IMAD.MOV.U32 R7, RZ, RZ, R88 ;  /* 0x000000ffff077224 */ /* 0x000fe200078e0058 */
[----:B------:R-:W4:Y:S01]  /*58ea0*/  LDL.LU R74, [R1+0x1c18] ;  /* 0x001c1800014a7983 */ /* 0x000f220000300800 */
[----:B-1----:R-:W-:Y:S02]  /*58eb0*/  IMAD.MOV.U32 R4, RZ, RZ, R87 ;  /* 0x000000ffff047224 */ /* 0x002fe400078e0057 */
[----:B------:R-:W-:Y:S01]  /*58ec0*/  IMAD.MOV.U32 R5, RZ, RZ, R86 ;  /* 0x000000ffff057224 */ /* 0x000fe200078e0056 */
[----:B------:R-:W4:Y:S01]  /*58ed0*/  LDL.LU R75, [R1+0x1fe8] ;  /* 0x001fe800014b7983 */ /* 0x000f220000300800 */
[----:B------:R-:W-:-:S03]  /*58ee0*/  LOP3.LUT R3, R3, R2, RZ, 0x3c, !PT ;  /* 0x0000000203037212 */ /* 0x000fc600078e3cff */
[----:B------:R-:W-:Y:S04]  /*58ef0*/  STL.64 [R1+0x58], R8 ;  /* 0x0000580801007387 */ /* 0x000fe80000100a00 */
[----:B------:R-:W-:Y:S04]  /*58f00*/  STL.64 [R1+0x30], R24 ;  /* 0x0000301801007387 */ /* 0x000fe80000100a00 */
[----:B------:R-:W-:Y:S04]  /*58f10*/  STL.64 [R1+0x60], R6 ;  /* 0x0000600601007387 */ /* 0x000fe80000100a00 */
[----:B------:R-:W-:Y:S04]  /*58f20*/  STL.64 [R1+0x68], R4 ;  /* 0x0000680401007387 */ /* 0x000fe80000100a00 */
[----:B------:R0:W-:Y:S04]  /*58f30*/  STL.64 [R1+0x70], R2 ;  /* 0x0000700201007387 */ /* 0x0001e80000100a00 */
[----:B0-----:R-:W4:Y:S04]  /*58f40*/  LDL.LU R2, [R1+0x1c44] ;  /* 0x001c440001027983 */ /* 0x001f280000300800 */
        /* <DEDUP_REMOVED lines=25> */
[----:B--2---:R-:W-:-:S03]  /*590e0*/  MOV R21, R84 ;  /* 0x0000005400157202 */ /* 0x004fc60000000f00 */
[----:B------:R-:W2:Y:S01]  /*590f0*/  LDL.LU R84, [R1+0x1c80] ;  /* 0x001c800001547983 */ /* 0x000ea20000300800 */
[----:B---3--:R-:W-:-:S03]  /*59100*/  IMAD.MOV.U32 R20, RZ, RZ, R85 ;  /* 0x000000ffff147224 */ /* 0x008fc600078e0055 */
[----:B------:R-:W3:Y:S01]  /*59110*/  LDL.LU R85, [R1+0x2000] ;  /* 0x0020000001557983 */ /* 0x000ee20000300800 */
[----:B----4-:R-:W-:Y:S02]  /*59120*/  IMAD.MOV.U32 R23, RZ, RZ, R82 ;  /* 0x000000ffff177224 */ /* 0x010fe400078e0052 */
[----:B------:R-:W-:Y:S02]  /*59130*/  IMAD.MOV.U32 R22, RZ, RZ, R83 ;  /* 0x000000ffff167224 */ /* 0x000fe400078e0053 */
[----:B------:R-:W-:Y:S02]  /*59140*/  IMAD.MOV.U32 R5, RZ, RZ, R74 ;  /* 0x000000ffff057224 */ /* 0x000fe400078e004a */
[----:B------:R-:W-:Y:S02]  /*59150*/  IMAD.MOV.U32 R4, RZ, RZ, R75 ;  /* 0x000000ffff047224 */ /* 0x000fe400078e004b */
[----:B------:R-:W-:Y:S02]  /*59160*/  IMAD.MOV.U32 R27, RZ, RZ, R76 ;  /* 0x000000ffff1b7224 */ /* 0x000fe400078e004c */
[----:B------:R-:W-:Y:S01]  /*59170*/  IMAD.MOV.U32 R26, RZ, RZ, R77 ;  /* 0x000000ffff1a7224 */ /* 0x000fe200078e004d */
[----:B------:R-:W-:Y:S04]  /*59180*/  STL.64 [R1+0xd8], R4 ;  /* 0x0000d80401007387 */ /* 0x000fe80000100a00 */
[----:B------:R-:W4:Y:S04]  /*59190*/  LDL.LU R82, [R1+0x1c84] ;  /* 0x001c840001527983 */ /* 0x000f280000300800 */
[----:B------:R-:W4:Y:S04]  /*591a0*/  LDL.LU R83, [R1+0x2004] ;  /* 0x0020040001537983 */ /* 0x000f280000300800 */
[----:B------:R-:W4:Y:S04]  /*591b0*/  LDL.LU R76, [R1+0x1c88] ;  /* 0x001c8800014c7983 */ /* 0x000f280000300800 */
[----:B------:R-:W4:Y:S04]  /*591c0*/  LDL.LU R77, [R1+0x2008] ;  /* 0x00200800014d7983 */ /* 0x000f280000300800 */
[----:B------:R-:W4:Y:S04]  /*591d0*/  LDL.LU R74, [R1+0x1cb4] ;  /* 0x001cb400014a7983 */ /* 0x000f280000300800 */
[----:B------:R-:W4:Y:S04]  /*591e0*/  LDL.LU R75, [R1+0x200c] ;  /* 0x00200c00014b7983 */ /* 0x000f280000300800 */
[----:B------:R-:W-:Y:S01]  /*591f0*/  STL.64 [R1+0x98], R20 ;  /* 0x0000981401007387 */ /* 0x000fe20000100a00 */
[----:B------:R-:W-:-:S04]  /*59200*/  LOP3.LUT R3, R3, R2, RZ, 0x3c, !PT ;  /* 0x0000000203037212 */ /* 0x000fc800078e3cff */
[C---:B------:R-:W-:Y:S01]  /*59210*/  LOP3.LUT R2, R3.reuse, R2, RZ, 0x3c, !PT ;  /* 0x0000000203027212 */ /* 0x040fe200078e3cff */
[----:B------:R-:W-:Y:S04]  /*59220*/  STL [R1+0x2a08], R20 ;  /* 0x002a081401007387 */ /* 0x000fe80000100800 */
[----:B------:R-:W-:Y:S01]  /*59230*/  STL.64 [R1+0xa8], R26 ;  /* 0x0000a81a01007387 */ /* 0x000fe20000100a00 */
[----:B------:R-:W-:-:S03]  /*59240*/  LOP3.LUT R3, R3, R2, RZ, 0x3c, !PT ;  /* 0x0000000203037212 */ /* 0x000fc600078e3cff */
[----:B------:R-:W-:Y:S04]  /*59250*/  STL [R1+0x29f8], R21 ;  /* 0x0029f81501007387 */ /* 0x000fe80000100800 */
        /* <DEDUP_REMOVED lines=29> */
[----:B0-----:R-:W4:Y:S04]  /*59430*/  LDL.LU R2, [R1+0x1cf4] ;  /* 0x001cf40001027983 */ /* 0x001f280000300800 */
[----:B------:R-:W4:Y:S01]  /*59440*/  LDL.LU R3, [R1+0x2024] ;  /* 0x0020240001037983 */ /* 0x000f220000300800 */
[----:B--2---:R-:W-:-:S02]  /*59450*/  IMAD.MOV.U32 R41, RZ, RZ, R84 ;  /* 0x000000ffff297224 */ /* 0x004fc400078e0054 */
[----:B---3--:R-:W-:Y:S02]  /*59460*/  IMAD.MOV.U32 R40, RZ, RZ, R85 ;  /* 0x000000ffff287224 */ /* 0x008fe400078e0055 */
[----:B----4-:R-:W-:Y:S02]  /*59470*/  IMAD.MOV.U32 R43, RZ, RZ, R82 ;  /* 0x000000ffff2b7224 */ /* 0x010fe400078e0052 */
[----:B------:R-:W-:Y:S01]  /*59480*/  IMAD.MOV.U32 R42, RZ, RZ, R83 ;  /* 0x000000ffff2a7224 */ /* 0x000fe200078e0053 */
[----:B------:R-:W2:Y:S01]  /*59490*/  LDL.LU R82, [R1+0x1cf8] ;  /* 0x001cf80001527983 */ /* 0x000ea20000300800 */
[----:B------:R-:W-:Y:S02]  /*594a0*/  IMAD.MOV.U32 R44, RZ, RZ, R77 ;  /* 0x000000ffff2c7224 */ /* 0x000fe400078e004d */
[----:B------:R-:W-:Y:S01]  /*594b0*/  IMAD.MOV.U32 R45, RZ, RZ, R76 ;  /* 0x000000ffff2d7224 */ /* 0x000fe200078e004c */
[----:B------:R-:W3:Y:S04]  /*594c0*/  LDL.LU R83, [R1+0x2028] ;  /* 0x0020280001537983 */ /* 0x000ee80000300800 */
[----:B------:R-:W4:Y:S01]  /*594d0*/  LDL.LU R76, [R1+0x1ec0] ;  /* 0x001ec000014c7983 */ /* 0x000f220000300800 */
[----:B------:R-:W-:-:S02]  /*594e0*/  IMAD.MOV.U32 R46, RZ, RZ, R75 ;  /* 0x000000ffff2e7224 */ /* 0x000fc400078e004b */
[----:B------:R-:W-:Y:S01]  /*594f0*/  IMAD.MOV.U32 R47, RZ, RZ, R74 ;  /* 0x000000ffff2f7224 */ /* 0x000fe200078e004a */
        /* <DEDUP_REMOVED lines=9> */
[----:B------:R-:W-:Y:S01]  /*59590*/  STL.64 [R1+0x2908], R42 ;  /* 0x0029082a01007387 */ /* 0x000fe20000100a00 */
[----:B------:R-:W-:Y:S01]  /*595a0*/  IMAD.MOV.U32 R11, RZ, RZ, R72 ;  /* 0x000000ffff0b7224 */ /* 0x000fe200078e0048 */
[----:B------:R-:W-:-:S02]  /*595b0*/  MOV R10, R73 ;  /* 0x00000049000a7202 */ /* 0x000fc40000000f00 */
[----:B------:R-:W4:Y:S04]  /*595c0*/  LDL.LU R72, [R1+0x1ec4] ;  /* 0x001ec40001487983 */ /* 0x000f280000300800 */
[----:B------:R-:W4:Y:S04]  /*595d0*/  LDL.LU R73, [R1+0x2030] ;  /* 0x0020300001497983 */ /* 0x000f280000300800 */
        /* <DEDUP_REMOVED lines=30> */
[----:B--2---:R-:W-:Y:S02]  /*597c0*/  IMAD.MOV.U32 R65, RZ, RZ, R82 ;  /* 0x000000ffff417224 */ /* 0x004fe400078e0052 */
[----:B---3--:R-:W-:Y:S02]  /*597d0*/  IMAD.MOV.U32 R64, RZ, RZ, R83 ;  /* 0x000000ffff407224 */ /* 0x008fe400078e0053 */
[----:B----4-:R-:W-:Y:S02]  /*597e0*/  IMAD.MOV.U32 R67, RZ, RZ, R76 ;  /* 0x000000ffff437224 */ /* 0x010fe400078e004c */
        /* <DEDUP_REMOVED lines=8> */
[----:B------:R-:W3:Y:S04]  /*59870*/  LDL.LU R3, [R1+0x2048] ;  /* 0x0020480001037983 */ /* 0x000ee80000300800 */
[----:B------:R-:W4:Y:S04]  /*59880*/  LDL.LU R82, [R1+0x1ee0] ;  /* 0x001ee00001527983 */ /* 0x000f280000300800 */
[----:B------:R-:W4:Y:S04]  /*59890*/  LDL.LU R83, [R1+0x204c] ;  /* 0x00204c0001537983 */ /* 0x000f280000300800 */
[----:B------:R-:W4:Y:S04]  /*598a0*/  LDL.LU R76, [R1+0x1ee4] ;  /* 0x001ee400014c7983 */ /* 0x000f280000300800 */
[----:B------:R-:W4:Y:S01]  /*598b0*/  LDL.LU R77, [R1+0x2050] ;  /* 0x00205000014d7983 */ /* 0x000f220000300800 */
[----:B------:R-:W-:-:S02]  /*598c0*/  IMAD.MOV.U32 R69, RZ, RZ, R72 ;  /* 0x000000ffff457224 */ /* 0x000fc400078e0048 */
[----:B------:R-:W-:Y:S02]  /*598d0*/  IMAD.MOV.U32 R68, RZ, RZ, R73 ;  /* 0x000000ffff447224 */ /* 0x000fe400078e0049 */
[----:B0-----:R-:W-:Y:S02]  /*598e0*/  IMAD.MOV.U32 R5, RZ, RZ, R84 ;  /* 0x000000ffff057224 */ /* 0x001fe400078e0054 */
[----:B------:R-:W-:Y:S01]  /*598f0*/  IMAD.MOV.U32 R4, RZ, RZ, R85 ;  /* 0x000000ffff047224 */ /* 0x000fe200078e0055 */
[----:B------:R-:W4:Y:S04]  /*59900*/  LDL.LU R72, [R1+0x1ee8] ;  /* 0x001ee80001487983 */ /* 0x000f280000300800 */
[----:B------:R-:W4:Y:S04]  /*59910*/  LDL.LU R73, [R1+0x2054] ;  /* 0x0020540001497983 */ /* 0x000f280000300800 */
[----:B------:R-:W-:Y:S04]  /*59920*/  STL.64 [R1+0x1a0], R4 ;  /* 0x0001a00401007387 */ /* 0x000fe80000100a00 */
[----:B------:R-:W-:Y:S04]  /*59930*/  STL.64 [R1+0x198], R68 ;  /* 0x0001984401007387 */ /* 0x000fe80000100a00 */
[----:B------:R-:W-:Y:S04]  /*59940*/  STL.64 [R1+0x2a20], R68 ;  /* 0x002a204401007387 */ /* 0x000fe80000100a00 */
[----:B------:R-:W4:Y:S04]  /*59950*/  LDL.LU R86, [R1+0x1eec] ;  /* 0x001eec0001567983 */ /* 0x000f280000300800 */
[----:B------:R-:W4:Y:S04]  /*59960*/  LDL.LU R87, [R1+0x2058] ;  /* 0x0020580001577983 */ /* 0x000f280000300800 */
        /* <DEDUP_REMOVED lines=26> */
[----:B--2---:R-:W-:-:S02]  /*59b10*/  IMAD.MOV.U32 R13, RZ, RZ, R2 ;  /* 0x000000ffff0d7224 */ /* 0x004fc400078e0002 */
[----:B---3--:R-:W-:Y:S01]  /*59b20*/  IMAD.MOV.U32 R12, RZ, RZ, R3 ;  /* 0x000000ffff0c7224 */ /* 0x008fe200078e0003 */
[----:B------:R-:W2:Y:S01]  /*59b30*/  LDL.LU R2, [R1+0x1f04] ;  /* 0x001f040001027983 */ /* 0x000ea20000300800 */
[----:B----4-:R-:W-:-:S03]  /*59b40*/  MOV R15, R82 ;  /* 0x00000052000f7202 */ /* 0x010fc60000000f00 */
[----:B------:R-:W3:Y:S01]  /*59b50*/  LDL.LU R3, [R1+0x2070] ;  /* 0x0020700001037983 */ /* 0x000ee20000300800 */
        /* <DEDUP_REMOVED lines=18> */
[----:B------:R-:W-:Y:S01]  /*59c80*/  STL.64 [R1+0x2930], R18 ;  /* 0x0029301201007387 */ /* 0x000fe20000100a00 */
[----:B------:R-:W-:Y:S02]  /*59c90*/  IMAD.MOV.U32 R44, RZ, RZ, R85 ;  /* 0x000000ffff2c7224 */ /* 0x000fe400078e0055 */
[----:B------:R-:W-:Y:S01]  /*59ca0*/  IMAD.MOV.U32 R45, RZ, RZ, R84 ;  /* 0x000000ffff2d7224 */ /* 0x000fe200078e0054 */
[----:B------:R-:W-:Y:S04]  /*59cb0*/  STL.64 [R1+0x200], R14 ;  /* 0x0002000e01007387 */ /* 0x000fe80000100a00 */
[----:B------:R-:W-:Y:S04]  /*59cc0*/  STL.64 [R1+0x2858], R14 ;  /* 0x0028580e01007387 */ /* 0x000fe80000100a00 */
[----:B------:R-:W-:Y:S04]  /*59cd0*/  STL.64 [R1+0x218], R22 ;  /* 0x0002181601007387 */ /* 0x000fe80000100a00 */
[----:B------:R0:W-:Y:S04]  /*59ce0*/  STL.64 [R1+0x2a30], R22 ;  /* 0x002a301601007387 */ /* 0x0001e80000100a00 */
[----:B------:R-:W-:Y:S04]  /*59cf0*/  STL.64 [R1+0x220], R44 ;  /* 0x0002202c01007387 */ /* 0x000fe80000100a00 */
[----:B------:R-:W-:Y:S01]  /*59d00*/  STL [R1+0x2a48], R44 ;  /* 0x002a482c01007387 */ /* 0x000fe20000100800 */
[----:B------:R-:W-:-:S03]  /*59d10*/  IMAD.MOV.U32 R87, RZ, RZ, R74 ;  /* 0x000000ffff577224 */ /* 0x000fc600078e004a */
[----:B------:R-:W-:Y:S01]  /*59d20*/  STL [R1+0x2a38], R45 ;  /* 0x002a382d01007387 */ /* 0x000fe20000100800 */
[----:B------:R-:W-:-:S03]  /*59d30*/  IMAD.MOV.U32 R86, RZ, RZ, R75 ;  /* 0x000000ffff567224 */ /* 0x000fc600078e004b */
[----:B------:R-:W4:Y:S04]  /*59d40*/  LDL.LU R74, [R1+0x1f14] ;  /* 0x001f1400014a7983 */ /* 0x000f280000300800 */
[----:B------:R-:W4:Y:S01]  /*59d50*/  LDL.LU R75, [R1+0x2080] ;  /* 0x00208000014b7983 */ /* 0x000f220000300800 */
[----:B------:R-:W-:Y:S02]  /*59d60*/  IMAD.MOV.U32 R9, RZ, RZ, R70 ;  /* 0x000000ffff097224 */ /* 0x000fe400078e0046 */
[----:B------:R-:W-:Y:S01]  /*59d70*/  IMAD.MOV.U32 R8, RZ, RZ, R71 ;  /* 0x000000ffff087224 */ /* 0x000fe200078e0047 */
[----:B------:R-:W0:Y:S04]  /*59d80*/  LDL.LU R70, [R1+0x1f18] ;  /* 0x001f180001467983 */ /* 0x000e280000300800 */
[----:B------:R-:W4:Y:S01]  /*59d90*/  LDL.LU R71, [R1+0x2084] ;  /* 0x0020840001477983 */ /* 0x000f220000300800 */
[----:B------:R-:W-:-:S02]  /*59da0*/  IMAD.MOV.U32 R85, RZ, RZ, R80 ;  /* 0x000000ffff557224 */ /* 0x000fc400078e0050 */
[----:B------:R-:W-:Y:S01]  /*59db0*/  IMAD.MOV.U32 R84, RZ, RZ, R81 ;  /* 0x000000ffff547224 */ /* 0x000fe200078e0051 */
        /* <DEDUP_REMOVED lines=15> */
[----:B------:R-:W4:Y:S01]  /*59eb0*/  LDL.LU R52, [R1+0x2090] ;  /* 0x0020900001347983 */ /* 0x000f220000300800 */
[----:B--2---:R-:W-:-:S02]  /*59ec0*/  IMAD.MOV.U32 R37, RZ, RZ, R2 ;  /* 0x000000ffff257224 */ /* 0x004fc400078e0002 */
[----:B---3--:R-:W-:Y:S02]  /*59ed0*/  IMAD.MOV.U32 R36, RZ, RZ, R3 ;  /* 0x000000ffff247224 */ /* 0x008fe400078e0003 */
[----:B----4-:R-:W-:Y:S02]  /*59ee0*/  IMAD.MOV.U32 R41, RZ, RZ, R76 ;  /* 0x000000ffff297224 */ /* 0x010fe400078e004c */
[----:B------:R-:W-:Y:S02]  /*59ef0*/  IMAD.MOV.U32 R40, RZ, RZ, R77 ;  /* 0x000000ffff287224 */ /* 0x000fe400078e004d */
[----:B------:R-:W-:Y:S02]  /*59f00*/  IMAD.MOV.U32 R38, RZ, RZ, R83 ;  /* 0x000000ffff267224 */ /* 0x000fe400078e0053 */
[----:B------:R-:W-:Y:S02]  /*59f10*/  IMAD.MOV.U32 R39, RZ, RZ, R82 ;  /* 0x000000ffff277224 */ /* 0x000fe400078e0052 */
[----:B------:R-:W-:-:S02]  /*59f20*/  IMAD.MOV.U32 R43, RZ, RZ, R72 ;  /* 0x000000ffff2b7224 */ /* 0x000fc400078e0048 */
[----:B------:R-:W-:Y:S01]  /*59f30*/  IMAD.MOV.U32 R42, RZ, RZ, R73 ;  /* 0x000000ffff2a7224 */ /* 0x000fe200078e0049 */
        /* <DEDUP_REMOVED lines=11> */
[----:B0-----:R-:W-:Y:S01]  /*59ff0*/  IMAD.MOV.U32 R23, RZ, RZ, R70 ;  /* 0x000000ffff177224 */ /* 0x001fe200078e0046 */
[----:B------:R-:W-:-:S02]  /*5a000*/  MOV R22, R71 ;  /* 0x0000004700167202 */ /* 0x000fc40000000f00 */
        /* <DEDUP_REMOVED lines=34> */
[----:B--2---:R-:W-:-:S02]  /*5a230*/  IMAD.MOV.U32 R11, RZ, RZ, R72 ;  /* 0x000000ffff0b7224 */ /* 0x004fc400078e0048 */
[----:B---3--:R-:W-:-:S05]  /*5a240*/  IMAD.MOV.U32 R10, RZ, RZ, R73 ;  /* 0x000000ffff0a7224 */ /* 0x008fca00078e0049 */
[----:B------:R-:W-:Y:S04]  /*5a250*/  STL.64 [R1+0x2f0], R10 ;  /* 0x0002f00a01007387 */ /* 0x000fe80000100a00 */
[----:B------:R-:W-:Y:S04]  /*5a260*/  STL.64 [R1+0x27c8], R10 ;  /* 0x0027c80a01007387 */ /* 0x000fe80000100a00 */
[----:B------:R-:W2:Y:S04]  /*5a270*/  LDL.LU R72, [R1+0x370] ;  /* 0x0003700001487983 */ /* 0x000ea80000300800 */
[----:B------:R-:W3:Y:S01]  /*5a280*/  LDL.LU R73, [R1+0x20b8] ;  /* 0x0020b80001497983 */ /* 0x000ee20000300800 */
[----:B----4-:R-:W-:-:S02]  /*5a290*/  IMAD.MOV.U32 R61, RZ, RZ, R70 ;  /* 0x000000ffff3d7224 */ /* 0x010fc400078e0046 */
[----:B------:R-:W-:Y:S01]  /*5a2a0*/  IMAD.MOV.U32 R60, RZ, RZ, R71 ;  /* 0x000000ffff3c7224 */ /* 0x000fe200078e0047 */
[----:B------:R-:W4:Y:S04]  /*5a2b0*/  LDL.LU R70, [R1+0x378] ;  /* 0x0003780001467983 */ /* 0x000f280000300800 */
[----:B------:R-:W2:Y:S01]  /*5a2c0*/  LDL.LU R71, [R1+0x20bc] ;  /* 0x0020bc0001477983 */ /* 0x000ea20000300800 */
[----:B------:R-:W-:Y:S02]  /*5a2d0*/  IMAD.MOV.U32 R64, RZ, RZ, R0 ;  /* 0x000000ffff407224 */ /* 0x000fe400078e0000 */
[----:B------:R-:W-:Y:S02]  /*5a2e0*/  IMAD.MOV.U32 R65, RZ, RZ, R31 ;  /* 0x000000ffff417224 */ /* 0x000fe400078e001f */
        /* <DEDUP_REMOVED lines=9> */
[----:B------:R-:W-:Y:S04]  /*5a380*/  STL [R1+0x2970], R66 ;  /* 0x0029704201007387 */ /* 0x000fe80000100800 */
[----:B------:R-:W-:Y:S04]  /*5a390*/  STL [R1+0x2958], R67 ;  /* 0x0029584301007387 */ /* 0x000fe80000100800 */
[----:B------:R-:W-:Y:S04]  /*5a3a0*/  STL.64 [R1+0x308], R62 ;  /* 0x0003083e01007387 */ /* 0x000fe80000100a00 */
[----:B------:R-:W-:Y:S04]  /*5a3b0*/  STL.64 [R1+0x2878], R62 ;  /* 0x0028783e01007387 */ /* 0x000fe80000100a00 */
[----:B------:R-:W3:Y:S04]  /*5a3c0*/  LDL.LU R46, [R1+0x380] ;  /* 0x00038000012e7983 */ /* 0x000ee80000300800 */
[----:B------:R-:W3:Y:S04]  /*5a3d0*/  LDL.LU R21, [R1+0x20c0] ;  /* 0x0020c00001157983 */ /* 0x000ee80000300800 */
[----:B------:R-:W3:Y:S01]  /*5a3e0*/  LDL.LU R20, [R1+0x388] ;  /* 0x0003880001147983 */ /* 0x000ee20000300800 */
[----:B0-----:R-:W-:-:S02]  /*5a3f0*/  IMAD.MOV.U32 R68, RZ, RZ, R77 ;  /* 0x000000ffff447224 */ /* 0x001fc400078e004d */
[----:B------:R-:W-:Y:S01]  /*5a400*/  IMAD.MOV.U32 R69, RZ, RZ, R76 ;  /* 0x000000ffff457224 */ /* 0x000fe200078e004c */
[----:B------:R-:W3:Y:S04]  /*5a410*/  LDL.LU R54, [R1+0x20c4] ;  /* 0x0020c40001367983 */ /* 0x000ee80000300800 */
[----:B------:R-:W3:Y:S01]  /*5a420*/  LDL.LU R55, [R1+0x390] ;  /* 0x0003900001377983 */ /* 0x000ee20000300800 */
[----:B-1----:R-:W-:Y:S02]  /*5a430*/  IMAD.MOV.U32 R22, RZ, RZ, R75 ;  /* 0x000000ffff167224 */ /* 0x002fe400078e004b */
[----:B------:R-:W-:Y:S01]  /*5a440*/  IMAD.MOV.U32 R23, RZ, RZ, R74 ;  /* 0x000000ffff177224 */ /* 0x000fe200078e004a */
[----:B------:R-:W3:Y:S04]  /*5a450*/  LDL.LU R52, [R1+0x20c8] ;  /* 0x0020c80001347983 */ /* 0x000ee80000300800 */
[----:B------:R-:W3:Y:S04]  /*5a460*/  LDL.LU R53, [R1+0x398] ;  /* 0x0003980001357983 */ /* 0x000ee80000300800 */
[----:B------:R-:W3:Y:S04]  /*5a470*/  LDL.LU R0, [R1+0x20cc] ;  /* 0x0020cc0001007983 */ /* 0x000ee80000300800 */
[----:B------:R-:W-:Y:S04]  /*5a480*/  STL.64 [R1+0x320], R68 ;  /* 0x0003204401007387 */ /* 0x000fe80000100a00 */
[----:B------:R0:W-:Y:S04]  /*5a490*/  STL.64 [R1+0x2a58], R68 ;  /* 0x002a584401007387 */ /* 0x0001e80000100a00 */
[----:B------:R-:W-:Y:S04]  /*5a4a0*/  STL.64 [R1+0x328], R22 ;  /* 0x0003281601007387 */ /* 0x000fe80000100a00 */
[----:B------:R-:W-:Y:S04]  /*5a4b0*/  STL [R1+0x2a70], R22 ;  /* 0x002a701601007387 */ /* 0x000fe80000100800 */
[----:B------:R-:W-:Y:S01]  /*5a4c0*/  STL [R1+0x2a60], R23 ;  /* 0x002a601701007387 */ /* 0x000fe20000100800 */
[----:B------:R-:W-:-:S02]  /*5a4d0*/  IMAD.MOV.U32 R77, RZ, RZ, R80 ;  /* 0x000000ffff4d7224 */ /* 0x000fc400078e0050 */
[----:B------:R-:W-:Y:S02]  /*5a4e0*/  IMAD.MOV.U32 R76, RZ, RZ, R81 ;  /* 0x000000ffff4c7224 */ /* 0x000fe400078e0051 */
[----:B------:R-:W-:Y:S02]  /*5a4f0*/  IMAD.MOV.U32 R31, RZ, RZ, R78 ;  /* 0x000000ffff1f7224 */ /* 0x000fe400078e004e */
[----:B------:R-:W-:Y:S02]  /*5a500*/  IMAD.MOV.U32 R30, RZ, RZ, R79 ;  /* 0x000000ffff1e7224 */ /* 0x000fe400078e004f */
[----:B----4-:R-:W-:Y:S02]  /*5a510*/  IMAD.MOV.U32 R35, RZ, RZ, R70 ;  /* 0x000000ffff237224 */ /* 0x010fe400078e0046 */
[----:B--2---:R-:W-:Y:S01]  /*5a520*/  IMAD.MOV.U32 R34, RZ, RZ, R71 ;  /* 0x000000ffff227224 */ /* 0x004fe200078e0047 */
[----:B------:R-:W2:Y:S04]  /*5a530*/  LDL.LU R70, [R1+0x3a0] ;  /* 0x0003a00001467983 */ /* 0x000ea80000300800 */
[----:B------:R-:W0:Y:S04]  /*5a540*/  LDL.LU R71, [R1+0x20d0] ;  /* 0x0020d00001477983 */ /* 0x000e280000300800 */
[----:B------:R-:W4:Y:S04]  /*5a550*/  LDL.LU R2, [R1+0x3a8] ;  /* 0x0003a80001027983 */ /* 0x000f280000300800 */
[----:B------:R-:W4:Y:S04]  /*5a560*/  LDL.LU R3, [R1+0x20d4] ;  /* 0x0020d40001037983 */ /* 0x000f280000300800 */
[----:B------:R-:W2:Y:S04]  /*5a570*/  LDL.LU R74, [R1+0x3e0] ;  /* 0x0003e000014a7983 */ /* 0x000ea80000300800 */
[----:B------:R-:W2:Y:S04]  /*5a580*/  LDL.LU R75, [R1+0x20d8] ;  /* 0x0020d800014b7983 */ /* 0x000ea80000300800 */
[----:B------:R-:W2:Y:S04]  /*5a590*/  LDL.LU R80, [R1+0x3e8] ;  /* 0x0003e80001507983 */ /* 0x000ea80000300800 */
[----:B------:R-:W2:Y:S04]  /*5a5a0*/  LDL.LU R81, [R1+0x20dc] ;  /* 0x0020dc0001517983 */ /* 0x000ea80000300800 */
[----:B------:R-:W2:Y:S04]  /*5a5b0*/  LDL.LU R78, [R1+0x3f0] ;  /* 0x0003f000014e7983 */ /* 0x000ea80000300800 */
[----:B------:R-:W2:Y:S01]  /*5a5c0*/  LDL.LU R79, [R1+0x20e0] ;  /* 0x0020e000014f7983 */ /* 0x000ea20000300800 */
[----:B------:R-:W-:Y:S01]  /*5a5d0*/  MOV R33, R72 ;  /* 0x0000004800217202 */ /* 0x000fe20000000f00 */
[----:B---3--:R-:W-:-:S02]  /*5a5e0*/  IMAD.MOV.U32 R32, RZ, RZ, R73 ;  /* 0x000000ffff207224 */ /* 0x008fc400078e0049 */
[----:B------:R-:W3:Y:S04]  /*5a5f0*/  LDL.LU R72, [R1+0x3f8] ;  /* 0x0003f80001487983 */ /* 0x000ee80000300800 */
[----:B------:R-:W3:Y:S04]  /*5a600*/  LDL.LU R73, [R1+0x20e4] ;  /* 0x0020e40001497983 */ /* 0x000ee80000300800 */
        /* <DEDUP_REMOVED lines=30> */
[----:B----4-:R-:W-:-:S04]  /*5a7f0*/  LOP3.LUT R3, R3, R2, RZ, 0x3c, !PT ;  /* 0x0000000203037212 */ /* 0x010fc800078e3cff */
[C---:B------:R-:W-:Y:S01]  /*5a800*/  LOP3.LUT R2, R3.reuse, R2, RZ, 0x3c, !PT ;  /* 0x0000000203027212 */ /* 0x040fe200078e3cff */
[----:B0-----:R-:W-:Y:S02]  /*5a810*/  IMAD.MOV.U32 R68, RZ, RZ, R71 ;  /* 0x000000ffff447224 */ /* 0x001fe400078e0047 */
[----:B--2---:R-:W-:Y:S01]  /*5a820*/  IMAD.MOV.U32 R69, RZ, RZ, R70 ;  /* 0x000000ffff457224 */ /* 0x004fe200078e0046 */
[----:B------:R-:W-:Y:S01]  /*5a830*/  LOP3.LUT R3, R3, R2, RZ, 0x3c, !PT ;  /* 0x0000000203037212 */ /* 0x000fe200078e3cff */
[----:B------:R-:W2:Y:S04]  /*5a840*/  LDL.LU R70, [R1+0x418] ;  /* 0x0004180001467983 */ /* 0x000ea80000300800 */
[----:B------:R-:W4:Y:S04]  /*5a850*/  LDL.LU R71, [R1+0x20f4] ;  /* 0x0020f40001477983 */ /* 0x000f280000300800 */
[----:B------:R0:W-:Y:S04]  /*5a860*/  STL.64 [R1+0x3a8], R2 ;  /* 0x0003a80201007387 */ /* 0x0001e80000100a00 */
        /* <DEDUP_REMOVED lines=11> */
[----:B------:R-:W4:Y:S01]  /*5a920*/  LDL.LU R0, [R1+0x2104] ;  /* 0x0021040001007983 */ /* 0x000f220000300800 */
[----:B------:R-:W-:-:S02]  /*5a930*/  LOP3.LUT R75, R75, R74, RZ, 0x3c, !PT ;  /* 0x0000004a4b4b7212 */ /* 0x000fc400078e3cff */
[----:B------:R-:W-:Y:S01]  /*5a940*/  LOP3.LUT R81, R81, R80, RZ, 0x3c, !PT ;  /* 0x0000005051517212 */ /* 0x000fe200078e3cff */
[----:B0-----:R-:W4:Y:S01]  /*5a950*/  LDL.LU R2, [R1+0x470] ;  /* 0x0004700001027983 */ /* 0x001f220000300800 */
[----:B---3--:R-:W-:Y:S01]  /*5a960*/  IMAD.MOV.U32 R87, RZ, RZ, R72 ;  /* 0x000000ffff577224 */ /* 0x008fe200078e0048 */
[----:B------:R-:W-:Y:S02]  /*5a970*/  LOP3.LUT R74, R75, R74, RZ, 0x3c, !PT ;  /* 0x0000004a4b4a7212 */ /* 0x000fe400078e3cff */
[----:B------:R-:W-:Y:S01]  /*5a980*/  LOP3.LUT R80, R81, R80, RZ, 0x3c, !PT ;  /* 0x0000005051507212 */ /* 0x000fe200078e3cff */
[----:B------:R-:W3:Y:S01]  /*5a990*/  LDL.LU R3, [R1+0x2108] ;  /* 0x0021080001037983 */ /* 0x000ee20000300800 */
[----:B------:R-:W-:Y:S01]  /*5a9a0*/  IMAD.MOV.U32 R86, RZ, RZ, R73 ;  /* 0x000000ffff567224 */ /* 0x000fe200078e0049 */
[----:B------:R-:W-:Y:S02]  /*5a9b0*/  LOP3.LUT R75, R75, R74, RZ, 0x3c, !PT ;  /* 0x0000004a4b4b7212 */ /* 0x000fe400078e3cff */
[----:B------:R-:W-:Y:S01]  /*5a9c0*/  LOP3.LUT R81, R81, R80, RZ, 0x3c, !PT ;  /* 0x0000005051517212 */ /* 0x000fe200078e3cff */
        /* <DEDUP_REMOVED lines=19> */
[----:B------:R-:W-:Y:S02]  /*5ab00*/  IMAD.MOV.U32 R42, RZ, RZ, R21 ;  /* 0x000000ffff2a7224 */ /* 0x000fe400078e0015 */
[----:B------:R-:W-:Y:S01]  /*5ab10*/  IMAD.MOV.U32 R43, RZ, RZ, R46 ;  /* 0x000000ffff2b7224 */ /* 0x000fe200078e002e */
[----:B------:R-:W3:Y:S01]  /*5ab20*/  LDL.LU R47, [R1+0x2118] ;  /* 0x00211800012f7983 */ /* 0x000ee20000300800 */
[----:B--2---:R-:W-:Y:S02]  /*5ab30*/  IMAD.MOV.U32 R65, RZ, RZ, R70 ;  /* 0x000000ffff417224 */ /* 0x004fe400078e0046 */
[----:B----4-:R-:W-:Y:S01]  /*5ab40*/  IMAD.MOV.U32 R64, RZ, RZ, R71 ;  /* 0x000000ffff407224 */ /* 0x010fe200078e0047 */
[----:B------:R-:W2:Y:S04]  /*5ab50*/  LDL.LU R70, [R1+0x498] ;  /* 0x0004980001467983 */ /* 0x000ea80000300800 */
        /* <DEDUP_REMOVED lines=9> */
[----:B------:R-:W-:Y:S01]  /*5abf0*/  MOV R8, R52 ;  /* 0x0000003400087202 */ /* 0x000fe20000000f00 */
[----:B------:R-:W-:Y:S02]  /*5ac00*/  IMAD.MOV.U32 R9, RZ, RZ, R55 ;  /* 0x000000ffff097224 */ /* 0x000fe400078e0037 */
[----:B------:R-:W-:Y:S04]  /*5ac10*/  STL.64 [R1+0x408], R38 ;  /* 0x0004082601007387 */ /* 0x000fe80000100a00 */
[----:B------:R-:W-:Y:S04]  /*5ac20*/  STL [R1+0x29a0], R38 ;  /* 0x0029a02601007387 */ /* 0x000fe80000100800 */
[----:B------:R-:W-:Y:S04]  /*5ac30*/  STL [R1+0x2988], R39 ;  /* 0x0029882701007387 */ /* 0x000fe80000100800 */
[----:B------:R-:W-:Y:S04]  /*5ac40*/  STL.64 [R1+0x420], R10 ;  /* 0x0004200a01007387 */ /* 0x000fe80000100a00 */
[----:B------:R0:W-:Y:S04]  /*5ac50*/  STL.64 [R1+0x428], R8 ;  /* 0x0004280801007387 */ /* 0x0001e80000100a00 */
[----:B------:R-:W4:Y:S04]  /*5ac60*/  LDL.LU R46, [R1+0x4a0] ;  /* 0x0004a000012e7983 */ /* 0x000f280000300800 */
[----:B------:R-:W0:Y:S04]  /*5ac70*/  LDL.LU R21, [R1+0x2120] ;  /* 0x0021200001157983 */ /* 0x000e280000300800 */
[----:B------:R-:W4:Y:S04]  /*5ac80*/  LDL.LU R20, [R1+0x4a8] ;  /* 0x0004a80001147983 */ /* 0x000f280000300800 */
[----:B------:R-:W4:Y:S01]  /*5ac90*/  LDL.LU R54, [R1+0x2124] ;  /* 0x0021240001367983 */ /* 0x000f220000300800 */
[----:B------:R-:W-:-:S03]  /*5aca0*/  IMAD.MOV.U32 R52, RZ, RZ, R0 ;  /* 0x000000ffff347224 */ /* 0x000fc600078e0000 */
[----:B------:R-:W4:Y:S04]  /*5acb0*/  LDL.LU R55, [R1+0x4e0] ;  /* 0x0004e00001377983 */ /* 0x000f280000300800 */
[----:B------:R-:W4:Y:S01]  /*5acc0*/  LDL.LU R0, [R1+0x2128] ;  /* 0x0021280001007983 */ /* 0x000f220000300800 */
[----:B------:R-:W-:-:S04]  /*5acd0*/  LOP3.LUT R79, R79, R78, RZ, 0x3c, !PT ;  /* 0x0000004e4f4f7212 */ /* 0x000fc800078e3cff */
[C---:B------:R-:W-:Y:S01]  /*5ace0*/  LOP3.LUT R78, R79.reuse, R78, RZ, 0x3c, !PT ;  /* 0x0000004e4f4e7212 */ /* 0x040fe200078e3cff */
[----:B---3--:R-:W-:Y:S02]  /*5acf0*/  IMAD.MOV.U32 R59, RZ, RZ, R72 ;  /* 0x000000ffff3b7224 */ /* 0x008fe400078e0048 */
[----:B------:R-:W-:Y:S01]  /*5ad00*/  IMAD.MOV.U32 R58, RZ, RZ, R73 ;  /* 0x000000ffff3a7224 */ /* 0x000fe200078e0049 */
[----:B------:R-:W3:Y:S01]  /*5ad10*/  LDL.LU R72, [R1+0x4e8] ;  /* 0x0004e80001487983 */ /* 0x000ee20000300800 */
[----:B------:R-:W-:Y:S01]  /*5ad20*/  LOP3.LUT R79, R79, R78, RZ, 0x3c, !PT ;  /* 0x0000004e4f4f7212 */ /* 0x000fe200078e3cff */
[----:B------:R-:W-:Y:S02]  /*5ad30*/  IMAD.MOV.U32 R85, RZ, RZ, R2 ;  /* 0x000000ffff557224 */ /* 0x000fe400078e0002 */
        /* <DEDUP_REMOVED lines=16> */
[----:B------:R-:W-:Y:S02]  /*5ae40*/  IMAD.MOV.U32 R16, RZ, RZ, R47 ;  /* 0x000000ffff107224 */ /* 0x000fe400078e002f */
[----:B------:R-:W-:Y:S02]  /*5ae50*/  IMAD.MOV.U32 R17, RZ, RZ, R5 ;  /* 0x000000ffff117224 */ /* 0x000fe400078e0005 */
[----:B--2---:R-:W-:-:S02]  /*5ae60*/  IMAD.MOV.U32 R19, RZ, RZ, R70 ;  /* 0x000000ffff137224 */ /* 0x004fc400078e0046 */
[----:B----4-:R-:W-:Y:S01]  /*5ae70*/  IMAD.MOV.U32 R18, RZ, RZ, R71 ;  /* 0x000000ffff127224 */ /* 0x010fe200078e0047 */
        /* <DEDUP_REMOVED lines=10> */
[----:B------:R-:W-:Y:S04]  /*5af20*/  STL.64 [R1+0x480], R60 ;  /* 0x0004803c01007387 */ /* 0x000fe80000100a00 */
[----:B------:R-:W-:Y:S04]  /*5af30*/  STL [R1+0x2a80], R60 ;  /* 0x002a803c01007387 */ /* 0x000fe80000100800 */
[----:B------:R-:W-:Y:S04]  /*5af40*/  STL [R1+0x29b8], R61 ;  /* 0x0029b83d01007387 */ /* 0x000fe80000100800 */
[----:B------:R-:W-:Y:S04]  /*5af50*/  STL.64 [R1+0x488], R62 ;  /* 0x0004883e01007387 */ /* 0x000fe80000100a00 */
[----:B------:R-:W-:Y:S01]  /*5af60*/  STL.64 [R1+0x29c0], R62 ;  /* 0x0029c03e01007387 */ /* 0x000fe20000100a00 */
[----:B0-----:R-:W-:-:S02]  /*5af70*/  IMAD.MOV.U32 R8, RZ, RZ, R21 ;  /* 0x000000ffff087224 */ /* 0x001fc400078e0015 */
        /* <DEDUP_REMOVED lines=8> */
[----:B------:R0:W-:Y:S04]  /*5b000*/  STL.64 [R1+0x4a8], R4 ;  /* 0x0004a80401007387 */ /* 0x0001e80000100a00 */
[----:B------:R-:W4:Y:S01]  /*5b010*/  LDL.LU R93, [R1+0x520] ;  /* 0x00052000015d7983 */ /* 0x000f220000300800 */
[----:B------:R-:W-:-:S03]  /*5b020*/  IMAD.MOV.U32 R54, RZ, RZ, R0 ;  /* 0x000000ffff367224 */ /* 0x000fc600078e0000 */
[----:B0-----:R-:W4:Y:S04]  /*5b030*/  LDL.LU R4, [R1+0x1950] ;  /* 0x0019500001047983 */ /* 0x001f280000300800 */
[----:B------:R-:W4:Y:S04]  /*5b040*/  LDL.LU R5, [R1+0x528] ;  /* 0x0005280001057983 */ /* 0x000f280000300800 */
[----:B------:R-:W4:Y:S04]  /*5b050*/  LDL.LU R47, [R1+0x1954] ;  /* 0x00195400012f7983 */ /* 0x000f280000300800 */
[----:B------:R-:W4:Y:S04]  /*5b060*/  LDL.LU R46, [R1+0x560] ;  /* 0x00056000012e7983 */ /* 0x000f280000300800 */
[----:B------:R-:W4:Y:S04]  /*5b070*/  LDL.LU R21, [R1+0x1958] ;  /* 0x0019580001157983 */ /* 0x000f280000300800 */
[----:B------:R-:W4:Y:S04]  /*5b080*/  LDL.LU R20, [R1+0x568] ;  /* 0x0005680001147983 */ /* 0x000f280000300800 */
[----:B------:R-:W4:Y:S01]  /*5b090*/  LDL.LU R0, [R1+0x195c] ;  /* 0x00195c0001007983 */ /* 0x000f220000300800 */
[----:B---3--:R-:W-:Y:S01]  /*5b0a0*/  LOP3.LUT R73, R73, R72, RZ, 0x3c, !PT ;  /* 0x0000004849497212 */ /* 0x008fe200078e3cff */
[----:B------:R-:W-:-:S02]  /*5b0b0*/  IMAD.MOV.U32 R9, RZ, RZ, R2 ;  /* 0x000000ffff097224 */ /* 0x000fc400078e0002 */
[----:B------:R-:W-:Y:S01]  /*5b0c0*/  IMAD.MOV.U32 R8, RZ, RZ, R3 ;  /* 0x000000ffff087224 */ /* 0x000fe200078e0003 */
[----:B------:R-:W3:Y:S01]  /*5b0d0*/  LDL.LU R2, [R1+0x570] ;  /* 0x0005700001027983 */ /* 0x000ee20000300800 */
[----:B------:R-:W-:-:S03]  /*5b0e0*/  LOP3.LUT R72, R73, R72, RZ, 0x3c, !PT ;  /* 0x0000004849487212 */ /* 0x000fc600078e3cff */
[----:B------:R-:W3:Y:S01]  /*5b0f0*/  LDL.LU R3, [R1+0x1960] ;  /* 0x0019600001037983 */ /* 0x000ee20000300800 */
[----:B------:R-:W-:Y:S01]  /*5b100*/  LOP3.LUT R73, R73, R72, RZ, 0x3c, !PT ;  /* 0x0000004849497212 */ /* 0x000fe200078e3cff */
[----:B--2---:R-:W-:Y:S02]  /*5b110*/  IMAD.MOV.U32 R29, RZ, RZ, R70 ;  /* 0x000000ffff1d7224 */ /* 0x004fe400078e0046 */
[----:B----4-:R-:W-:Y:S01]  /*5b120*/  IMAD.MOV.U32 R28, RZ, RZ, R71 ;  /* 0x000000ffff1c7224 */ /* 0x010fe200078e0047 */
[----:B------:R-:W2:Y:S04]  /*5b130*/  LDL.LU R70, [R1+0x578] ;  /* 0x0005780001467983 */ /* 0x000ea80000300800 */
[----:B------:R-:W4:Y:S04]  /*5b140*/  LDL.LU R71, [R1+0x1964] ;  /* 0x0019640001477983 */ /* 0x000f280000300800 */
[----:B------:R-:W-:Y:S04]  /*5b150*/  STL.64 [R1+0x4e0], R54 ;  /* 0x0004e03601007387 */ /* 0x000fe80000100a00 */
[----:B------:R-:W-:Y:S04]  /*5b160*/  STL.64 [R1+0x2a88], R54 ;  /* 0x002a883601007387 */ /* 0x000fe80000100a00 */
[----:B------:R-:W-:Y:S04]  /*5b170*/  STL.64 [R1+0x4e8], R72 ;  /* 0x0004e84801007387 */ /* 0x000fe80000100a00 */
[----:B------:R-:W-:Y:S04]  /*5b180*/  STL [R1+0x2aa0], R72 ;  /* 0x002aa04801007387 */ /* 0x000fe80000100800 */
[----:B------:R-:W-:Y:S01]  /*5b190*/  STL [R1+0x2a90], R73 ;  /* 0x002a904901007387 */ /* 0x000fe20000100800 */
[----:B------:R-:W-:-:S02]  /*5b1a0*/  IMAD.MOV.U32 R34, RZ, RZ, R45 ;  /* 0x000000ffff227224 */ /* 0x000fc400078e002d */
[----:B------:R-:W-:Y:S01]  /*5b1b0*/  IMAD.MOV.U32 R35, RZ, RZ, R40 ;  /* 0x000000ffff237224 */ /* 0x000fe200078e0028 */
[----:B------:R-:W-:Y:S04]  /*5b1c0*/  STL.64 [R1+0x4f0], R8 ;  /* 0x0004f00801007387 */ /* 0x000fe80000100a00 */
[----:B------:R-:W-:Y:S01]  /*5b1d0*/  STL.64 [R1+0x2a98], R8 ;  /* 0x002a980801007387 */ /* 0x000fe20000100a00 */
[----:B------:R-:W-:Y:S01]  /*5b1e0*/  IMAD.MOV.U32 R12, RZ, RZ, R88 ;  /* 0x000000ffff0c7224 */ /* 0x000fe200078e0058 */
[----:B------:R-:W-:Y:S02]  /*5b1f0*/  MOV R13, R44 ;  /* 0x0000002c000d7202 */ /* 0x000fe40000000f00 */
[----:B------:R-:W-:Y:S04]  /*5b200*/  STL.64 [R1+0x4f8], R28 ;  /* 0x0004f81c01007387 */ /* 0x000fe80000100a00 */
[----:B------:R-:W-:Y:S01]  /*5b210*/  STL.64 [R1+0x2aa8], R28 ;  /* 0x002aa81c01007387 */ /* 0x000fe20000100a00 */
[----:B------:R-:W-:-:S02]  /*5b220*/  IMAD.MOV.U32 R42, RZ, RZ, R6 ;  /* 0x000000ffff2a7224 */ /* 0x000fc400078e0006 */
[----:B------:R-:W-:Y:S01]  /*5b230*/  IMAD.MOV.U32 R43, RZ, RZ, R89 ;  /* 0x000000ffff2b7224 */ /* 0x000fe200078e0059 */
[----:B------:R-:W-:Y:S04]  /*5b240*/  STL.64 [R1+0x500], R34 ;  /* 0x0005002201007387 */ /* 0x000fe80000100a00 */
[----:B------:R0:W-:Y:S04]  /*5b250*/  STL.64 [R1+0x2ab0], R34 ;  /* 0x002ab02201007387 */ /* 0x0001e80000100a00 */
[----:B------:R-:W-:Y:S01]  /*5b260*/  STL.64 [R1+0x508], R12 ;  /* 0x0005080c01007387 */ /* 0x000fe20000100a00 */
[----:B------:R-:W-:-:S02]  /*5b270*/  IMAD.MOV.U32 R64, RZ, RZ, R92 ;  /* 0x000000ffff407224 */ /* 0x000fc400078e005c */
[----:B------:R-:W-:Y:S01]  /*5b280*/  IMAD.MOV.U32 R65, RZ, RZ, R7 ;  /* 0x000000ffff417224 */ /* 0x000fe200078e0007 */
[----:B------:R-:W-:Y:S04]  /*5b290*/  STL [R1+0x2ad0], R12 ;  /* 0x002ad00c01007387 */ /* 0x000fe80000100800 */
[----:B------:R-:W-:Y:S04]  /*5b2a0*/  STL [R1+0x2ab8], R13 ;  /* 0x002ab80d01007387 */ /* 0x000fe80000100800 */
[----:B------:R-:W-:Y:S04]  /*5b2b0*/  STL.64 [R1+0x510], R42 ;  /* 0x0005102a01007387 */ /* 0x000fe80000100a00 */
[----:B------:R1:W-:Y:S04]  /*5b2c0*/  STL.64 [R1+0x2ac0], R42 ;  /* 0x002ac02a01007387 */ /* 0x0003e80000100a00 */
[----:B------:R-:W-:Y:S01]  /*5b2d0*/  STL.64 [R1+0x518], R64 ;  /* 0x0005184001007387 */ /* 0x000fe20000100a00 */
[----:B0-----:R-:W-:-:S02]  /*5b2e0*/  IMAD.MOV.U32 R35, RZ, RZ, R93 ;  /* 0x000000ffff237224 */ /* 0x001fc400078e005d */
[----:B------:R-:W-:Y:S01]  /*5b2f0*/  IMAD.MOV.U32 R34, RZ, RZ, R4 ;  /* 0x000000ffff227224 */ /* 0x000fe200078e0004 */
[----:B------:R0:W-:Y:S01]  /*5b300*/  STL.64 [R1+0x2ac8], R64 ;  /* 0x002ac84001007387 */ /* 0x0001e20000100a00 */
[----:B-1----:R-:W-:Y:S02]  /*5b310*/  IMAD.MOV.U32 R42, RZ, RZ, R47 ;  /* 0x000000ffff2a7224 */ /* 0x002fe400078e002f */
[----:B------:R-:W-:Y:S01]  /*5b320*/  IMAD.MOV.U32 R43, RZ, RZ, R5 ;  /* 0x000000ffff2b7224 */ /* 0x000fe200078e0005 */
[----:B------:R-:W-:Y:S04]  /*5b330*/  STL.64 [R1+0x520], R34 ;  /* 0x0005202201007387 */ /* 0x000fe80000100a00 */
[----:B------:R1:W-:Y:S01]  /*5b340*/  STL.64 [R1+0x2ad8], R34 ;  /* 0x002ad82201007387 */ /* 0x0003e20000100a00 */
[----:B------:R-:W-:-:S03]  /*5b350*/  IMAD.MOV.U32 R93, RZ, RZ, R20 ;  /* 0x000000ffff5d7224 */ /* 0x000fc600078e0014 */
[----:B------:R-:W-:Y:S04]  /*5b360*/  STL.64 [R1+0x528], R42 ;  /* 0x0005282a01007387 */ /* 0x000fe80000100a00 */
[----:B------:R0:W-:Y:S04]  /*5b370*/  STL.64 [R1+0x2ae0], R42 ;  /* 0x002ae02a01007387 */ /* 0x0001e80000100a00 */
[----:B------:R-:W4:Y:S01]  /*5b380*/  LDL.LU R20, [R1+0x580] ;  /* 0x0005800001147983 */ /* 0x000f220000300800 */
[----:B------:R-:W-:-:S03]  /*5b390*/  IMAD.MOV.U32 R92, RZ, RZ, R0 ;  /* 0x000000ffff5c7224 */ /* 0x000fc600078e0000 */
        /* <DEDUP_REMOVED lines=8> */
[----:B------:R-:W0:Y:S04]  /*5b420*/  LDL.LU R10, [R1+0x1978] ;  /* 0x00197800010a7983 */ /* 0x000e280000300800 */
[----:B------:R-:W4:Y:S04]  /*5b430*/  LDL.LU R11, [R1+0x5a8] ;  /* 0x0005a800010b7983 */ /* 0x000f280000300800 */
[----:B------:R-:W1:Y:S04]  /*5b440*/  LDL.LU R41, [R1+0x197c] ;  /* 0x00197c0001297983 */ /* 0x000e680000300800 */
[----:B------:R-:W4:Y:S04]  /*5b450*/  LDL.LU R6, [R1+0x5e0] ;  /* 0x0005e00001067983 */ /* 0x000f280000300800 */
[----:B------:R-:W4:Y:S01]  /*5b460*/  LDL.LU R7, [R1+0x1980] ;  /* 0x0019800001077983 */ /* 0x000f220000300800 */
[----:B------:R-:W-:-:S02]  /*5b470*/  IMAD.MOV.U32 R4, RZ, RZ, R21 ;  /* 0x000000ffff047224 */ /* 0x000fc400078e0015 */
[----:B------:R-:W-:Y:S02]  /*5b480*/  IMAD.MOV.U32 R5, RZ, RZ, R46 ;  /* 0x000000ffff057224 */ /* 0x000fe400078e002e */
[----:B---3--:R-:W-:Y:S02]  /*5b490*/  IMAD.MOV.U32 R83, RZ, RZ, R2 ;  /* 0x000000ffff537224 */ /* 0x008fe400078e0002 */
[----:B------:R-:W-:Y:S02]  /*5b4a0*/  IMAD.MOV.U32 R82, RZ, RZ, R3 ;  /* 0x000000ffff527224 */ /* 0x000fe400078e0003 */
[----:B--2---:R-:W-:Y:S02]  /*5b4b0*/  IMAD.MOV.U32 R91, RZ, RZ, R70 ;  /* 0x000000ffff5b7224 */ /* 0x004fe400078e0046 */
[----:B----4-:R-:W-:Y:S01]  /*5b4c0*/  IMAD.MOV.U32 R90, RZ, RZ, R71 ;  /* 0x000000ffff5a7224 */ /* 0x010fe200078e0047 */
[----:B------:R-:W2:Y:S04]  /*5b4d0*/  LDL.LU R70, [R1+0x5e8] ;  /* 0x0005e80001467983 */ /* 0x000ea80000300800 */
[----:B------:R-:W2:Y:S04]  /*5b4e0*/  LDL.LU R71, [R1+0x1984] ;  /* 0x0019840001477983 */ /* 0x000ea80000300800 */
[----:B------:R-:W3:Y:S04]  /*5b4f0*/  LDL.LU R40, [R1+0x5f0] ;  /* 0x0005f00001287983 */ /* 0x000ee80000300800 */
        /* <DEDUP_REMOVED lines=10> */
[----:B------:R-:W-:Y:S04]  /*5b5a0*/  STL [R1+0x2ae8], R5 ;  /* 0x002ae80501007387 */ /* 0x000fe80000100800 */
[----:B------:R-:W-:Y:S04]  /*5b5b0*/  STL.64 [R1+0x568], R92 ;  /* 0x0005685c01007387 */ /* 0x000fe80000100a00 */
[----:B------:R0:W-:Y:S04]  /*5b5c0*/  STL.64 [R1+0x2af0], R92 ;  /* 0x002af05c01007387 */ /* 0x0001e80000100a00 */
[----:B------:R-:W-:Y:S04]  /*5b5d0*/  STL.64 [R1+0x570], R82 ;  /* 0x0005705201007387 */ /* 0x000fe80000100a00 */
[----:B------:R0:W-:Y:S04]  /*5b5e0*/  STL.64 [R1+0x2af8], R82 ;  /* 0x002af85201007387 */ /* 0x0001e80000100a00 */
[----:B------:R-:W-:Y:S01]  /*5b5f0*/  STL.64 [R1+0x578], R90 ;  /* 0x0005785a01007387 */ /* 0x000fe20000100a00 */
[----:B------:R-:W-:-:S03]  /*5b600*/  IMAD.MOV.U32 R15, RZ, RZ, R20 ;  /* 0x000000ffff0f7224 */ /* 0x000fc600078e0014 */
[----:B------:R-:W3:Y:S01]  /*5b610*/  LDL.LU R20, [R1+0x618] ;  /* 0x0006180001147983 */ /* 0x000ee20000300800 */
[----:B------:R-:W-:-:S03]  /*5b620*/  IMAD.MOV.U32 R14, RZ, RZ, R0 ;  /* 0x000000ffff0e7224 */ /* 0x000fc600078e0000 */
[----:B------:R-:W3:Y:S01]  /*5b630*/  LDL.LU R0, [R1+0x199c] ;  /* 0x00199c0001007983 */ /* 0x000ee20000300800 */
[----:B------:R-:W-:Y:S02]  /*5b640*/  IMAD.MOV.U32 R74, RZ, RZ, R76 ;  /* 0x000000ffff4a7224 */ /* 0x000fe400078e004c */
[----:B------:R-:W-:Y:S02]  /*5b650*/  IMAD.MOV.U32 R75, RZ, RZ, R31 ;  /* 0x000000ffff4b7224 */ /* 0x000fe400078e001f */
[----:B------:R-:W-:Y:S02]  /*5b660*/  IMAD.MOV.U32 R78, RZ, RZ, R23 ;  /* 0x000000ffff4e7224 */ /* 0x000fe400078e0017 */
[----:B------:R-:W-:Y:S02]  /*5b670*/  IMAD.MOV.U32 R79, RZ, RZ, R77 ;  /* 0x000000ffff4f7224 */ /* 0x000fe400078e004d */
[----:B------:R-:W-:Y:S02]  /*5b680*/  IMAD.MOV.U32 R52, RZ, RZ, R67 ;  /* 0x000000ffff347224 */ /* 0x000fe400078e0043 */
[----:B------:R-:W-:Y:S01]  /*5b690*/  IMAD.MOV.U32 R53, RZ, RZ, R22 ;  /* 0x000000ffff357224 */ /* 0x000fe200078e0016 */
[----:B------:R-:W-:Y:S01]  /*5b6a0*/  LOP3.LUT R7, R7, R6, RZ, 0x3c, !PT ;  /* 0x0000000607077212 */ /* 0x000fe200078e3cff */
[----:B0-----:R-:W-:-:S02]  /*5b6b0*/  IMAD.MOV.U32 R64, RZ, RZ, R10 ;  /* 0x000000ffff407224 */ /* 0x001fc400078e000a */
[----:B------:R-:W-:Y:S01]  /*5b6c0*/  IMAD.MOV.U32 R65, RZ, RZ, R66 ;  /* 0x000000ffff417224 */ /* 0x000fe200078e0042 */
[C---:B------:R-:W-:Y:S01]  /*5b6d0*/  LOP3.LUT R6, R7.reuse, R6, RZ, 0x3c, !PT ;  /* 0x0000000607067212 */ /* 0x040fe200078e3cff */
[----:B------:R-:W-:Y:S01]  /*5b6e0*/  STL.64 [R1+0x580], R14 ;  /* 0x0005800e01007387 */ /* 0x000fe20000100a00 */
[----:B-1----:R-:W-:Y:S01]  /*5b6f0*/  MOV R34, R41 ;  /* 0x0000002900227202 */ /* 0x002fe20000000f00 */
[----:B------:R-:W-:Y:S02]  /*5b700*/  IMAD.MOV.U32 R35, RZ, RZ, R11 ;  /* 0x000000ffff237224 */ /* 0x000fe400078e000b */
[----:B------:R-:W-:Y:S01]  /*5b710*/  STL.64 [R1+0x588], R74 ;  /* 0x0005884a01007387 */ /* 0x000fe20000100a00 */
[----:B------:R-:W-:-:S03]  /*5b720*/  LOP3.LUT R7, R7, R6, RZ, 0x3c, !PT ;  /* 0x0000000607077212 */ /* 0x000fc600078e3cff */
[----:B------:R-:W-:Y:S04]  /*5b730*/  STL.64 [R1+0x590], R78 ;  /* 0x0005904e01007387 */ /* 0x000fe80000100a00 */
[----:B------:R-:W-:Y:S04]  /*5b740*/  STL.64 [R1+0x598], R52 ;  /* 0x0005983401007387 */ /* 0x000fe80000100a00 */
[----:B------:R-:W-:Y:S04]  /*5b750*/  STL.64 [R1+0x5a0], R64 ;  /* 0x0005a04001007387 */ /* 0x000fe80000100a00 */
[----:B------:R-:W-:Y:S04]  /*5b760*/  STL.64 [R1+0x5a8], R34 ;  /* 0x0005a82201007387 */ /* 0x000fe80000100a00 */
[----:B------:R-:W-:Y:S01]  /*5b770*/  STL.64 [R1+0x5e0], R6 ;  /* 0x0005e00601007387 */ /* 0x000fe20000100a00 */
[----:B--2---:R-:W-:-:S04]  /*5b780*/  LOP3.LUT R71, R71, R70, RZ, 0x3c, !PT ;  /* 0x0000004647477212 */ /* 0x004fc800078e3cff */
[C---:B------:R-:W-:Y:S01]  /*5b790*/  LOP3.LUT R70, R71.reuse, R70, RZ, 0x3c, !PT ;  /* 0x0000004647467212 */ /* 0x040fe200078e3cff */
[----:B----4-:R-:W-:Y:S02]  /*5b7a0*/  IMAD.MOV.U32 R10, RZ, RZ, R45 ;  /* 0x000000ffff0a7224 */ /* 0x010fe400078e002d */
[----:B---3--:R-:W-:Y:S01]  /*5b7b0*/  IMAD.MOV.U32 R11, RZ, RZ, R40 ;  /* 0x000000ffff0b7224 */ /* 0x008fe200078e0028 */
[----:B------:R-:W-:Y:S01]  /*5b7c0*/  LOP3.LUT R71, R71, R70, RZ, 0x3c, !PT ;  /* 0x0000004647477212 */ /* 0x000fe200078e3cff */
[----:B------:R-:W-:Y:S02]  /*5b7d0*/  IMAD.MOV.U32 R76, RZ, RZ, R88 ;  /* 0x000000ffff4c7224 */ /* 0x000fe400078e0058 */
[----:B------:R-:W-:Y:S02]  /*5b7e0*/  IMAD.MOV.U32 R77, RZ, RZ, R44 ;  /* 0x000000ffff4d7224 */ /* 0x000fe400078e002c */
[----:B------:R-:W-:Y:S04]  /*5b7f0*/  STL.64 [R1+0x5e8], R70 ;  /* 0x0005e84601007387 */ /* 0x000fe80000100a00 */
[----:B------:R-:W-:Y:S04]  /*5b800*/  STL.64 [R1+0x5f0], R10 ;  /* 0x0005f00a01007387 */ /* 0x000fe80000100a00 */
[----:B------:R-:W-:Y:S01]  /*5b810*/  STL.64 [R1+0x5f8], R76 ;  /* 0x0005f84c01007387 */ /* 0x000fe20000100a00 */
[----:B------:R-:W-:-:S03]  /*5b820*/  IMAD.MOV.U32 R80, RZ, RZ, R47 ;  /* 0x000000ffff507224 */ /* 0x000fc600078e002f */
[----:B------:R-:W2:Y:S04]  /*5b830*/  LDL.LU R44, [R1+0x620] ;  /* 0x00062000012c7983 */ /* 0x000ea80000300800 */
[----:B------:R-:W3:Y:S01]  /*5b840*/  LDL.LU R47, [R1+0x19a0] ;  /* 0x0019a000012f7983 */ /* 0x000ee20000300800 */
        /* <DEDUP_REMOVED lines=11> */
[----:B------:R-:W4:Y:S01]  /*5b900*/  LDL.LU R31, [R1+0x670] ;  /* 0x00067000011f7983 */ /* 0x000f220000300800 */
[----:B------:R-:W-:-:S03]  /*5b910*/  IMAD.MOV.U32 R59, RZ, RZ, R20 ;  /* 0x000000ffff3b7224 */ /* 0x000fc600078e0014 */
        /* <DEDUP_REMOVED lines=16> */
[----:B------:R-:W4:Y:S04]  /*5ba20*/  LDL R66, [R1+0x176c] ;  /* 0x00176c0001427983 */ /* 0x000f280000100800 */
[----:B------:R-:W4:Y:S04]  /*5ba30*/  LDL R45, [R1+0x1740] ;  /* 0x00174000012d7983 */ /* 0x000f280000100800 */
[----:B------:R-:W-:Y:S04]  /*5ba40*/  STL.64 [R1+0x600], R80 ;  /* 0x0006005001007387 */ /* 0x000fe80000100a00 */
[----:B------:R-:W-:Y:S04]  /*5ba50*/  STL.64 [R1+0x608], R56 ;  /* 0x0006083801007387 */ /* 0x000fe80000100a00 */
[----:B------:R-:W-:Y:S04]  /*5ba60*/  STL.64 [R1+0x610], R84 ;  /* 0x0006105401007387 */ /* 0x000fe80000100a00 */
[----:B------:R-:W-:Y:S04]  /*5ba70*/  STL.64 [R1+0x618], R58 ;  /* 0x0006183a01007387 */ /* 0x000fe80000100a00 */
[----:B------:R-:W4:Y:S01]  /*5ba80*/  LDL.64 R40, [R1+0x28] ;  /* 0x0000280001287983 */ /* 0x000f220000100a00 */
[----:B--2---:R-:W-:-:S02]  /*5ba90*/  IMAD.MOV.U32 R43, RZ, RZ, R44 ;  /* 0x000000ffff2b7224 */ /* 0x004fc400078e002c */
[----:B---3--:R-:W-:Y:S01]  /*5baa0*/  IMAD.MOV.U32 R42, RZ, RZ, R47 ;  /* 0x000000ffff2a7224 */ /* 0x008fe200078e002f */
[----:B------:R-:W2:Y:S01]  /*5bab0*/  LDL R44, [R1+0x173c] ;  /* 0x00173c00012c7983 */ /* 0x000ea20000100800 */
[----:B----4-:R-:W-:-:S03]  /*5bac0*/  IMAD.MOV.U32 R93, RZ, RZ, R88 ;  /* 0x000000ffff5d7224 */ /* 0x010fc600078e0058 */
[----:B------:R-:W3:Y:S01]  /*5bad0*/  LDL R47, [R1+0x1710] ;  /* 0x00171000012f7983 */ /* 0x000ee20000100800 */
[-C--:B------:R-:W-:Y:S01]  /*5bae0*/  LOP3.LUT R3, R3, R2.reuse, RZ, 0x3c, !PT ;  /* 0x0000000203037212 */ /* 0x080fe200078e3cff */
[----:B------:R-:W-:Y:S02]  /*5baf0*/  IMAD.MOV.U32 R92, RZ, RZ, R46 ;  /* 0x000000ffff5c7224 */ /* 0x000fe400078e002e */
[----:B------:R-:W-:Y:S01]  /*5bb00*/  IMAD.MOV.U32 R88, RZ, RZ, R21 ;  /* 0x000000ffff587224 */ /* 0x000fe200078e0015 */
[C---:B------:R-:W-:Y:S01]  /*5bb10*/  LOP3.LUT R2, R3.reuse, R2, RZ, 0x3c, !PT ;  /* 0x0000000203027212 */ /* 0x040fe200078e3cff */
[----:B------:R-:W4:Y:S04]  /*5bb20*/  LDL R46, [R1+0x170c] ;  /* 0x00170c00012e7983 */ /* 0x000f280000100800 */
[----:B------:R-:W4:Y:S01]  /*5bb30*/  LDL R21, [R1+0x16e0] ;  /* 0x0016e00001157983 */ /* 0x000f220000100800 */
[----:B------:R-:W-:-:S03]  /*5bb40*/  LOP3.LUT R3, R3, R2, RZ, 0x3c, !PT ;  /* 0x0000000203037212 */ /* 0x000fc600078e3cff */
[----:B------:R-:W-:Y:S04]  /*5bb50*/  STL.64 [R1+0x620], R42 ;  /* 0x0006202a01007387 */ /* 0x000fe80000100a00 */
[----:B------:R-:W-:Y:S01]  /*5bb60*/  STL.64 [R1+0x628], R92 ;  /* 0x0006285c01007387 */ /* 0x000fe20000100a00 */
[----:B------:R-:W-:Y:S02]  /*5bb70*/  LOP3.LUT R87, R87, R86, RZ, 0x3c, !PT ;  /* 0x0000005657577212 */ /* 0x000fe400078e3cff */
[----:B------:R-:W-:Y:S02]  /*5bb80*/  LOP3.LUT R37, R37, R36, RZ, 0x3c, !PT ;  /* 0x0000002425257212 */ /* 0x000fe400078e3cff */
[----:B------:R-:W-:Y:S01]  /*5bb90*/  LOP3.LUT R86, R87, R86, RZ, 0x3c, !PT ;  /* 0x0000005657567212 */ /* 0x000fe200078e3cff */
[----:B------:R-:W-:Y:S01]  /*5bba0*/  IMAD.MOV.U32 R30, RZ, RZ, R20 ;  /* 0x000000ffff1e7224 */ /* 0x000fe200078e0014 */
[----:B------:R-:W-:Y:S01]  /*5bbb0*/  LOP3.LUT R36, R37, R36, RZ, 0x3c, !PT ;  /* 0x0000002425247212 */ /* 0x000fe200078e3cff */
[----:B------:R-:W-:Y:S01]  /*5bbc0*/  IMAD.MOV.U32 R32, RZ, RZ, R0 ;  /* 0x000000ffff207224 */ /* 0x000fe200078e0000 */
[----:B------:R-:W4:Y:S04]  /*5bbd0*/  LDL R20, [R1+0x16dc] ;  /* 0x0016dc0001147983 */ /* 0x000f280000100800 */
[----:B------:R-:W4:Y:S01]  /*5bbe0*/  LDL R0, [R1+0x194c] ;  /* 0x00194c0001007983 */ /* 0x000f220000100800 */
[----:B------:R-:W-:-:S03]  /*5bbf0*/  LOP3.LUT R87, R87, R86, RZ, 0x3c, !PT ;  /* 0x0000005657577212 */ /* 0x000fc600078e3cff */
[----:B------:R-:W-:Y:S01]  /*5bc00*/  STL.64 [R1+0x660], R2 ;  /* 0x0006600201007387 */ /* 0x000fe20000100a00 */
[----:B------:R-:W-:-:S03]  /*5bc10*/  LOP3.LUT R37, R37, R36, RZ, 0x3c, !PT ;  /* 0x0000002425257212 */ /* 0x000fc600078e3cff */
        /* <DEDUP_REMOVED lines=11> */
[----:B------:R-:W4:Y:S04]  /*5bcd0*/  @!P2 LDG.E.U16 R66, desc[UR6][R26.64] ;  /* 0x000000061a42a981 */ /* 0x000f28000c1e1500 */
[----:B------:R-:W4:Y:S04]  /*5bce0*/  @!P6 LDG.E.U16 R45, desc[UR6][R24.64] ;  /* 0x00000006182de981 */ /* 0x000f28000c1e1500 */
[----:B------:R-:W4:Y:S04]  /*5bcf0*/  LDL.LU.64 R26, [R1+0x2b08] ;  /* 0x002b0800011a7983 */ /* 0x000f280000300a00 */
[----:B------:R-:W4:Y:S01]  /*5bd00*/  LDL.LU.64 R24, [R1+0x2b00] ;  /* 0x002b000001187983 */ /* 0x000f220000300a00 */
[----:B------:R-:W-:-:S02]  /*5bd10*/  IMAD.MOV.U32 R82, RZ, RZ, R23 ;  /* 0x000000ffff527224 */ /* 0x000fc400078e0017 */
[----:B------:R-:W-:Y:S01]  /*5bd20*/  IMAD.MOV.U32 R83, RZ, RZ, R69 ;  /* 0x000000ffff537224 */ /* 0x000fe200078e0045 */
[----:B------:R-:W-:Y:S01]  /*5bd30*/  MOV R8, R67 ;  /* 0x0000004300087202 */ /* 0x000fe20000000f00 */
[----:B------:R-:W-:-:S03]  /*5bd40*/  IMAD.MOV.U32 R9, RZ, RZ, R22 ;  /* 0x000000ffff097224 */ /* 0x000fc600078e0016 */
[----:B------:R-:W-:Y:S04]  /*5bd50*/  STL.64 [R1+0x6a0], R82 ;  /* 0x0006a05201007387 */ /* 0x000fe80000100a00 */
[----:B------:R-:W-:Y:S04]  /*5bd60*/  STL.64 [R1+0x6a8], R8 ;  /* 0x0006a80801007387 */ /* 0x000fe80000100a00 */
[----:B------:R-:W-:Y:S04]  /*5bd70*/  STL [R1+0x2560], R50 ;  /* 0x0025603201007387 */ /* 0x000fe80000100800 */
[----:B------:R-:W-:Y:S04]  /*5bd80*/  STL [R1+0x255c], R51 ;  /* 0x00255c3301007387 */ /* 0x000fe80000100800 */
[----:B------:R-:W-:Y:S04]  /*5bd90*/  STL [R1+0x2568], R48 ;  /* 0x0025683001007387 */ /* 0x000fe80000100800 */
[----:B------:R-:W-:Y:S04]  /*5bda0*/  STL [R1+0x2564], R49 ;  /* 0x0025643101007387 */ /* 0x000fe80000100800 */
[----:B--2---:R-:W2:Y:S04]  /*5bdb0*/  @!P2 LDG.E.U16 R44, desc[UR6][R40.64] ;  /* 0x00000006282ca981 */ /* 0x004ea8000c1e1500 */
[----:B---3--:R-:W3:Y:S04]  /*5bdc0*/  @!P6 LDG.E.U16 R47, desc[UR6][R50.64] ;  /* 0x00000006322fe981 */ /* 0x008ee8000c1e1500 */
[----:B----4-:R-:W4:Y:S04]  /*5bdd0*/  @!P2 LDG.E.U16 R46, desc[UR6][R48.64] ;  /* 0x00000006302ea981 */ /* 0x010f28000c1e1500 */
[----:B------:R-:W2:Y:S04]  /*5bde0*/  @!P6 LDG.E.U16 R0, desc[UR6][R8.64] ;  /* 0x000000060800e981 */ /* 0x000ea8000c1e1500 */
[----:B------:R-:W-:Y:S04]  /*5bdf0*/  STL [R1+0x2570], R26 ;  /* 0x0025701a01007387 */ /* 0x000fe80000100800 */
[----:B------:R-:W-:Y:S04]  /*5be00*/  STL [R1+0x256c], R27 ;  /* 0x00256c1b01007387 */ /* 0x000fe80000100800 */
[----:B------:R-:W-:Y:S04]  /*5be10*/  STL [R1+0x2578], R24 ;  /* 0x0025781801007387 */ /* 0x000fe80000100800 */
[----:B------:R-:W-:Y:S04]  /*5be20*/  STL [R1+0x2574], R25 ;  /* 0x0025741901007387 */ /* 0x000fe80000100800 */
[----:B------:R-:W2:Y:S04]  /*5be30*/  LDL R67, [R1+0x1948] ;  /* 0x0019480001437983 */ /* 0x000ea80000100800 */
[----:B------:R-:W3:Y:S04]  /*5be40*/  LDL R5, [R1+0x1924] ;  /* 0x0019240001057983 */ /* 0x000ee80000100800 */
[----:B------:R0:W-:Y:S04]  /*5be50*/  @!P2 STL [R1+0x176c], R66 ;  /* 0x00176c420100a387 */ /* 0x0001e80000100800 */
[----:B------:R-:W4:Y:S04]  /*5be60*/  @!P2 LDG.E.U16 R20, desc[UR6][R24.64] ;  /* 0x000000061814a981 */ /* 0x000f28000c1e1500 */
[----:B------:R-:W4:Y:S04]  /*5be70*/  @!P6 LDG.E.U16 R21, desc[UR6][R26.64] ;  /* 0x000000061a15e981 */ /* 0x000f28000c1e1500 */
[----:B------:R-:W4:Y:S04]  /*5be80*/  LDL R12, [R1+0x18fc] ;  /* 0x0018fc00010c7983 */ /* 0x000f280000100800 */
[----:B------:R-:W4:Y:S04]  /*5be90*/  LDL R41, [R1+0x18f8] ;  /* 0x0018f80001297983 */ /* 0x000f280000100800 */
[----:B------:R-:W4:Y:S04]  /*5bea0*/  LDL R13, [R1+0x18d4] ;  /* 0x0018d400010d7983 */ /* 0x000f280000100800 */
[----:B------:R-:W4:Y:S04]  /*5beb0*/  LDL R40, [R1+0x18d0] ;  /* 0x0018d00001287983 */ /* 0x000f280000100800 */
[----:B------:R-:W4:Y:S04]  /*5bec0*/  LDL.64 R28, [R1+0x4a8] ;  /* 0x0004a800011c7983 */ /* 0x000f280000100a00 */
[----:B0-----:R-:W4:Y:S04]  /*5bed0*/  LDL R66, [R1+0x1920] ;  /* 0x0019200001427983 */ /* 0x001f280000100800 */
[----:B------:R-:W4:Y:S04]  /*5bee0*/  LDL R72, [R1+0x18ac] ;  /* 0x0018ac0001487983 */ /* 0x000f280000100800 */
[----:B------:R-:W4:Y:S04]  /*5bef0*/  LDL.64 R8, [R1+0x4a0] ;  /* 0x0004a00001087983 */ /* 0x000f280000100a00 */
[----:B------:R-:W4:Y:S04]  /*5bf00*/  LDL R73, [R1+0x18a8] ;  /* 0x0018a80001497983 */ /* 0x000f280000100800 */
[----:B------:R-:W4:Y:S04]  /*5bf10*/  LDL.64 R54, [R1+0x428] ;  /* 0x0004280001367983 */ /* 0x000f280000100a00 */
[----:B------:R-:W4:Y:S04]  /*5bf20*/  LDL R60, [R1+0x1884] ;  /* 0x00188400013c7983 */ /* 0x000f280000100800 */
[----:B------:R-:W4:Y:S04]  /*5bf30*/  LDL.64 R18, [R1+0x420] ;  /* 0x0004200001127983 */ /* 0x000f280000100a00 */
[----:B------:R-:W4:Y:S04]  /*5bf40*/  LDL R22, [R1+0x1880] ;  /* 0x0018800001167983 */ /* 0x000f280000100800 */
[----:B--2---:R-:W2:Y:S04]  /*5bf50*/  @!P2 LDG.E.U16 R67, desc[UR6][R82.64] ;  /* 0x000000065243a981 */ /* 0x004ea8000c1e1500 */
[----:B---3--:R-:W3:Y:S04]  /*5bf60*/  @!P6 LDG.E.U16 R5, desc[UR6][R92.64] ;  /* 0x000000065c05e981 */ /* 0x008ee8000c1e1500 */
[----:B----4-:R-:W4:Y:S04]  /*5bf70*/  @!P6 LDG.E.U16 R12, desc[UR6][R34.64] ;  /* 0x00000006220ce981 */ /* 0x010f28000c1e1500 */
[----:B------:R-:W4:Y:S04]  /*5bf80*/  @!P2 LDG.E.U16 R41, desc[UR6][R64.64] ;  /* 0x000000064029a981 */ /* 0x000f28000c1e1500 */
[----:B------:R-:W4:Y:S04]  /*5bf90*/  @!P2 LDG.E.U16 R66, desc[UR6][R42.64] ;  /* 0x000000062a42a981 */ /* 0x000f28000c1e1500 */
[----:B------:R-:W-:Y:S04]  /*5bfa0*/  @!P6 STL [R1+0x1740], R45 ;  /* 0x0017402d0100e387 */ /* 0x000fe80000100800 */
[----:B------:R-:W4:Y:S04]  /*5bfb0*/  LDL.64 R68, [R1+0x3a8] ;  /* 0x0003a80001447983 */ /* 0x000f280000100a00 */
[----:B------:R-:W4:Y:S04]  /*5bfc0*/  LDL R23, [R1+0x185c] ;  /* 0x00185c0001177983 */ /* 0x000f280000100800 */
[----:B------:R0:W-:Y:S04]  /*5bfd0*/  @!P6 STL [R1+0x194c], R0 ;  /* 0x00194c000100e387 */ /* 0x0001e80000100800 */
[----:B------:R1:W-:Y:S04]  /*5bfe0*/  @!P2 STL [R1+0x173c], R44 ;  /* 0x00173c2c0100a387 */ /* 0x0003e80000100800 */
[----:B------:R-:W4:Y:S04]  /*5bff0*/  @!P6 LDG.E.U16 R72, desc[UR6][R28.64] ;  /* 0x000000061c48e981 */ /* 0x000f28000c1e1500 */
[----:B------:R-:W4:Y:S04]  /*5c000*/  @!P2 LDG.E.U16 R73, desc[UR6][R8.64] ;  /* 0x000000060849a981 */ /* 0x000f28000c1e1500 */
[----:B------:R-:W4:Y:S04]  /*5c010*/  @!P6 LDG.E.U16 R60, desc[UR6][R54.64] ;  /* 0x00000006363ce981 */ /* 0x000f28000c1e1500 */
[----:B------:R-:W4:Y:S04]  /*5c020*/  @!P2 LDG.E.U16 R22, desc[UR6][R18.64] ;  /* 0x000000061216a981 */ /* 0x000f28000c1e1500 */
[----:B0-----:R-:W4:Y:S04]  /*5c030*/  LDL R0, [R1+0x1858] ;  /* 0x0018580001007983 */ /* 0x001f280000100800 */
[----:B------:R0:W-:Y:S04]  /*5c040*/  @!P6 STL [R1+0x1710], R47 ;  /* 0x0017102f0100e387 */ /* 0x0001e80000100800 */
[----:B-1----:R-:W4:Y:S04]  /*5c050*/  LDL R44, [R1+0x1834] ;  /* 0x00183400012c7983 */ /* 0x002f280000100800 */
[----:B------:R-:W4:Y:S04]  /*5c060*/  LDL R45, [R1+0x1830] ;  /* 0x00183000012d7983 */ /* 0x000f280000100800 */
[----:B------:R1:W-:Y:S04]  /*5c070*/  @!P2 STL [R1+0x170c], R46 ;  /* 0x00170c2e0100a387 */ /* 0x0003e80000100800 */
[----:B0-----:R-:W4:Y:S04]  /*5c080*/  LDL R47, [R1+0x1808] ;  /* 0x00180800012f7983 */ /* 0x001f280000100800 */
[----:B-1----:R-:W4:Y:S04]  /*5c090*/  LDL R46, [R1+0x180c] ;  /* 0x00180c00012e7983 */ /* 0x002f280000100800 */
[----:B------:R0:W-:Y:S04]  /*5c0a0*/  @!P2 STL [R1+0x16dc], R20 ;  /* 0x0016dc140100a387 */ /* 0x0001e80000100800 */
[----:B0-----:R-:W4:Y:S04]  /*5c0b0*/  LDL R20, [R1+0x17e4] ;  /* 0x0017e40001147983 */ /* 0x001f280000100800 */
[----:B------:R0:W-:Y:S04]  /*5c0c0*/  @!P6 STL [R1+0x16e0], R21 ;  /* 0x0016e0150100e387 */ /* 0x0001e80000100800 */
[----:B------:R-:W4:Y:S04]  /*5c0d0*/  LDL.64 R24, [R1+0x1a0] ;  /* 0x0001a00001187983 */ /* 0x000f280000100a00 */
[----:B------:R-:W4:Y:S04]  /*5c0e0*/  LDL R27, [R1+0x17bc] ;  /* 0x0017bc00011b7983 */ /* 0x000f280000100800 */
[----:B------:R-:W4:Y:S04]  /*5c0f0*/  LDL R26, [R1+0x17b8] ;  /* 0x0017b800011a7983 */ /* 0x000f280000100800 */
[----:B------:R-:W4:Y:S04]  /*5c100*/  LDL R49, [R1+0x1794] ;  /* 0x0017940001317983 */ /* 0x000f280000100800 */
[----:B------:R-:W4:Y:S04]  /*5c110*/  LDL R48, [R1+0x1790] ;  /* 0x0017900001307983 */ /* 0x000f280000100800 */
[----:B------:R-:W4:Y:S04]  /*5c120*/  LDL R61, [R1+0x1768] ;  /* 0x00176800013d7983 */ /* 0x000f280000100800 */
[----:B------:R-:W4:Y:S04]  /*5c130*/  LDL R39, [R1+0x1764] ;  /* 0x0017640001277983 */ /* 0x000f280000100800 */
[----:B0-----:R-:W4:Y:S04]  /*5c140*/  LDL R21, [R1+0x17e0] ;  /* 0x0017e00001157983 */ /* 0x001f280000100800 */
[----:B------:R-:W4:Y:S04]  /*5c150*/  LDL.64 R50, [R1+0x20] ;  /* 0x0000200001327983 */ /* 0x000f280000100a00 */
[----:B------:R-:W4:Y:S04]  /*5c160*/  LDL R38, [R1+0x1738] ;  /* 0x0017380001267983 */ /* 0x000f280000100800 */
[----:B------:R-:W4:Y:S04]  /*5c170*/  LDL.LU.64 R82, [R1+0x2af8] ;  /* 0x002af80001527983 */ /* 0x000f280000300a00 */
[----:B--2---:R0:W-:Y:S04]  /*5c180*/  @!P2 STL [R1+0x1948], R67 ;  /* 0x001948430100a387 */ /* 0x0041e80000100800 */
[----:B0-----:R-:W2:Y:S04]  /*5c190*/  LDL R67, [R1+0x1734] ;  /* 0x0017340001437983 */ /* 0x001ea80000100800 */
[----:B------:R-:W2:Y:S04]  /*5c1a0*/  LDL.LU.64 R92, [R1+0x2af0] ;  /* 0x002af000015c7983 */ /* 0x000ea80000300a00 */
[----:B---3--:R0:W-:Y:S04]  /*5c1b0*/  @!P6 STL [R1+0x1924], R5 ;  /* 0x001924050100e387 */ /* 0x0081e80000100800 */
[----:B----4-:R-:W3:Y:S04]  /*5c1c0*/  @!P6 LDG.E.U16 R23, desc[UR6][R68.64] ;  /* 0x000000064417e981 */ /* 0x010ee8000c1e1500 */
[----:B0-----:R-:W4:Y:S04]  /*5c1d0*/  LDL.LU R5, [R1+0x2ae8] ;  /* 0x002ae80001057983 */ /* 0x001f280000300800 */
[----:B------:R-:W2:Y:S04]  /*5c1e0*/  LDL.LU.64 R42, [R1+0x2ae0] ;  /* 0x002ae000012a7983 */ /* 0x000ea80000300a00 */
[----:B------:R0:W-:Y:S04]  /*5c1f0*/  @!P2 STL [R1+0x1920], R66 ;  /* 0x001920420100a387 */ /* 0x0001e80000100800 */
[----:B0-----:R-:W3:Y:S04]  /*5c200*/  LDL R66, [R1+0x1708] ;  /* 0x0017080001427983 */ /* 0x001ee80000100800 */
[----:B------:R-:W3:Y:S04]  /*5c210*/  LDL.LU.64 R34, [R1+0x2ad8] ;  /* 0x002ad80001227983 */ /* 0x000ee80000300a00 */
[----:B------:R-:W4:Y:S04]  /*5c220*/  @!P6 LDG.E.U16 R27, desc[UR6][R24.64] ;  /* 0x00000006181be981 */ /* 0x000f28000c1e1500 */
[----:B------:R-:W4:Y:S04]  /*5c230*/  @!P6 LDG.E.U16 R38, desc[UR6][R50.64] ;  /* 0x000000063226e981 */ /* 0x000f28000c1e1500 */
[----:B--2---:R-:W2:Y:S04]  /*5c240*/  @!P6 LDG.E.U16 R13, desc[UR6][R42.64] ;  /* 0x000000062a0de981 */ /* 0x004ea8000c1e1500 */
[----:B---3--:R-:W3:Y:S04]  /*5c250*/  @!P2 LDG.E.U16 R40, desc[UR6][R34.64] ;  /* 0x000000062228a981 */ /* 0x008ee8000c1e1500 */
[----:B------:R0:W-:Y:S04]  /*5c260*/  @!P6 STL [R1+0x18fc], R12 ;  /* 0x0018fc0c0100e387 */ /* 0x0001e80000100800 */
[----:B0-----:R-:W4:Y:S04]  /*5c270*/  LDL.LU R12, [R1+0x2ad0] ;  /* 0x002ad000010c7983 */ /* 0x001f280000300800 */
[----:B------:R-:W4:Y:S04]  /*5c280*/  LDL.LU.64 R64, [R1+0x2ac8] ;  /* 0x002ac80001407983 */ /* 0x000f280000300a00 */
[----:B------:R0:W-:Y:S04]  /*5c290*/  @!P2 STL [R1+0x18f8], R41 ;  /* 0x0018f8290100a387 */ /* 0x0001e80000100800 */
[----:B0-----:R-:W4:Y:S04]  /*5c2a0*/  LDL R41, [R1+0x1704] ;  /* 0x0017040001297983 */ /* 0x001f280000100800 */
[----:B------:R-:W4:Y:S04]  /*5c2b0*/  LDL.LU.64 R42, [R1+0x2ac0] ;  /* 0x002ac000012a7983 */ /* 0x000f280000300a00 */
[----:B--2---:R0:W-:Y:S04]  /*5c2c0*/  @!P6 STL [R1+0x18d4], R13 ;  /* 0x0018d40d0100e387 */ /* 0x0041e80000100800 */
[----:B0-----:R-:W2:Y:S04]  /*5c2d0*/  LDL.LU R13, [R1+0x2ab8] ;  /* 0x002ab800010d7983 */ /* 0x001ea80000300800 */
[----:B------:R-:W2:Y:S04]  /*5c2e0*/  LDL.LU.64 R34, [R1+0x2ab0] ;  /* 0x002ab00001227983 */ /* 0x000ea80000300a00 */
[----:B---3--:R0:W-:Y:S04]  /*5c2f0*/  @!P2 STL [R1+0x18d0], R40 ;  /* 0x0018d0280100a387 */ /* 0x0081e80000100800 */
[----:B0-----:R-:W3:Y:S04]  /*5c300*/  LDL R40, [R1+0x16d8] ;  /* 0x0016d80001287983 */ /* 0x001ee80000100800 */
        /* <DEDUP_REMOVED lines=15> */
[----:B--2---:R-:W2:Y:S04]  /*5c400*/  @!P2 LDG.E.U16 R0, desc[UR6][R68.64] ;  /* 0x000000064400a981 */ /* 0x004ea8000c1e1500 */
[----:B------:R-:W4:Y:S04]  /*5c410*/  LDL.LU.64 R68, [R1+0x2a58] ;  /* 0x002a580001447983 */ /* 0x000f280000300a00 */
[----:B---3--:R-:W3:Y:S04]  /*5c420*/  @!P6 LDG.E.U16 R44, desc[UR6][R22.64] ;  /* 0x00000006162ce981 */ /* 0x008ee8000c1e1500 */
[----:B--2---:R0:W-:Y:S04]  /*5c430*/  @!P2 STL [R1+0x1858], R0 ;  /* 0x001858000100a387 */ /* 0x0041e80000100800 */
[----:B----4-:R-:W2:Y:S04]  /*5c440*/  @!P2 LDG.E.U16 R45, desc[UR6][R68.64] ;  /* 0x00000006442da981 */ /* 0x010ea8000c1e1500 */
[----:B0-----:R-:W4:Y:S04]  /*5c450*/  LDL R0, [R1+0x16d4] ;  /* 0x0016d40001007983 */ /* 0x001f280000100800 */
[----:B------:R-:W4:Y:S04]  /*5c460*/  LDL.LU.64 R22, [R1+0x2a50] ;  /* 0x002a500001167983 */ /* 0x000f280000300a00 */
[----:B---3--:R0:W-:Y:S04]  /*5c470*/  @!P6 STL [R1+0x1834], R44 ;  /* 0x0018342c0100e387 */ /* 0x0081e80000100800 */
[----:B0-----:R-:W3:Y:S04]  /*5c480*/  LDL.LU R44, [R1+0x2a48] ;  /* 0x002a4800012c7983 */ /* 0x001ee80000300800 */
[----:B------:R-:W3:Y:S04]  /*5c490*/  LDL.LU.64 R68, [R1+0x2a40] ;  /* 0x002a400001447983 */ /* 0x000ee80000300a00 */
[----:B--2---:R0:W-:Y:S04]  /*5c4a0*/  @!P2 STL [R1+0x1830], R45 ;  /* 0x0018302d0100a387 */ /* 0x0041e80000100800 */
[----:B----4-:R-:W2:Y:S04]  /*5c4b0*/  @!P6 LDG.E.U16 R46, desc[UR6][R22.64] ;  /* 0x00000006162ee981 */ /* 0x010ea8000c1e1500 */
[----:B0-----:R-:W4:Y:S04]  /*5c4c0*/  LDL.LU R45, [R1+0x2a38] ;  /* 0x002a3800012d7983 */ /* 0x001f280000300800 */
[----:B------:R-:W2:Y:S04]  /*5c4d0*/  LDL.LU.64 R22, [R1+0x2a30] ;  /* 0x002a300001167983 */ /* 0x000ea80000300a00 */
[----:B---3--:R-:W3:Y:S04]  /*5c4e0*/  @!P2 LDG.E.U16 R47, desc[UR6][R68.64] ;  /* 0x00000006442fa981 */ /* 0x008ee8000c1e1500 */
[----:B----4-:R-:W4:Y:S04]  /*5c4f0*/  @!P6 LDG.E.U16 R20, desc[UR6][R44.64] ;  /* 0x000000062c14e981 */ /* 0x010f28000c1e1500 */
[----:B--2---:R-:W2:Y:S04]  /*5c500*/  @!P2 LDG.E.U16 R21, desc[UR6][R22.64] ;  /* 0x000000061615a981 */ /* 0x004ea8000c1e1500 */
[----:B------:R0:W-:Y:S04]  /*5c510*/  @!P6 STL [R1+0x180c], R46 ;  /* 0x00180c2e0100e387 */ /* 0x0001e80000100800 */
[----:B0-----:R-:W2:Y:S04]  /*5c520*/  LDL.LU R46, [R1+0x2a28] ;  /* 0x002a2800012e7983 */ /* 0x001ea80000300800 */
[----:B------:R-:W2:Y:S04]  /*5c530*/  LDL.LU.64 R68, [R1+0x2a20] ;  /* 0x002a200001447983 */ /* 0x000ea80000300a00 */
[----:B---3--:R0:W-:Y:S04]  /*5c540*/  @!P2 STL [R1+0x1808], R47 ;  /* 0x0018082f0100a387 */ /* 0x0081e80000100800 */
[----:B0-----:R-:W3:Y:S04]  /*5c550*/  LDL.LU R47, [R1+0x2a18] ;  /* 0x002a1800012f7983 */ /* 0x001ee80000300800 */
[----:B------:R-:W3:Y:S04]  /*5c560*/  LDL.LU.64 R44, [R1+0x2a10] ;  /* 0x002a1000012c7983 */ /* 0x000ee80000300a00 */
[----:B----4-:R0:W-:Y:S04]  /*5c570*/  @!P6 STL [R1+0x17e4], R20 ;  /* 0x0017e4140100e387 */ /* 0x0101e80000100800 */
[----:B0-----:R-:W4:Y:S04]  /*5c580*/  LDL.LU R20, [R1+0x2a08] ;  /* 0x002a080001147983 */ /* 0x001f280000300800 */
[----:B------:R-:W4:Y:S04]  /*5c590*/  LDL.LU.64 R22, [R1+0x2a00] ;  /* 0x002a000001167983 */ /* 0x000f280000300a00 */
[----:B--2---:R0:W-:Y:S04]  /*5c5a0*/  @!P2 STL [R1+0x17e0], R21 ;  /* 0x0017e0150100a387 */ /* 0x0041e80000100800 */
[----:B------:R-:W2:Y:S04]  /*5c5b0*/  @!P2 LDG.E.U16 R26, desc[UR6][R68.64] ;  /* 0x00000006441aa981 */ /* 0x000ea8000c1e1500 */
[----:B0-----:R-:W2:Y:S04]  /*5c5c0*/  LDL.LU R21, [R1+0x29f8] ;  /* 0x0029f80001157983 */ /* 0x001ea80000300800 */
[----:B------:R-:W2:Y:S04]  /*5c5d0*/  LDL.LU.64 R68, [R1+0x29f0] ;  /* 0x0029f00001447983 */ /* 0x000ea80000300a00 */
[----:B---3--:R-:W3:Y:S04]  /*5c5e0*/  @!P6 LDG.E.U16 R49, desc[UR6][R46.64] ;  /* 0x000000062e31e981 */ /* 0x008ee8000c1e1500 */
[----:B------:R-:W3:Y:S04]  /*5c5f0*/  @!P2 LDG.E.U16 R48, desc[UR6][R44.64] ;  /* 0x000000062c30a981 */ /* 0x000ee8000c1e1500 */
[----:B------:R-:W3:Y:S04]  /*5c600*/  LDL.LU.64 R46, [R1+0x29e8] ;  /* 0x0029e800012e7983 */ /* 0x000ee80000300a00 */
[----:B------:R-:W3:Y:S04]  /*5c610*/  LDL.LU.64 R44, [R1+0x29e0] ;  /* 0x0029e000012c7983 */ /* 0x000ee80000300a00 */
[----:B----4-:R-:W4:Y:S04]  /*5c620*/  @!P6 LDG.E.U16 R61, desc[UR6][R22.64] ;  /* 0x00000006163de981 */ /* 0x010f28000c1e1500 */
[----:B------:R-:W4:Y:S04]  /*5c630*/  LDL.LU.64 R22, [R1+0x29d8] ;  /* 0x0029d80001167983 */ /* 0x000f280000300a00 */
[----:B--2---:R-:W2:Y:S04]  /*5c640*/  @!P2 LDG.E.U16 R39, desc[UR6][R20.64] ;  /* 0x000000061427a981 */ /* 0x004ea8000c1e1500 */
[----:B------:R-:W2:Y:S04]  /*5c650*/  @!P2 LDG.E.U16 R67, desc[UR6][R68.64] ;  /* 0x000000064443a981 */ /* 0x000ea8000c1e1500 */
[----:B------:R-:W2:Y:S04]  /*5c660*/  LDL.LU.64 R20, [R1+0x29d0] ;  /* 0x0029d00001147983 */ /* 0x000ea80000300a00 */
[----:B------:R0:W-:Y:S04]  /*5c670*/  @!P6 STL [R1+0x17bc], R27 ;  /* 0x0017bc1b0100e387 */ /* 0x0001e80000100800 */
[----:B---3--:R-:W3:Y:S04]  /*5c680*/  @!P6 LDG.E.U16 R66, desc[UR6][R46.64] ;  /* 0x000000062e42e981 */ /* 0x008ee8000c1e1500 */
[----:B------:R-:W3:Y:S04]  /*5c690*/  @!P2 LDG.E.U16 R41, desc[UR6][R44.64] ;  /* 0x000000062c29a981 */ /* 0x000ee8000c1e1500 */
[----:B0-----:R-:W3:Y:S04]  /*5c6a0*/  LDL R27, [R1+0x1944] ;  /* 0x00194400011b7983 */ /* 0x001ee80000100800 */
[----:B------:R-:W-:Y:S04]  /*5c6b0*/  STL [R1+0x2580], R68 ;  /* 0x0025804401007387 */ /* 0x000fe80000100800 */
[----:B------:R-:W-:Y:S04]  /*5c6c0*/  STL [R1+0x257c], R69 ;  /* 0x00257c4501007387 */ /* 0x000fe80000100800 */
[----:B------:R-:W-:Y:S04]  /*5c6d0*/  STL [R1+0x2588], R46 ;  /* 0x0025882e01007387 */ /* 0x000fe80000100800 */
[----:B------:R-:W-:Y:S04]  /*5c6e0*/  STL [R1+0x2584], R47 ;  /* 0x0025842f01007387 */ /* 0x000fe80000100800 */
[----:B------:R-:W-:Y:S04]  /*5c6f0*/  STL [R1+0x2590], R44 ;  /* 0x0025902c01007387 */ /* 0x000fe80000100800 */
[----:B------:R-:W-:Y:S04]  /*5c700*/  STL [R1+0x258c], R45 ;  /* 0x00258c2d01007387 */ /* 0x000fe80000100800 */
[----:B----4-:R0:W-:Y:S04]  /*5c710*/  @!P6 STL [R1+0x1768], R61 ;  /* 0x0017683d0100e387 */ /* 0x0101e80000100800 */
[----:B0-----:R-:W4:Y:S04]  /*5c720*/  LDL R61, [R1+0x1940] ;  /* 0x00194000013d7983 */ /* 0x001f280000100800 */
[----:B------:R0:W-:Y:S04]  /*5c730*/  @!P2 STL [R1+0x17b8], R26 ;  /* 0x0017b81a0100a387 */ /* 0x0001e80000100800 */
[----:B------:R-:W4:Y:S04]  /*5c740*/  @!P6 LDG.E.U16 R40, desc[UR6][R22.64] ;  /* 0x000000061628e981 */ /* 0x000f28000c1e1500 */
[----:B0-----:R-:W4:Y:S04]  /*5c750*/  LDL R26, [R1+0x191c] ;  /* 0x00191c00011a7983 */ /* 0x001f280000100800 */
[----:B------:R0:W-:Y:S04]  /*5c760*/  @!P6 STL [R1+0x1738], R38 ;  /* 0x001738260100e387 */ /* 0x0001e80000100800 */
[----:B--2---:R-:W2:Y:S04]  /*5c770*/  @!P2 LDG.E.U16 R0, desc[UR6][R20.64] ;  /* 0x000000061400a981 */ /* 0x004ea8000c1e1500 */
[----:B0-----:R-:W2:Y:S04]  /*5c780*/  LDL R38, [R1+0x1918] ;  /* 0x0019180001267983 */ /* 0x001ea80000100800 */
[----:B------:R0:W-:Y:S04]  /*5c790*/  @!P6 STL [R1+0x1794], R49 ;  /* 0x001794310100e387 */ /* 0x0001e80000100800 */
[----:B---3--:R-:W3:Y:S04]  /*5c7a0*/  @!P6 LDG.E.U16 R27, desc[UR6][R16.64] ;  /* 0x00000006101be981 */ /* 0x008ee8000c1e1500 */
[----:B0-----:R-:W3:Y:S04]  /*5c7b0*/  LDL R49, [R1+0x18f4] ;  /* 0x0018f40001317983 */ /* 0x001ee80000100800 */
[----:B------:R-:W-:Y:S04]  /*5c7c0*/  STL [R1+0x2598], R22 ;  /* 0x0025981601007387 */ /* 0x000fe80000100800 */
[----:B------:R-:W-:Y:S04]  /*5c7d0*/  STL [R1+0x2594], R23 ;  /* 0x0025941701007387 */ /* 0x000fe80000100800 */
[----:B------:R0:W-:Y:S04]  /*5c7e0*/  @!P2 STL [R1+0x1764], R39 ;  /* 0x001764270100a387 */ /* 0x0001e80000100800 */
[----:B0-----:R-:W3:Y:S04]  /*5c7f0*/  LDL R39, [R1+0x18f0] ;  /* 0x0018f00001277983 */ /* 0x001ee80000100800 */
[----:B------:R0:W-:Y:S04]  /*5c800*/  @!P2 STL [R1+0x1790], R48 ;  /* 0x001790300100a387 */ /* 0x0001e80000100800 */
[----:B0-----:R-:W3:Y:S04]  /*5c810*/  LDL R48, [R1+0x18cc] ;  /* 0x0018cc0001307983 */ /* 0x001ee80000100800 */
[----:B------:R0:W-:Y:S04]  /*5c820*/  @!P6 STL [R1+0x1708], R66 ;  /* 0x001708420100e387 */ /* 0x0001e80000100800 */
[----:B------:R-:W3:Y:S04]  /*5c830*/  LDL R51, [R1+0x18a4] ;  /* 0x0018a40001337983 */ /* 0x000ee80000100800 */
[----:B0-----:R-:W3:Y:S04]  /*5c840*/  LDL R66, [R1+0x18c8] ;  /* 0x0018c80001427983 */ /* 0x001ee80000100800 */
[----:B------:R0:W-:Y:S04]  /*5c850*/  @!P2 STL [R1+0x1734], R67 ;  /* 0x001734430100a387 */ /* 0x0001e80000100800 */
[----:B0-----:R-:W3:Y:S04]  /*5c860*/  LDL R67, [R1+0x18a0] ;  /* 0x0018a00001437983 */ /* 0x001ee80000100800 */
[----:B----4-:R-:W4:Y:S04]  /*5c870*/  @!P2 LDG.E.U16 R61, desc[UR6][R62.64] ;  /* 0x000000063e3da981 */ /* 0x010f28000c1e1500 */
[----:B------:R0:W-:Y:S04]  /*5c880*/  @!P6 STL [R1+0x16d8], R40 ;  /* 0x0016d8280100e387 */ /* 0x0001e80000100800 */
[----:B------:R-:W4:Y:S04]  /*5c890*/  @!P6 LDG.E.U16 R26, desc[UR6][R58.64] ;  /* 0x000000063a1ae981 */ /* 0x000f28000c1e1500 */
[----:B0-----:R-:W4:Y:S04]  /*5c8a0*/  LDL R40, [R1+0x187c] ;  /* 0x00187c0001287983 */ /* 0x001f280000100800 */
[----:B------:R0:W-:Y:S04]  /*5c8b0*/  @!P2 STL [R1+0x1704], R41 ;  /* 0x001704290100a387 */ /* 0x0001e80000100800 */
[----:B--2---:R-:W2:Y:S04]  /*5c8c0*/  @!P2 LDG.E.U16 R38, desc[UR6][R84.64] ;  /* 0x000000065426a981 */ /* 0x004ea8000c1e1500 */
[----:B0-----:R-:W2:Y:S04]  /*5c8d0*/  LDL R41, [R1+0x1878] ;  /* 0x0018780001297983 */ /* 0x001ea80000100800 */
[----:B------:R0:W-:Y:S04]  /*5c8e0*/  @!P2 STL [R1+0x16d4], R0 ;  /* 0x0016d4000100a387 */ /* 0x0001e80000100800 */
[----:B------:R-:W2:Y:S04]  /*5c8f0*/  LDL R50, [R1+0x1828] ;  /* 0x0018280001327983 */ /* 0x000ea80000100800 */
[----:B---3--:R-:W3:Y:S04]  /*5c900*/  @!P6 LDG.E.U16 R49, desc[UR6][R52.64] ;  /* 0x000000063431e981 */ /* 0x008ee8000c1e1500 */
[----:B0-----:R-:W3:Y:S04]  /*5c910*/  LDL R0, [R1+0x1854] ;  /* 0x0018540001007983 */ /* 0x001ee80000100800 */
[----:B------:R0:W-:Y:S04]  /*5c920*/  STL [R1+0x25a0], R20 ;  /* 0x0025a01401007387 */ /* 0x0001e80000100800 */
[----:B0-----:R-:W3:Y:S04]  /*5c930*/  LDL R20, [R1+0x182c] ;  /* 0x00182c0001147983 */ /* 0x001ee80000100800 */
[----:B------:R0:W-:Y:S04]  /*5c940*/  STL [R1+0x259c], R21 ;  /* 0x00259c1501007387 */ /* 0x0001e80000100800 */
[----:B------:R-:W3:Y:S04]  /*5c950*/  @!P2 LDG.E.U16 R39, desc[UR6][R78.64] ;  /* 0x000000064e27a981 */ /* 0x000ee8000c1e1500 */
[----:B0-----:R-:W3:Y:S04]  /*5c960*/  LDL R21, [R1+0x1850] ;  /* 0x0018500001157983 */ /* 0x001ee80000100800 */
[----:B------:R-:W3:Y:S04]  /*5c970*/  LDL.LU.64 R16, [R1+0x29c8] ;  /* 0x0029c80001107983 */ /* 0x000ee80000300a00 */
[----:B------:R-:W3:Y:S04]  /*5c980*/  @!P6 LDG.E.U16 R48, desc[UR6][R64.64] ;  /* 0x000000064030e981 */ /* 0x000ee8000c1e1500 */
        /* <DEDUP_REMOVED lines=10> */
[----:B------:R0:W-:Y:S04]  /*5ca30*/  @!P6 STL [R1+0x1944], R27 ;  /* 0x0019441b0100e387 */ /* 0x0001e80000100800 */
[----:B------:R-:W3:Y:S04]  /*5ca40*/  @!P2 LDG.E.U16 R66, desc[UR6][R42.64] ;  /* 0x000000062a42a981 */ /* 0x000ee8000c1e1500 */
[----:B------:R-:W3:Y:S04]  /*5ca50*/  @!P6 LDG.E.U16 R51, desc[UR6][R18.64] ;  /* 0x000000061233e981 */ /* 0x000ee8000c1e1500 */
[----:B0-----:R-:W3:Y:S04]  /*5ca60*/  LDL R27, [R1+0x1730] ;  /* 0x00173000011b7983 */ /* 0x001ee80000100800 */
[----:B------:R-:W3:Y:S04]  /*5ca70*/  LDL.LU.64 R62, [R1+0x29c0] ;  /* 0x0029c000013e7983 */ /* 0x000ee80000300a00 */
[----:B----4-:R0:W-:Y:S04]  /*5ca80*/  @!P2 STL [R1+0x1940], R61 ;  /* 0x0019403d0100a387 */ /* 0x0101e80000100800 */
        /* <DEDUP_REMOVED lines=12> */
[----:B------:R-:W2:Y:S04]  /*5cb50*/  @!P2 LDG.E.U16 R67, desc[UR6][R16.64] ;  /* 0x000000061043a981 */ /* 0x000ea8000c1e1500 */
[----:B0-----:R-:W3:Y:S04]  /*5cb60*/  LDL.LU R39, [R1+0x2988] ;  /* 0x0029880001277983 */ /* 0x001ee80000300800 */
[----:B------:R-:W3:Y:S04]  /*5cb70*/  LDL.LU.64 R64, [R1+0x2980] ;  /* 0x0029800001407983 */ /* 0x000ee80000300a00 */
[----:B------:R0:W-:Y:S04]  /*5cb80*/  @!P6 STL [R1+0x18cc], R48 ;  /* 0x0018cc300100e387 */ /* 0x0001e80000100800 */
[----:B0-----:R-:W4:Y:S04]  /*5cb90*/  LDL R48, [R1+0x16fc] ;  /* 0x0016fc0001307983 */ /* 0x001f280000100800 */
[----:B------:R-:W4:Y:S04]  /*5cba0*/  LDL.LU.64 R42, [R1+0x2978] ;  /* 0x00297800012a7983 */ /* 0x000f280000300a00 */
[----:B------:R0:W-:Y:S04]  /*5cbb0*/  @!P2 STL [R1+0x18c8], R66 ;  /* 0x0018c8420100a387 */ /* 0x0001e80000100800 */
[----:B0-----:R-:W4:Y:S04]  /*5cbc0*/  LDL.LU R66, [R1+0x2970] ;  /* 0x0029700001427983 */ /* 0x001f280000300800 */
[----:B------:R-:W4:Y:S04]  /*5cbd0*/  LDL.LU.64 R18, [R1+0x2968] ;  /* 0x0029680001127983 */ /* 0x000f280000300a00 */
[----:B------:R0:W-:Y:S04]  /*5cbe0*/  @!P6 STL [R1+0x18a4], R51 ;  /* 0x0018a4330100e387 */ /* 0x0001e80000100800 */
[----:B0-----:R-:W4:Y:S04]  /*5cbf0*/  LDL R51, [R1+0x16d0] ;  /* 0x0016d00001337983 */ /* 0x001f280000100800 */
[----:B------:R-:W4:Y:S04]  /*5cc00*/  LDL.LU.64 R16, [R1+0x2960] ;  /* 0x0029600001107983 */ /* 0x000f280000300a00 */
[----:B--2---:R0:W-:Y:S04]  /*5cc10*/  @!P2 STL [R1+0x18a0], R67 ;  /* 0x0018a0430100a387 */ /* 0x0041e80000100800 */
[----:B---3--:R-:W2:Y:S04]  /*5cc20*/  @!P6 LDG.E.U16 R40, desc[UR6][R64.64] ;  /* 0x000000064028e981 */ /* 0x008ea8000c1e1500 */
[----:B0-----:R-:W3:Y:S04]  /*5cc30*/  LDL.LU R67, [R1+0x2958] ;  /* 0x0029580001437983 */ /* 0x001ee80000300800 */
[----:B------:R-:W3:Y:S04]  /*5cc40*/  LDL.LU.64 R64, [R1+0x2950] ;  /* 0x0029500001407983 */ /* 0x000ee80000300a00 */
[----:B----4-:R-:W4:Y:S04]  /*5cc50*/  @!P2 LDG.E.U16 R41, desc[UR6][R42.64] ;  /* 0x000000062a29a981 */ /* 0x010f28000c1e1500 */
[----:B------:R-:W4:Y:S04]  /*5cc60*/  @!P6 LDG.E.U16 R0, desc[UR6][R18.64] ;  /* 0x000000061200e981 */ /* 0x000f28000c1e1500 */
[----:B------:R-:W4:Y:S04]  /*5cc70*/  @!P2 LDG.E.U16 R21, desc[UR6][R16.64] ;  /* 0x000000061015a981 */ /* 0x000f28000c1e1500 */
[----:B--2---:R0:W-:Y:S04]  /*5cc80*/  @!P6 STL [R1+0x187c], R40 ;  /* 0x00187c280100e387 */ /* 0x0041e80000100800 */
[----:B---3--:R-:W2:Y:S04]  /*5cc90*/  @!P6 LDG.E.U16 R20, desc[UR6][R66.64] ;  /* 0x000000064214e981 */ /* 0x008ea8000c1e1500 */
[----:B0-----:R-:W3:Y:S04]  /*5cca0*/  LDL.LU R40, [R1+0x2948] ;  /* 0x0029480001287983 */ /* 0x001ee80000300800 */
[----:B------:R-:W2:Y:S04]  /*5ccb0*/  LDL.LU.64 R42, [R1+0x2940] ;  /* 0x00294000012a7983 */ /* 0x000ea80000300a00 */
[----:B------:R-:W3:Y:S04]  /*5ccc0*/  @!P2 LDG.E.U16 R50, desc[UR6][R64.64] ;  /* 0x000000064032a981 */ /* 0x000ee8000c1e1500 */
[----:B----4-:R0:W-:Y:S04]  /*5ccd0*/  @!P2 STL [R1+0x1878], R41 ;  /* 0x001878290100a387 */ /* 0x0101e80000100800 */
[----:B0-----:R-:W4:Y:S04]  /*5cce0*/  LDL.LU R41, [R1+0x2938] ;  /* 0x0029380001297983 */ /* 0x001f280000300800 */
[----:B------:R-:W4:Y:S04]  /*5ccf0*/  LDL.LU.64 R18, [R1+0x2930] ;  /* 0x0029300001127983 */ /* 0x000f280000300a00 */
[----:B------:R0:W-:Y:S04]  /*5cd00*/  @!P6 STL [R1+0x1854], R0 ;  /* 0x001854000100e387 */ /* 0x0001e80000100800 */
[----:B0-----:R-:W4:Y:S04]  /*5cd10*/  LDL.LU R0, [R1+0x2928] ;  /* 0x0029280001007983 */ /* 0x001f280000300800 */
[----:B------:R-:W4:Y:S04]  /*5cd20*/  LDL.LU.64 R16, [R1+0x2920] ;  /* 0x0029200001107983 */ /* 0x000f280000300a00 */
[----:B------:R-:W4:Y:S04]  /*5cd30*/  LDL.LU.64 R66, [R1+0x2918] ;  /* 0x0029180001427983 */ /* 0x000f280000300a00 */
[----:B------:R-:W4:Y:S04]  /*5cd40*/  LDL.LU.64 R64, [R1+0x2910] ;  /* 0x0029100001407983 */ /* 0x000f280000300a00 */
[----:B--2---:R-:W2:Y:S04]  /*5cd50*/  @!P6 LDG.E.U16 R23, desc[UR6][R42.64] ;  /* 0x000000062a17e981 */ /* 0x004ea8000c1e1500 */
[----:B---3--:R0:W-:Y:S04]  /*5cd60*/  @!P2 STL [R1+0x1828], R50 ;  /* 0x001828320100a387 */ /* 0x0081e80000100800 */
[----:B0-----:R-:W3:Y:S04]  /*5cd70*/  LDL R50, [R1+0x16cc] ;  /* 0x0016cc0001327983 */ /* 0x001ee80000100800 */
[----:B------:R-:W2:Y:S04]  /*5cd80*/  LDL.LU.64 R42, [R1+0x2908] ;  /* 0x00290800012a7983 */ /* 0x000ea80000300a00 */
[----:B----4-:R-:W4:Y:S04]  /*5cd90*/  @!P2 LDG.E.U16 R22, desc[UR6][R40.64] ;  /* 0x000000062816a981 */ /* 0x010f28000c1e1500 */
[----:B------:R-:W3:Y:S04]  /*5cda0*/  @!P6 LDG.E.U16 R45, desc[UR6][R18.64] ;  /* 0x00000006122de981 */ /* 0x000ee8000c1e1500 */
[----:B------:R-:W3:Y:S04]  /*5cdb0*/  LDL.LU.64 R40, [R1+0x2900] ;  /* 0x0029000001287983 */ /* 0x000ee80000300a00 */
[----:B------:R-:W4:Y:S04]  /*5cdc0*/  LDL.LU.64 R18, [R1+0x28f8] ;  /* 0x0028f80001127983 */ /* 0x000f280000300a00 */
[----:B------:R-:W4:Y:S04]  /*5cdd0*/  @!P2 LDG.E.U16 R44, desc[UR6][R16.64] ;  /* 0x00000006102ca981 */ /* 0x000f28000c1e1500 */
[----:B------:R-:W4:Y:S04]  /*5cde0*/  @!P6 LDG.E.U16 R47, desc[UR6][R66.64] ;  /* 0x00000006422fe981 */ /* 0x000f28000c1e1500 */
[----:B------:R-:W4:Y:S04]  /*5cdf0*/  @!P2 LDG.E.U16 R46, desc[UR6][R64.64] ;  /* 0x00000006402ea981 */ /* 0x000f28000c1e1500 */
[----:B------:R-:W4:Y:S04]  /*5ce00*/  LDL.LU.64 R16, [R1+0x28f0] ;  /* 0x0028f00001107983 */ /* 0x000f280000300a00 */
[----:B------:R-:W4:Y:S04]  /*5ce10*/  LDL.LU.64 R66, [R1+0x28e8] ;  /* 0x0028e80001427983 */ /* 0x000f280000300a00 */
[----:B------:R-:W4:Y:S04]  /*5ce20*/  LDL.LU.64 R64, [R1+0x28e0] ;  /* 0x0028e00001407983 */ /* 0x000f280000300a00 */
[----:B--2---:R-:W2:Y:S04]  /*5ce30*/  @!P6 LDG.E.U16 R69, desc[UR6][R42.64] ;  /* 0x000000062a45e981 */ /* 0x004ea8000c1e1500 */
[----:B------:R-:W2:Y:S04]  /*5ce40*/  LDL.LU.64 R42, [R1+0x28d8] ;  /* 0x0028d800012a7983 */ /* 0x000ea80000300a00 */
[----:B---3--:R-:W3:Y:S04]  /*5ce50*/  @!P2 LDG.E.U16 R68, desc[UR6][R40.64] ;  /* 0x000000062844a981 */ /* 0x008ee8000c1e1500 */
[----:B----4-:R-:W4:Y:S04]  /*5ce60*/  @!P6 LDG.E.U16 R25, desc[UR6][R18.64] ;  /* 0x000000061219e981 */ /* 0x010f28000c1e1500 */
[----:B------:R-:W3:Y:S04]  /*5ce70*/  LDL.LU.64 R40, [R1+0x28d0] ;  /* 0x0028d00001287983 */ /* 0x000ee80000300a00 */
[----:B------:R-:W4:Y:S04]  /*5ce80*/  LDL.LU.64 R18, [R1+0x28c8] ;  /* 0x0028c80001127983 */ /* 0x000f280000300a00 */
[----:B------:R-:W4:Y:S04]  /*5ce90*/  @!P2 LDG.E.U16 R24, desc[UR6][R16.64] ;  /* 0x000000061018a981 */ /* 0x000f28000c1e1500 */
[----:B------:R-:W4:Y:S04]  /*5cea0*/  @!P6 LDG.E.U16 R27, desc[UR6][R66.64] ;  /* 0x00000006421be981 */ /* 0x000f28000c1e1500 */
[----:B------:R-:W4:Y:S04]  /*5ceb0*/  @!P2 LDG.E.U16 R26, desc[UR6][R64.64] ;  /* 0x00000006401aa981 */ /* 0x000f28000c1e1500 */
[----:B------:R-:W4:Y:S04]  /*5cec0*/  LDL.LU.64 R16, [R1+0x28c0] ;  /* 0x0028c00001107983 */ /* 0x000f280000300a00 */
[----:B--2---:R-:W2:Y:S04]  /*5ced0*/  @!P6 LDG.E.U16 R49, desc[UR6][R42.64] ;  /* 0x000000062a31e981 */ /* 0x004ea8000c1e1500 */
[----:B---3--:R-:W3:Y:S04]  /*5cee0*/  @!P2 LDG.E.U16 R48, desc[UR6][R40.64] ;  /* 0x000000062830a981 */ /* 0x008ee8000c1e1500 */
[----:B----4-:R-:W4:Y:S04]  /*5cef0*/  @!P6 LDG.E.U16 R51, desc[UR6][R18.64] ;  /* 0x000000061233e981 */ /* 0x010f28000c1e1500 */
[----:B------:R-:W-:Y:S04]  /*5cf00*/  STL [R1+0x25a8], R66 ;  /* 0x0025a84201007387 */ /* 0x000fe80000100800 */
[----:B------:R-:W-:Y:S04]  /*5cf10*/  STL [R1+0x25a4], R67 ;  /* 0x0025a44301007387 */ /* 0x000fe80000100800 */
[----:B------:R-:W-:Y:S04]  /*5cf20*/  STL [R1+0x25b0], R64 ;  /* 0x0025b04001007387 */ /* 0x000fe80000100800 */
[----:B------:R-:W-:Y:S04]  /*5cf30*/  @!P2 STL [R1+0x1850], R21 ;  /* 0x001850150100a387 */ /* 0x000fe80000100800 */
[----:B------:R-:W-:Y:S04]  /*5cf40*/  STL [R1+0x25ac], R65 ;  /* 0x0025ac4101007387 */ /* 0x000fe80000100800 */
[----:B------:R-:W-:Y:S04]  /*5cf50*/  @!P6 STL [R1+0x182c], R20 ;  /* 0x00182c140100e387 */ /* 0x000fe80000100800 */
[----:B------:R-:W-:Y:S04]  /*5cf60*/  STL [R1+0x25b8], R42 ;  /* 0x0025b82a01007387 */ /* 0x000fe80000100800 */
[----:B------:R-:W-:Y:S04]  /*5cf70*/  STL [R1+0x25b4], R43 ;  /* 0x0025b42b01007387 */ /* 0x000fe80000100800 */
[----:B------:R-:W-:Y:S04]  /*5cf80*/  STL [R1+0x25c0], R40 ;  /* 0x0025c02801007387 */ /* 0x000fe80000100800 */
[----:B------:R-:W-:Y:S04]  /*5cf90*/  STL [R1+0x25bc], R41 ;  /* 0x0025bc2901007387 */ /* 0x000fe80000100800 */
[----:B------:R-:W-:Y:S04]  /*5cfa0*/  @!P6 STL [R1+0x1804], R23 ;  /* 0x001804170100e387 */ /* 0x000fe80000100800 */
[----:B------:R-:W2:Y:S04]  /*5cfb0*/  @!P2 LDG.E.U16 R50, desc[UR6][R16.64] ;  /* 0x000000061032a981 */ /* 0x000ea8000c1e1500 */
[----:B----4-:R0:W-:Y:S04]  /*5cfc0*/  @!P6 STL [R1+0x16d0], R51 ;  /* 0x0016d0330100e387 */ /* 0x0101e80000100800 */
[----:B0-----:R-:W4:Y:S04]  /*5cfd0*/  LDL R51, [R1+0x1938] ;  /* 0x0019380001337983 */ /* 0x001f280000100800 */
[----:B------:R-:W-:Y:S04]  /*5cfe0*/  @!P2 STL [R1+0x1800], R22 ;  /* 0x001800160100a387 */ /* 0x000fe80000100800 */
[----:B------:R-:W3:Y:S04]  /*5cff0*/  LDL R41, [R1+0x1914] ;  /* 0x0019140001297983 */ /* 0x000ee80000100800 */
[----:B------:R-:W3:Y:S04]  /*5d000*/  LDL R40, [R1+0x1910] ;  /* 0x0019100001287983 */ /* 0x000ee80000100800 */
[----:B------:R-:W-:Y:S04]  /*5d010*/  @!P6 STL [R1+0x17dc], R45 ;  /* 0x0017dc2d0100e387 */ /* 0x000fe80000100800 */
[----:B------:R0:W-:Y:S04]  /*5d020*/  @!P6 STL [R1+0x178c], R69 ;  /* 0x00178c450100e387 */ /* 0x0001e80000100800 */
[----:B0-----:R-:W3:Y:S04]  /*5d030*/  LDL R69, [R1+0x18ec] ;  /* 0x0018ec0001457983 */ /* 0x001ee80000100800 */
[----:B------:R-:W-:Y:S04]  /*5d040*/  @!P2 STL [R1+0x17d8], R44 ;  /* 0x0017d82c0100a387 */ /* 0x000fe80000100800 */
[----:B------:R0:W-:Y:S04]  /*5d050*/  STL [R1+0x25c8], R18 ;  /* 0x0025c81201007387 */ /* 0x0001e80000100800 */
[----:B0-----:R-:W3:Y:S04]  /*5d060*/  LDL R18, [R1+0x193c] ;  /* 0x00193c0001127983 */ /* 0x001ee80000100800 */
[----:B------:R-:W-:Y:S04]  /*5d070*/  @!P6 STL [R1+0x17b4], R47 ;  /* 0x0017b42f0100e387 */ /* 0x000fe80000100800 */
[----:B------:R-:W-:Y:S04]  /*5d080*/  STL [R1+0x25c4], R19 ;  /* 0x0025c41301007387 */ /* 0x000fe80000100800 */
[----:B------:R-:W-:Y:S04]  /*5d090*/  @!P2 STL [R1+0x17b0], R46 ;  /* 0x0017b02e0100a387 */ /* 0x000fe80000100800 */
[----:B------:R-:W3:Y:S04]  /*5d0a0*/  LDL R43, [R1+0x18e8] ;  /* 0x0018e800012b7983 */ /* 0x000ee80000100800 */
[----:B------:R-:W3:Y:S04]  /*5d0b0*/  LDL R42, [R1+0x18c4] ;  /* 0x0018c400012a7983 */ /* 0x000ee80000100800 */
[----:B------:R-:W3:Y:S04]  /*5d0c0*/  LDL R65, [R1+0x18c0] ;  /* 0x0018c00001417983 */ /* 0x000ee80000100800 */
[----:B------:R-:W3:Y:S04]  /*5d0d0*/  LDL R64, [R1+0x189c] ;  /* 0x00189c0001407983 */ /* 0x000ee80000100800 */
[----:B------:R-:W3:Y:S04]  /*5d0e0*/  LDL R67, [R1+0x1898] ;  /* 0x0018980001437983 */ /* 0x000ee80000100800 */
[----:B------:R-:W-:Y:S04]  /*5d0f0*/  @!P2 STL [R1+0x1788], R68 ;  /* 0x001788440100a387 */ /* 0x000fe80000100800 */
[----:B--2---:R0:W-:Y:S04]  /*5d100*/  @!P2 STL [R1+0x16cc], R50 ;  /* 0x0016cc320100a387 */ /* 0x0041e80000100800 */
[----:B0-----:R-:W2:Y:S04]  /*5d110*/  LDL R50, [R1+0x1874] ;  /* 0x0018740001327983 */ /* 0x001ea80000100800 */
[----:B----4-:R-:W4:Y:S04]  /*5d120*/  @!P2 LDG.E.U16 R51, desc[UR6][R86.64] ;  /* 0x000000065633a981 */ /* 0x010f28000c1e1500 */
[----:B---3--:R-:W3:Y:S04]  /*5d130*/  @!P6 LDG.E.U16 R41, desc[UR6][R56.64] ;  /* 0x000000063829e981 */ /* 0x008ee8000c1e1500 */
[----:B------:R-:W3:Y:S04]  /*5d140*/  @!P2 LDG.E.U16 R40, desc[UR6][R80.64] ;  /* 0x000000065028a981 */ /* 0x000ee8000c1e1500 */
[----:B------:R-:W3:Y:S04]  /*5d150*/  @!P6 LDG.E.U16 R69, desc[UR6][R74.64] ;  /* 0x000000064a45e981 */ /* 0x000ee8000c1e1500 */
[----:B------:R0:W-:Y:S04]  /*5d160*/  @!P6 STL [R1+0x1760], R25 ;  /* 0x001760190100e387 */ /* 0x0001e80000100800 */
[----:B------:R-:W3:Y:S04]  /*5d170*/  LDL R66, [R1+0x1870] ;  /* 0x0018700001427983 */ /* 0x000ee80000100800 */
[----:B------:R-:W3:Y:S04]  /*5d180*/  LDL R21, [R1+0x184c] ;  /* 0x00184c0001157983 */ /* 0x000ee80000100800 */
[----:B------:R1:W-:Y:S04]  /*5d190*/  @!P2 STL [R1+0x175c], R24 ;  /* 0x00175c180100a387 */ /* 0x0003e80000100800 */
[----:B------:R-:W3:Y:S04]  /*5d1a0*/  LDL R20, [R1+0x1848] ;  /* 0x0018480001147983 */ /* 0x000ee80000100800 */
[----:B------:R0:W-:Y:S04]  /*5d1b0*/  @!P6 STL [R1+0x1730], R27 ;  /* 0x0017301b0100e387 */ /* 0x0001e80000100800 */
[----:B------:R-:W3:Y:S04]  /*5d1c0*/  LDL R23, [R1+0x1824] ;  /* 0x0018240001177983 */ /* 0x000ee80000100800 */
[----:B------:R-:W3:Y:S04]  /*5d1d0*/  LDL R22, [R1+0x1820] ;  /* 0x0018200001167983 */ /* 0x000ee80000100800 */
[----:B------:R-:W3:Y:S04]  /*5d1e0*/  LDL R45, [R1+0x17fc] ;  /* 0x0017fc00012d7983 */ /* 0x000ee80000100800 */
[----:B------:R0:W-:Y:S04]  /*5d1f0*/  @!P2 STL [R1+0x172c], R26 ;  /* 0x00172c1a0100a387 */ /* 0x0001e80000100800 */
[----:B------:R-:W3:Y:S04]  /*5d200*/  LDL R44, [R1+0x17f8] ;  /* 0x0017f800012c7983 */ /* 0x000ee80000100800 */
[----:B------:R-:W3:Y:S04]  /*5d210*/  LDL R47, [R1+0x17d4] ;  /* 0x0017d400012f7983 */ /* 0x000ee80000100800 */
[----:B------:R-:W3:Y:S04]  /*5d220*/  LDL R46, [R1+0x17d0] ;  /* 0x0017d000012e7983 */ /* 0x000ee80000100800 */
[----:B------:R1:W-:Y:S04]  /*5d230*/  @!P6 STL [R1+0x1700], R49 ;  /* 0x001700310100e387 */ /* 0x0003e80000100800 */
[----:B------:R-:W3:Y:S04]  /*5d240*/  LDL R68, [R1+0x17ac] ;  /* 0x0017ac0001447983 */ /* 0x000ee80000100800 */
[----:B0-----:R-:W3:Y:S04]  /*5d250*/  LDL R25, [R1+0x17a8] ;  /* 0x0017a80001197983 */ /* 0x001ee80000100800 */
[----:B-1----:R-:W3:Y:S04]  /*5d260*/  LDL R24, [R1+0x1784] ;  /* 0x0017840001187983 */ /* 0x002ee80000100800 */
[----:B------:R0:W-:Y:S04]  /*5d270*/  @!P2 STL [R1+0x16fc], R48 ;  /* 0x0016fc300100a387 */ /* 0x0001e80000100800 */
[----:B------:R-:W3:Y:S04]  /*5d280*/  LDL R27, [R1+0x1780] ;  /* 0x00178000011b7983 */ /* 0x000ee80000100800 */
[----:B------:R-:W3:Y:S04]  /*5d290*/  LDL R26, [R1+0x1758] ;  /* 0x00175800011a7983 */ /* 0x000ee80000100800 */
[----:B------:R-:W3:Y:S04]  /*5d2a0*/  @!P6 LDG.E.U16 R18, desc[UR6][R36.64] ;  /* 0x000000062412e981 */ /* 0x000ee8000c1e1500 */
[----:B------:R-:W3:Y:S04]  /*5d2b0*/  LDL R49, [R1+0x1754] ;  /* 0x0017540001317983 */ /* 0x000ee80000100800 */
[----:B------:R-:W3:Y:S04]  /*5d2c0*/  @!P2 LDG.E.U16 R43, desc[UR6][R14.64] ;  /* 0x000000060e2ba981 */ /* 0x000ee8000c1e1500 */
[----:B------:R-:W3:Y:S04]  /*5d2d0*/  @!P6 LDG.E.U16 R42, desc[UR6][R12.64] ;  /* 0x000000060c2ae981 */ /* 0x000ee8000c1e1500 */
[----:B------:R-:W3:Y:S04]  /*5d2e0*/  @!P2 LDG.E.U16 R65, desc[UR6][R34.64] ;  /* 0x000000062241a981 */ /* 0x000ee8000c1e1500 */
[----:B0-----:R-:W3:Y:S04]  /*5d2f0*/  LDL R48, [R1+0x1728] ;  /* 0x0017280001307983 */ /* 0x001ee80000100800 */
[----:B------:R-:W-:Y:S04]  /*5d300*/  STL [R1+0x25d0], R16 ;  /* 0x0025d01001007387 */ /* 0x000fe80000100800 */
[----:B------:R-:W-:Y:S04]  /*5d310*/  STL [R1+0x25cc], R17 ;  /* 0x0025cc1101007387 */ /* 0x000fe80000100800 */
[----:B------:R-:W3:Y:S04]  /*5d320*/  @!P6 LDG.E.U16 R64, desc[UR6][R62.64] ;  /* 0x000000063e40e981 */ /* 0x000ee8000c1e1500 */
[----:B------:R-:W3:Y:S04]  /*5d330*/  LDL.LU.64 R36, [R1+0x28b8] ;  /* 0x0028b80001247983 */ /* 0x000ee80000300a00 */
[----:B------:R-:W3:Y:S04]  /*5d340*/  LDL.LU.64 R86, [R1+0x28b0] ;  /* 0x0028b00001567983 */ /* 0x000ee80000300a00 */
[----:B--2---:R-:W2:Y:S04]  /*5d350*/  @!P6 LDG.E.U16 R50, desc[UR6][R38.64] ;  /* 0x000000062632e981 */ /* 0x004ea8000c1e1500 */
[----:B------:R-:W2:Y:S04]  /*5d360*/  @!P2 LDG.E.U16 R67, desc[UR6][R60.64] ;  /* 0x000000063c43a981 */ /* 0x000ea8000c1e1500 */
[----:B----4-:R0:W-:Y:S04]  /*5d370*/  @!P2 STL [R1+0x1938], R51 ;  /* 0x001938330100a387 */ /* 0x0101e80000100800 */
[----:B0-----:R-:W4:Y:S04]  /*5d380*/  LDL R51, [R1+0x1724] ;  /* 0x0017240001337983 */ /* 0x001f280000100800 */
[----:B------:R-:W4:Y:S04]  /*5d390*/  LDL.LU.64 R56, [R1+0x28a8] ;  /* 0x0028a80001387983 */ /* 0x000f280000300a00 */
[----:B------:R-:W4:Y:S04]  /*5d3a0*/  LDL.LU.64 R80, [R1+0x28a0] ;  /* 0x0028a00001507983 */ /* 0x000f280000300a00 */
[----:B------:R-:W4:Y:S04]  /*5d3b0*/  LDL.LU.64 R74, [R1+0x2898] ;  /* 0x00289800014a7983 */ /* 0x000f280000300a00 */
[----:B---3--:R0:W-:Y:S04]  /*5d3c0*/  @!P6 STL [R1+0x18ec], R69 ;  /* 0x0018ec450100e387 */ /* 0x0081e80000100800 */
[----:B0-----:R-:W3:Y:S04]  /*5d3d0*/  LDL.LU R69, [R1+0x16f8] ;  /* 0x0016f80001457983 */ /* 0x001ee80000300800 */
[----:B------:R-:W3:Y:S04]  /*5d3e0*/  LDL.LU.64 R14, [R1+0x2890] ;  /* 0x00289000010e7983 */ /* 0x000ee80000300a00 */
[----:B------:R-:W4:Y:S04]  /*5d3f0*/  LDL.LU.64 R12, [R1+0x2888] ;  /* 0x00288800010c7983 */ /* 0x000f280000300a00 */
[----:B------:R-:W4:Y:S04]  /*5d400*/  LDL.LU.64 R34, [R1+0x2880] ;  /* 0x0028800001227983 */ /* 0x000f280000300a00 */
[----:B------:R-:W4:Y:S04]  /*5d410*/  LDL.LU.64 R62, [R1+0x2878] ;  /* 0x00287800013e7983 */ /* 0x000f280000300a00 */
[----:B------:R-:W4:Y:S04]  /*5d420*/  LDL.LU.64 R60, [R1+0x2870] ;  /* 0x00287000013c7983 */ /* 0x000f280000300a00 */
[----:B------:R-:W4:Y:S04]  /*5d430*/  LDL.LU.64 R38, [R1+0x2868] ;  /* 0x0028680001267983 */ /* 0x000f280000300a00 */
[----:B------:R-:W4:Y:S04]  /*5d440*/  @!P2 LDG.E.U16 R66, desc[UR6][R36.64] ;  /* 0x000000062442a981 */ /* 0x000f28000c1e1500 */
[----:B--2---:R0:W-:Y:S04]  /*5d450*/  @!P6 STL [R1+0x1874], R50 ;  /* 0x001874320100e387 */ /* 0x0041e80000100800 */
[----:B0-----:R-:W2:Y:S04]  /*5d460*/  LDL R50, [R1+0x16f4] ;  /* 0x0016f40001327983 */ /* 0x001ea80000100800 */
[----:B------:R-:W2:Y:S04]  /*5d470*/  LDL.LU.64 R36, [R1+0x2860] ;  /* 0x0028600001247983 */ /* 0x000ea80000300a00 */
[----:B---3--:R-:W3:Y:S04]  /*5d480*/  @!P6 LDG.E.U16 R21, desc[UR6][R14.64] ;  /* 0x000000060e15e981 */ /* 0x008ee8000c1e1500 */
[----:B----4-:R-:W4:Y:S04]  /*5d490*/  @!P2 LDG.E.U16 R20, desc[UR6][R12.64] ;  /* 0x000000060c14a981 */ /* 0x010f28000c1e1500 */
[----:B------:R-:W3:Y:S04]  /*5d4a0*/  @!P6 LDG.E.U16 R23, desc[UR6][R62.64] ;  /* 0x000000063e17e981 */ /* 0x000ee8000c1e1500 */
[----:B------:R-:W3:Y:S04]  /*5d4b0*/  @!P2 LDG.E.U16 R22, desc[UR6][R60.64] ;  /* 0x000000063c16a981 */ /* 0x000ee8000c1e1500 */
[----:B------:R-:W3:Y:S04]  /*5d4c0*/  @!P6 LDG.E.U16 R45, desc[UR6][R38.64] ;  /* 0x00000006262de981 */ /* 0x000ee8000c1e1500 */
[----:B------:R-:W3:Y:S04]  /*5d4d0*/  LDL.LU.64 R14, [R1+0x2858] ;  /* 0x00285800010e7983 */ /* 0x000ee80000300a00 */
[----:B------:R-:W-:Y:S04]  /*5d4e0*/  @!P6 STL [R1+0x193c], R18 ;  /* 0x00193c120100e387 */ /* 0x000fe80000100800 */
[----:B------:R-:W4:Y:S04]  /*5d4f0*/  LDL.LU.64 R12, [R1+0x2850] ;  /* 0x00285000010c7983 */ /* 0x000f280000300a00 */
[----:B------:R-:W4:Y:S04]  /*5d500*/  LDL.LU.64 R62, [R1+0x2848] ;  /* 0x00284800013e7983 */ /* 0x000f280000300a00 */
[----:B------:R-:W4:Y:S04]  /*5d510*/  LDL.LU.64 R60, [R1+0x2840] ;  /* 0x00284000013c7983 */ /* 0x000f280000300a00 */
[----:B------:R-:W-:Y:S04]  /*5d520*/  @!P6 STL [R1+0x1914], R41 ;  /* 0x001914290100e387 */ /* 0x000fe80000100800 */
[----:B------:R-:W4:Y:S04]  /*5d530*/  LDL.LU.64 R38, [R1+0x2838] ;  /* 0x0028380001267983 */ /* 0x000f280000300a00 */
[----:B------:R-:W-:Y:S04]  /*5d540*/  @!P2 STL [R1+0x1910], R40 ;  /* 0x001910280100a387 */ /* 0x000fe80000100800 */
[----:B--2---:R-:W2:Y:S04]  /*5d550*/  @!P2 LDG.E.U16 R44, desc[UR6][R36.64] ;  /* 0x00000006242ca981 */ /* 0x004ea8000c1e1500 */
[----:B------:R-:W2:Y:S04]  /*5d560*/  LDL.LU.64 R36, [R1+0x2830] ;  /* 0x0028300001247983 */ /* 0x000ea80000300a00 */
[----:B---3--:R-:W3:Y:S04]  /*5d570*/  @!P6 LDG.E.U16 R47, desc[UR6][R14.64] ;  /* 0x000000060e2fe981 */ /* 0x008ee8000c1e1500 */
[----:B----4-:R-:W4:Y:S04]  /*5d580*/  @!P2 LDG.E.U16 R46, desc[UR6][R12.64] ;  /* 0x000000060c2ea981 */ /* 0x010f28000c1e1500 */
[----:B------:R-:W3:Y:S04]  /*5d590*/  @!P6 LDG.E.U16 R68, desc[UR6][R62.64] ;  /* 0x000000063e44e981 */ /* 0x000ee8000c1e1500 */
[----:B------:R-:W3:Y:S04]  /*5d5a0*/  @!P2 LDG.E.U16 R25, desc[UR6][R60.64] ;  /* 0x000000063c19a981 */ /* 0x000ee8000c1e1500 */
[----:B------:R-:W3:Y:S04]  /*5d5b0*/  @!P6 LDG.E.U16 R24, desc[UR6][R38.64] ;  /* 0x000000062618e981 */ /* 0x000ee8000c1e1500 */
[----:B------:R-:W3:Y:S04]  /*5d5c0*/  LDL.LU.64 R14, [R1+0x2828] ;  /* 0x00282800010e7983 */ /* 0x000ee80000300a00 */
[----:B------:R-:W4:Y:S04]  /*5d5d0*/  LDL.LU.64 R12, [R1+0x2820] ;  /* 0x00282000010c7983 */ /* 0x000f280000300a00 */
[----:B------:R-:W-:Y:S04]  /*5d5e0*/  @!P2 STL [R1+0x18e8], R43 ;  /* 0x0018e82b0100a387 */ /* 0x000fe80000100800 */
[----:B------:R-:W4:Y:S04]  /*5d5f0*/  LDL.LU.64 R62, [R1+0x2818] ;  /* 0x00281800013e7983 */ /* 0x000f280000300a00 */
[----:B------:R-:W-:Y:S04]  /*5d600*/  @!P6 STL [R1+0x18c4], R42 ;  /* 0x0018c42a0100e387 */ /* 0x000fe80000100800 */
[----:B------:R-:W4:Y:S04]  /*5d610*/  LDL.LU.64 R60, [R1+0x2810] ;  /* 0x00281000013c7983 */ /* 0x000f280000300a00 */
[----:B------:R-:W-:Y:S04]  /*5d620*/  @!P2 STL [R1+0x18c0], R65 ;  /* 0x0018c0410100a387 */ /* 0x000fe80000100800 */
[----:B------:R-:W4:Y:S04]  /*5d630*/  LDL.LU.64 R38, [R1+0x2808] ;  /* 0x0028080001267983 */ /* 0x000f280000300a00 */
[----:B------:R-:W-:Y:S04]  /*5d640*/  @!P6 STL [R1+0x189c], R64 ;  /* 0x00189c400100e387 */ /* 0x000fe80000100800 */
[----:B--2---:R-:W2:Y:S04]  /*5d650*/  @!P2 LDG.E.U16 R27, desc[UR6][R36.64] ;  /* 0x00000006241ba981 */ /* 0x004ea8000c1e1500 */
[----:B------:R-:W2:Y:S04]  /*5d660*/  LDL.LU.64 R36, [R1+0x2800] ;  /* 0x0028000001247983 */ /* 0x000ea80000300a00 */
[----:B------:R-:W-:Y:S04]  /*5d670*/  @!P2 STL [R1+0x1898], R67 ;  /* 0x001898430100a387 */ /* 0x000fe80000100800 */
[----:B---3--:R-:W3:Y:S04]  /*5d680*/  @!P6 LDG.E.U16 R26, desc[UR6][R14.64] ;  /* 0x000000060e1ae981 */ /* 0x008ee8000c1e1500 */
[----:B----4-:R-:W4:Y:S04]  /*5d690*/  @!P2 LDG.E.U16 R49, desc[UR6][R12.64] ;  /* 0x000000060c31a981 */ /* 0x010f28000c1e1500 */
[----:B------:R-:W3:Y:S04]  /*5d6a0*/  @!P6 LDG.E.U16 R48, desc[UR6][R62.64] ;  /* 0x000000063e30e981 */ /* 0x000ee8000c1e1500 */
[----:B------:R-:W3:Y:S04]  /*5d6b0*/  @!P2 LDG.E.U16 R51, desc[UR6][R60.64] ;  /* 0x000000063c33a981 */ /* 0x000ee8000c1e1500 */
[----:B------:R-:W3:Y:S04]  /*5d6c0*/  @!P6 LDG.E.U16 R69, desc[UR6][R38.64] ;  /* 0x000000062645e981 */ /* 0x000ee8000c1e1500 */
[----:B------:R-:W3:Y:S04]  /*5d6d0*/  LDL.LU.64 R14, [R1+0x27f8] ;  /* 0x0027f800010e7983 */ /* 0x000ee80000300a00 */
[----:B------:R-:W4:Y:S04]  /*5d6e0*/  LDL.LU.64 R12, [R1+0x27f0] ;  /* 0x0027f000010c7983 */ /* 0x000f280000300a00 */
[----:B------:R0:W-:Y:S04]  /*5d6f0*/  STL [R1+0x25d8], R62 ;  /* 0x0025d83e01007387 */ /* 0x0001e80000100800 */
[----:B0-----:R-:W4:Y:S04]  /*5d700*/  LDL.LU R62, [R1+0x18b8] ;  /* 0x0018b800013e7983 */ /* 0x001f280000300800 */
[----:B------:R-:W-:Y:S04]  /*5d710*/  @!P2 STL [R1+0x1870], R66 ;  /* 0x001870420100a387 */ /* 0x000fe80000100800 */
[----:B------:R-:W-:Y:S04]  /*5d720*/  STL [R1+0x25d4], R63 ;  /* 0x0025d43f01007387 */ /* 0x000fe80000100800 */
[----:B------:R-:W-:Y:S04]  /*5d730*/  @!P6 STL [R1+0x184c], R21 ;  /* 0x00184c150100e387 */ /* 0x000fe80000100800 */
[----:B------:R0:W-:Y:S04]  /*5d740*/  STL [R1+0x25e0], R60 ;  /* 0x0025e03c01007387 */ /* 0x0001e80000100800 */
[----:B--2---:R-:W2:Y:S04]  /*5d750*/  @!P2 LDG.E.U16 R50, desc[UR6][R36.64] ;  /* 0x000000062432a981 */ /* 0x004ea8000c1e1500 */
[----:B0-----:R-:W2:Y:S04]  /*5d760*/  LDL.LU R60, [R1+0x18e0] ;  /* 0x0018e000013c7983 */ /* 0x001ea80000300800 */
[----:B---3--:R-:W3:Y:S04]  /*5d770*/  @!P6 LDG.E.U16 R0, desc[UR6][R14.64] ;  /* 0x000000060e00e981 */ /* 0x008ee8000c1e1500 */
[----:B------:R-:W-:Y:S04]  /*5d780*/  @!P2 STL [R1+0x1848], R20 ;  /* 0x001848140100a387 */ /* 0x000fe80000100800 */
[----:B------:R0:W-:Y:S04]  /*5d790*/  STL [R1+0x25dc], R61 ;  /* 0x0025dc3d01007387 */ /* 0x0001e80000100800 */
[----:B0-----:R-:W3:Y:S04]  /*5d7a0*/  LDL.LU R61, [R1+0x18bc] ;  /* 0x0018bc00013d7983 */ /* 0x001ee80000300800 */
[----:B------:R-:W-:Y:S04]  /*5d7b0*/  @!P6 STL [R1+0x1824], R23 ;  /* 0x001824170100e387 */ /* 0x000fe80000100800 */
[----:B------:R-:W-:Y:S04]  /*5d7c0*/  STL [R1+0x2608], R69 ;  /* 0x0026084501007387 */ /* 0x000fe80000100800 */
[----:B------:R-:W-:Y:S04]  /*5d7d0*/  @!P2 STL [R1+0x1820], R22 ;  /* 0x001820160100a387 */ /* 0x000fe80000100800 */
[----:B------:R0:W-:Y:S04]  /*5d7e0*/  STL [R1+0x25e8], R38 ;  /* 0x0025e82601007387 */ /* 0x0001e80000100800 */
[----:B----4-:R-:W4:Y:S04]  /*5d7f0*/  @!P2 LDG.E.U16 R62, desc[UR6][R8.64] ;  /* 0x00000006083ea981 */ /* 0x010f28000c1e1500 */
[----:B--2---:R-:W2:Y:S04]  /*5d800*/  @!P2 LDG.E.U16 R60, desc[UR6][R82.64] ;  /* 0x00000006523ca981 */ /* 0x004ea8000c1e1500 */
[----:B0-----:R-:W2:Y:S04]  /*5d810*/  LDL.LU R38, [R1+0x1908] ;  /* 0x0019080001267983 */ /* 0x001ea80000300800 */
[----:B------:R-:W-:Y:S04]  /*5d820*/  @!P6 STL [R1+0x17fc], R45 ;  /* 0x0017fc2d0100e387 */ /* 0x000fe80000100800 */
[----:B------:R0:W-:Y:S04]  /*5d830*/  STL [R1+0x25e4], R39 ;  /* 0x0025e42701007387 */ /* 0x0001e80000100800 */
[----:B0-----:R-:W4:Y:S04]  /*5d840*/  LDL.LU R39, [R1+0x18e4] ;  /* 0x0018e40001277983 */ /* 0x001f280000300800 */
[----:B------:R-:W-:Y:S04]  /*5d850*/  @!P2 STL [R1+0x17f8], R44 ;  /* 0x0017f82c0100a387 */ /* 0x000fe80000100800 */
[----:B------:R0:W-:Y:S04]  /*5d860*/  STL [R1+0x25f0], R36 ;  /* 0x0025f02401007387 */ /* 0x0001e80000100800 */
[----:B------:R-:W-:Y:S04]  /*5d870*/  @!P6 STL [R1+0x17d4], R47 ;  /* 0x0017d42f0100e387 */ /* 0x000fe80000100800 */
[----:B0-----:R-:W4:Y:S04]  /*5d880*/  LDL.LU R36, [R1+0x1930] ;  /* 0x0019300001247983 */ /* 0x001f280000300800 */
[----:B------:R0:W-:Y:S04]  /*5d890*/  STL [R1+0x25ec], R37 ;  /* 0x0025ec2501007387 */ /* 0x0001e80000100800 */
[----:B------:R-:W-:Y:S04]  /*5d8a0*/  @!P2 STL [R1+0x17d0], R46 ;  /* 0x0017d02e0100a387 */ /* 0x000fe80000100800 */
[----:B0-----:R-:W4:Y:S04]  /*5d8b0*/  LDL.LU R37, [R1+0x190c] ;  /* 0x00190c0001257983 */ /* 0x001f280000300800 */
[----:B------:R-:W-:Y:S04]  /*5d8c0*/  @!P6 STL [R1+0x17ac], R68 ;  /* 0x0017ac440100e387 */ /* 0x000fe80000100800 */
[----:B---3--:R0:W-:Y:S04]  /*5d8d0*/  STL [R1+0x16c8], R0 ;  /* 0x0016c80001007387 */ /* 0x0081e80000100800 */
[----:B0-----:R-:W3:Y:S04]  /*5d8e0*/  LDL.LU R0, [R1+0x27e8] ;  /* 0x0027e80001007983 */ /* 0x001ee80000300800 */
[----:B------:R-:W-:Y:S04]  /*5d8f0*/  @!P2 STL [R1+0x17a8], R25 ;  /* 0x0017a8190100a387 */ /* 0x000fe80000100800 */
[----:B------:R0:W-:Y:S04]  /*5d900*/  STL [R1+0x25f8], R14 ;  /* 0x0025f80e01007387 */ /* 0x0001e80000100800 */
[----:B------:R-:W3:Y:S04]  /*5d910*/  @!P6 LDG.E.U16 R61, desc[UR6][R28.64] ;  /* 0x000000061c3de981 */ /* 0x000ee8000c1e1500 */
[----:B0-----:R-:W3:Y:S04]  /*5d920*/  LDL.LU R14, [R1+0x16c4] ;  /* 0x0016c400010e7983 */ /* 0x001ee80000300800 */
[----:B------:R-:W-:Y:S04]  /*5d930*/  @!P6 STL [R1+0x1784], R24 ;  /* 0x001784180100e387 */ /* 0x000fe80000100800 */
[----:B------:R0:W-:Y:S04]  /*5d940*/  STL [R1+0x25f4], R15 ;  /* 0x0025f40f01007387 */ /* 0x0001e80000100800 */
[----:B--2---:R-:W2:Y:S04]  /*5d950*/  @!P2 LDG.E.U16 R38, desc[UR6][R10.64] ;  /* 0x000000060a26a981 */ /* 0x004ea8000c1e1500 */
[----:B0-----:R-:W2:Y:S04]  /*5d960*/  LDL.LU R15, [R1+0x1934] ;  /* 0x00193400010f7983 */ /* 0x001ea80000300800 */
[----:B----4-:R-:W4:Y:S04]  /*5d970*/  @!P6 LDG.E.U16 R39, desc[UR6][R90.64] ;  /* 0x000000065a27e981 */ /* 0x010f28000c1e1500 */
[----:B------:R-:W4:Y:S04]  /*5d980*/  @!P2 LDG.E.U16 R36, desc[UR6][R30.64] ;  /* 0x000000061e24a981 */ /* 0x000f28000c1e1500 */
[----:B------:R-:W4:Y:S04]  /*5d990*/  @!P6 LDG.E.U16 R37, desc[UR6][R76.64] ;  /* 0x000000064c25e981 */ /* 0x000f28000c1e1500 */
[----:B---3--:R-:W3:Y:S04]  /*5d9a0*/  @!P2 LDG.E.U16 R14, desc[UR6][R12.64] ;  /* 0x000000060c0ea981 */ /* 0x008ee8000c1e1500 */
[----:B--2---:R-:W2:Y:S04]  /*5d9b0*/  @!P6 LDG.E.U16 R15, desc[UR6][R32.64] ;  /* 0x00000006200fe981 */ /* 0x004ea8000c1e1500 */
[----:B------:R-:W-:Y:S04]  /*5d9c0*/  @!P2 STL [R1+0x1780], R27 ;  /* 0x0017801b0100a387 */ /* 0x000fe80000100800 */
[----:B---3--:R-:W-:Y:S04]  /*5d9d0*/  STL [R1+0x2604], R14 ;  /* 0x0026040e01007387 */ /* 0x008fe80000100800 */
[----:B------:R0:W-:Y:S04]  /*5d9e0*/  @!P6 STL [R1+0x1758], R26 ;  /* 0x0017581a0100e387 */ /* 0x0001e80000100800 */
[----:B------:R-:W-:Y:S04]  /*5d9f0*/  STL [R1+0x2600], R12 ;  /* 0x0026000c01007387 */ /* 0x000fe80000100800 */
[----:B------:R-:W-:Y:S04]  /*5da00*/  STL [R1+0x25fc], R13 ;  /* 0x0025fc0d01007387 */ /* 0x000fe80000100800 */
[----:B------:R-:W-:Y:S04]  /*5da10*/  @!P2 STL [R1+0x1754], R49 ;  /* 0x001754310100a387 */ /* 0x000fe80000100800 */
[----:B------:R1:W-:Y:S04]  /*5da20*/  @!P6 STL [R1+0x1728], R48 ;  /* 0x001728300100e387 */ /* 0x0003e80000100800 */
[----:B------:R-:W3:Y:S04]  /*5da30*/  LDL.LU.64 R32, [R1+0x27e0] ;  /* 0x0027e00001207983 */ /* 0x000ee80000300a00 */
[----:B--2---:R-:W-:Y:S04]  /*5da40*/  STL [R1+0x260c], R15 ;  /* 0x00260c0f01007387 */ /* 0x004fe80000100800 */
[----:B------:R-:W2:Y:S04]  /*5da50*/  LDL.LU.64 R30, [R1+0x27d8] ;  /* 0x0027d800011e7983 */ /* 0x000ea80000300a00 */
[----:B------:R-:W-:Y:S04]  /*5da60*/  @!P2 STL [R1+0x1724], R51 ;  /* 0x001724330100a387 */ /* 0x000fe80000100800 */
[----:B----4-:R-:W-:Y:S04]  /*5da70*/  STL [R1+0x2610], R36 ;  /* 0x0026102401007387 */ /* 0x010fe80000100800 */
[----:B------:R-:W4:Y:S04]  /*5da80*/  LDL.LU.64 R76, [R1+0x27d0] ;  /* 0x0027d000014c7983 */ /* 0x000f280000300a00 */
[----:B------:R-:W-:Y:S04]  /*5da90*/  STL [R1+0x2614], R37 ;  /* 0x0026142501007387 */ /* 0x000fe80000100800 */
[----:B------:R-:W2:Y:S04]  /*5daa0*/  LDL.LU.64 R10, [R1+0x27c8] ;  /* 0x0027c800010a7983 */ /* 0x000ea80000300a00 */
[----:B------:R-:W-:Y:S04]  /*5dab0*/  STL [R1+0x2618], R38 ;  /* 0x0026182601007387 */ /* 0x000fe80000100800 */
[----:B------:R-:W2:Y:S04]  /*5dac0*/  LDL.LU.64 R90, [R1+0x27c0] ;  /* 0x0027c000015a7983 */ /* 0x000ea80000300a00 */
[----:B------:R-:W-:Y:S04]  /*5dad0*/  STL [R1+0x261c], R39 ;  /* 0x00261c2701007387 */ /* 0x000fe80000100800 */
[----:B------:R0:W-:Y:S04]  /*5dae0*/  @!P2 STL [R1+0x16f4], R50 ;  /* 0x0016f4320100a387 */ /* 0x0001e80000100800 */
[----:B------:R-:W2:Y:S04]  /*5daf0*/  LDL.LU.64 R82, [R1+0x27b8] ;  /* 0x0027b80001527983 */ /* 0x000ea80000300a00 */
[----:B------:R-:W-:Y:S04]  /*5db00*/  STL [R1+0x2620], R60 ;  /* 0x0026203c01007387 */ /* 0x000fe80000100800 */
[----:B------:R-:W2:Y:S04]  /*5db10*/  LDL.LU.64 R28, [R1+0x27b0] ;  /* 0x0027b000011c7983 */ /* 0x000ea80000300a00 */
[----:B------:R-:W-:Y:S04]  /*5db20*/  STL [R1+0x2624], R61 ;  /* 0x0026243d01007387 */ /* 0x000fe80000100800 */
        /* <DEDUP_REMOVED lines=20> */
[----:B------:R-:W4:Y:S04]  /*5dc70*/  LDL.LU.64 R8, [R1+0x27a8] ;  /* 0x0027a80001087983 */ /* 0x000f280000300a00 */
[----:B--2---:R-:W2:Y:S04]  /*5dc80*/  @!P6 LDG.E.U16 R63, desc[UR6][R58.64] ;  /* 0x000000063a3fe981 */ /* 0x004ea8000c1e1500 */
[----:B---3--:R-:W3:Y:S04]  /*5dc90*/  @!P2 LDG.E.U16 R16, desc[UR6][R84.64] ;  /* 0x000000065410a981 */ /* 0x008ee8000c1e1500 */
[----:B----4-:R-:W4:Y:S04]  /*5dca0*/  @!P6 LDG.E.U16 R17, desc[UR6][R86.64] ;  /* 0x000000065611e981 */ /* 0x010f28000c1e1500 */
[----:B------:R-:W3:Y:S04]  /*5dcb0*/  @!P2 LDG.E.U16 R18, desc[UR6][R56.64] ;  /* 0x000000063812a981 */ /* 0x000ee8000c1e1500 */
[----:B------:R-:W3:Y:S04]  /*5dcc0*/  @!P6 LDG.E.U16 R19, desc[UR6][R34.64] ;  /* 0x000000062213e981 */ /* 0x000ee8000c1e1500 */
[----:B------:R-:W4:Y:S04]  /*5dcd0*/  @!P2 LDG.E.U16 R40, desc[UR6][R32.64] ;  /* 0x000000062028a981 */ /* 0x000f28000c1e1500 */
[----:B------:R-:W4:Y:S04]  /*5dce0*/  @!P6 LDG.E.U16 R41, desc[UR6][R10.64] ;  /* 0x000000060a29e981 */ /* 0x000f28000c1e1500 */
[----:B------:R-:W4:Y:S04]  /*5dcf0*/  @!P2 LDG.E.U16 R42, desc[UR6][R90.64] ;  /* 0x000000065a2aa981 */ /* 0x000f28000c1e1500 */
[----:B------:R-:W-:Y:S04]  /*5dd00*/  STL [R1+0x2628], R62 ;  /* 0x0026283e01007387 */ /* 0x000fe80000100800 */
[----:B------:R-:W4:Y:S04]  /*5dd10*/  LDL.LU R47, [R1+0x16ec] ;  /* 0x0016ec00012f7983 */ /* 0x000f280000300800 */
[----:B------:R-:W4:Y:S04]  /*5dd20*/  LDL.LU R68, [R1+0x16c0] ;  /* 0x0016c00001447983 */ /* 0x000f280000300800 */
[----:B------:R-:W4:Y:S04]  /*5dd30*/  LDL.LU R24, [R1+0x16b4] ;  /* 0x0016b40001187983 */ /* 0x000f280000300800 */
[----:B------:R-:W4:Y:S04]  /*5dd40*/  LDL.LU R25, [R1+0x192c] ;  /* 0x00192c0001197983 */ /* 0x000f280000300800 */
[----:B0-----:R-:W4:Y:S04]  /*5dd50*/  LDL.LU R26, [R1+0x1928] ;  /* 0x00192800011a7983 */ /* 0x001f280000300800 */
[----:B------:R-:W4:Y:S04]  /*5dd60*/  LDL.LU R27, [R1+0x1904] ;  /* 0x00190400011b7983 */ /* 0x000f280000300800 */
[----:B-1----:R-:W4:Y:S04]  /*5dd70*/  LDL.LU R48, [R1+0x1900] ;  /* 0x0019000001307983 */ /* 0x002f280000300800 */
[----:B------:R-:W4:Y:S04]  /*5dd80*/  LDL.LU R49, [R1+0x18dc] ;  /* 0x0018dc0001317983 */ /* 0x000f280000300800 */
[----:B------:R-:W4:Y:S04]  /*5dd90*/  LDL.LU R50, [R1+0x18d8] ;  /* 0x0018d80001327983 */ /* 0x000f280000300800 */
[----:B------:R-:W4:Y:S04]  /*5dda0*/  LDL.LU R51, [R1+0x18b4] ;  /* 0x0018b40001337983 */ /* 0x000f280000300800 */
[----:B------:R-:W4:Y:S04]  /*5ddb0*/  LDL.LU.64 R58, [R1+0x27a0] ;  /* 0x0027a000013a7983 */ /* 0x000f280000300a00 */
[----:B------:R-:W4:Y:S04]  /*5ddc0*/  @!P6 LDG.E.U16 R43, desc[UR6][R8.64] ;  /* 0x00000006082be981 */ /* 0x000f28000c1e1500 */
[----:B--2---:R-:W-:Y:S04]  /*5ddd0*/  STL [R1+0x262c], R63 ;  /* 0x00262c3f01007387 */ /* 0x004fe80000100800 */
[----:B------:R-:W2:Y:S04]  /*5dde0*/  LDL.LU.64 R84, [R1+0x2798] ;  /* 0x0027980001547983 */ /* 0x000ea80000300a00 */
[----:B------:R-:W2:Y:S04]  /*5ddf0*/  LDL.64 R14, [R1+0x70] ;  /* 0x00007000010e7983 */ /* 0x000ea80000100a00 */
[----:B------:R-:W2:Y:S04]  /*5de00*/  LDL.64 R12, [R1+0x68] ;  /* 0x00006800010c7983 */ /* 0x000ea80000100a00 */
[----:B---3--:R-:W-:Y:S04]  /*5de10*/  STL [R1+0x2630], R16 ;  /* 0x0026301001007387 */ /* 0x008fe80000100800 */
[----:B------:R-:W3:Y:S04]  /*5de20*/  LDL.LU.64 R86, [R1+0x2790] ;  /* 0x0027900001567983 */ /* 0x000ee80000300a00 */
[----:B----4-:R-:W-:Y:S04]  /*5de30*/  STL [R1+0x2634], R17 ;  /* 0x0026341101007387 */ /* 0x010fe80000100800 */
[----:B------:R-:W4:Y:S04]  /*5de40*/  LDL.LU.64 R56, [R1+0x2788] ;  /* 0x0027880001387983 */ /* 0x000f280000300a00 */
[----:B------:R-:W-:Y:S04]  /*5de50*/  STL [R1+0x2638], R18 ;  /* 0x0026381201007387 */ /* 0x000fe80000100800 */
[----:B------:R-:W3:Y:S04]  /*5de60*/  LDL.LU.64 R34, [R1+0x2780] ;  /* 0x0027800001227983 */ /* 0x000ee80000300a00 */
[----:B------:R0:W-:Y:S04]  /*5de70*/  STL [R1+0x263c], R19 ;  /* 0x00263c1301007387 */ /* 0x0001e80000100800 */
[----:B------:R-:W3:Y:S04]  /*5de80*/  LDL.LU.64 R32, [R1+0x2778] ;  /* 0x0027780001207983 */ /* 0x000ee80000300a00 */
[----:B------:R-:W-:Y:S04]  /*5de90*/  STL [R1+0x2640], R40 ;  /* 0x0026402801007387 */ /* 0x000fe80000100800 */
[----:B------:R-:W3:Y:S04]  /*5dea0*/  LDL.LU.64 R10, [R1+0x2770] ;  /* 0x00277000010a7983 */ /* 0x000ee80000300a00 */
[----:B------:R-:W-:Y:S04]  /*5deb0*/  STL [R1+0x2644], R41 ;  /* 0x0026442901007387 */ /* 0x000fe80000100800 */
[----:B------:R-:W3:Y:S04]  /*5dec0*/  LDL.LU.64 R90, [R1+0x2768] ;  /* 0x00276800015a7983 */ /* 0x000ee80000300a00 */
[----:B------:R-:W-:Y:S04]  /*5ded0*/  STL [R1+0x2648], R42 ;  /* 0x0026482a01007387 */ /* 0x000fe80000100800 */
[----:B------:R-:W3:Y:S04]  /*5dee0*/  LDL.LU.64 R8, [R1+0x2760] ;  /* 0x0027600001087983 */ /* 0x000ee80000300a00 */
[----:B------:R-:W3:Y:S04]  /*5def0*/  @!P2 LDG.E.U16 R64, desc[UR6][R58.64] ;  /* 0x000000063a40a981 */ /* 0x000ee8000c1e1500 */
[----:B------:R-:W-:Y:S04]  /*5df00*/  STL [R1+0x264c], R43 ;  /* 0x00264c2b01007387 */ /* 0x000fe80000100800 */
[----:B------:R-:W3:Y:S04]  /*5df10*/  @!P6 LDG.E.U16 R25, desc[UR6][R88.64] ;  /* 0x000000065819e981 */ /* 0x000ee8000c1e1500 */
[----:B------:R-:W3:Y:S04]  /*5df20*/  @!P2 LDG.E.U16 R26, desc[UR6][R2.64] ;  /* 0x00000006021aa981 */ /* 0x000ee8000c1e1500 */
[----:B------:R-:W3:Y:S04]  /*5df30*/  @!P6 LDG.E.U16 R27, desc[UR6][R70.64] ;  /* 0x00000006461be981 */ /* 0x000ee8000c1e1500 */
[----:B------:R-:W3:Y:S04]  /*5df40*/  @!P2 LDG.E.U16 R48, desc[UR6][R6.64] ;  /* 0x000000060630a981 */ /* 0x000ee8000c1e1500 */
[----:B------:R-:W3:Y:S04]  /*5df50*/  @!P6 LDG.E.U16 R49, desc[UR6][R92.64] ;  /* 0x000000065c31e981 */ /* 0x000ee8000c1e1500 */
[----:B------:R-:W3:Y:S04]  /*5df60*/  @!P2 LDG.E.U16 R50, desc[UR6][R4.64] ;  /* 0x000000060432a981 */ /* 0x000ee8000c1e1500 */
[----:B------:R-:W3:Y:S04]  /*5df70*/  LDL.LU.64 R58, [R1+0x2758] ;  /* 0x00275800013a7983 */ /* 0x000ee80000300a00 */
[----:B------:R-:W3:Y:S04]  /*5df80*/  @!P6 LDG.E.U16 R51, desc[UR6][R72.64] ;  /* 0x000000064833e981 */ /* 0x000ee8000c1e1500 */
[----:B--2---:R-:W2:Y:S04]  /*5df90*/  @!P6 LDG.E.U16 R23, desc[UR6][R14.64] ;  /* 0x000000060e17e981 */ /* 0x004ea8000c1e1500 */
[----:B------:R-:W2:Y:S04]  /*5dfa0*/  @!P2 LDG.E.U16 R44, desc[UR6][R12.64] ;  /* 0x000000060c2ca981 */ /* 0x000ea8000c1e1500 */
[----:B----4-:R-:W4:Y:S04]  /*5dfb0*/  @!P6 LDG.E.U16 R65, desc[UR6][R56.64] ;  /* 0x000000063841e981 */ /* 0x010f28000c1e1500 */
[----:B---3--:R-:W3:Y:S04]  /*5dfc0*/  @!P2 LDG.E.U16 R66, desc[UR6][R34.64] ;  /* 0x000000062242a981 */ /* 0x008ee8000c1e1500 */
[----:B------:R-:W2:Y:S04]  /*5dfd0*/  @!P6 LDG.E.U16 R67, desc[UR6][R32.64] ;  /* 0x000000062043e981 */ /* 0x000ea8000c1e1500 */
[----:B------:R-:W2:Y:S04]  /*5dfe0*/  @!P2 LDG.E.U16 R20, desc[UR6][R10.64] ;  /* 0x000000060a14a981 */ /* 0x000ea8000c1e1500 */
[----:B------:R-:W2:Y:S04]  /*5dff0*/  @!P6 LDG.E.U16 R21, desc[UR6][R90.64] ;  /* 0x000000065a15e981 */ /* 0x000ea8000c1e1500 */
[----:B------:R-:W2:Y:S04]  /*5e000*/  @!P2 LDG.E.U16 R22, desc[UR6][R8.64] ;  /* 0x000000060816a981 */ /* 0x000ea8000c1e1500 */
[----:B------:R-:W-:Y:S04]  /*5e010*/  STL [R1+0x2650], R64 ;  /* 0x0026504001007387 */ /* 0x000fe80000100800 */
[----:B------:R-:W2:Y:S01]  /*5e020*/  LDL.LU.64 R56, [R1+0x2750] ;  /* 0x0027500001387983 */ /* 0x000ea20000300a00 */
[----:B------:R-:W-:-:S03]  /*5e030*/  LOP3.LUT R37, R0, 0x20, RZ, 0x3c, !PT ;  /* 0x0000002000257812 */ /* 0x000fc600078e3cff */
[----:B------:R1:W2:Y:S04]  /*5e040*/  @!P6 LDG.E.U16 R45, desc[UR6][R58.64] ;  /* 0x000000063a2de981 */ /* 0x0002a8000c1e1500 */
[----:B----4-:R-:W-:Y:S04]  /*5e050*/  STL [R1+0x2654], R65 ;  /* 0x0026544101007387 */ /* 0x010fe80000100800 */
[----:B------:R-:W4:Y:S04]  /*5e060*/  LDL.LU.64 R34, [R1+0x2748] ;  /* 0x0027480001227983 */ /* 0x000f280000300a00 */
[----:B---3--:R-:W-:Y:S04]  /*5e070*/  STL [R1+0x2658], R66 ;  /* 0x0026584201007387 */ /* 0x008fe80000100800 */
[----:B------:R-:W3:Y:S04]  /*5e080*/  LDL.LU.64 R32, [R1+0x2740] ;  /* 0x0027400001207983 */ /* 0x000ee80000300a00 */
[----:B--2---:R-:W-:Y:S04]  /*5e090*/  STL [R1+0x265c], R67 ;  /* 0x00265c4301007387 */ /* 0x004fe80000100800 */
[----:B------:R-:W2:Y:S04]  /*5e0a0*/  LDL.LU.64 R10, [R1+0x2738] ;  /* 0x00273800010a7983 */ /* 0x000ea80000300a00 */
[----:B------:R-:W-:Y:S04]  /*5e0b0*/  STL [R1+0x2660], R20 ;  /* 0x0026601401007387 */ /* 0x000fe80000100800 */
[----:B------:R0:W4:Y:S04]  /*5e0c0*/  LDL.LU.64 R90, [R1+0x2730] ;  /* 0x00273000015a7983 */ /* 0x0001280000300a00 */
[----:B------:R-:W-:Y:S04]  /*5e0d0*/  STL [R1+0x2664], R21 ;  /* 0x0026641501007387 */ /* 0x000fe80000100800 */
[----:B------:R-:W4:Y:S04]  /*5e0e0*/  LDL.LU.64 R8, [R1+0x2728] ;  /* 0x0027280001087983 */ /* 0x000f280000300a00 */
[----:B------:R-:W-:Y:S04]  /*5e0f0*/  STL [R1+0x2668], R22 ;  /* 0x0026681601007387 */ /* 0x000fe80000100800 */
[----:B------:R-:W-:Y:S04]  /*5e100*/  STL [R1+0x266c], R23 ;  /* 0x00266c1701007387 */ /* 0x000fe80000100800 */
[----:B------:R-:W-:Y:S04]  /*5e110*/  STL [R1+0x2670], R44 ;  /* 0x0026702c01007387 */ /* 0x000fe80000100800 */
[----:B------:R1:W-:Y:S04]  /*5e120*/  STL [R1+0x2674], R59 ;  /* 0x0026743b01007387 */ /* 0x0003e80000100800 */
[----:B------:R-:W4:Y:S04]  /*5e130*/  LDL.LU.64 R88, [R1+0x2720] ;  /* 0x0027200001587983 */ /* 0x000f280000300a00 */
[----:B------:R0:W4:Y:S04]  /*5e140*/  LDL.LU.64 R2, [R1+0x2718] ;  /* 0x0027180001027983 */ /* 0x0001280000300a00 */
[----:B------:R1:W4:Y:S04]  /*5e150*/  LDL.LU.64 R70, [R1+0x2710] ;  /* 0x0027100001467983 */ /* 0x0003280000300a00 */
[----:B0-----:R-:W4:Y:S04]  /*5e160*/  LDL.64 R18, [R1+0xe0] ;  /* 0x0000e00001127983 */ /* 0x001f280000100a00 */
[----:B------:R-:W4:Y:S04]  /*5e170*/  LDL.64 R16, [R1+0xd8] ;  /* 0x0000d80001107983 */ /* 0x000f280000100a00 */
[----:B------:R-:W4:Y:S04]  /*5e180*/  LDL.64 R62, [R1+0x60] ;  /* 0x00006000013e7983 */ /* 0x000f280000100a00 */
[----:B------:R-:W4:Y:S04]  /*5e190*/  LDL.64 R60, [R1+0x58] ;  /* 0x00005800013c7983 */ /* 0x000f280000100a00 */
[----:B------:R-:W4:Y:S04]  /*5e1a0*/  LDL.LU.64 R6, [R1+0x2708] ;  /* 0x0027080001067983 */ /* 0x000f280000300a00 */
[----:B------:R-:W4:Y:S04]  /*5e1b0*/  LDL.LU.64 R92, [R1+0x2700] ;  /* 0x00270000015c7983 */ /* 0x000f280000300a00 */
[----:B------:R-:W4:Y:S04]  /*5e1c0*/  LDL.LU.64 R4, [R1+0x26f8] ;  /* 0x0026f80001047983 */ /* 0x000f280000300a00 */
[----:B------:R0:W4:Y:S04]  /*5e1d0*/  LDL.LU.64 R72, [R1+0x26f0] ;  /* 0x0026f00001487983 */ /* 0x0001280000300a00 */
[----:B------:R-:W4:Y:S04]  /*5e1e0*/  @!P2 LDG.E.U16 R46, desc[UR6][R56.64] ;  /* 0x00000006382ea981 */ /* 0x000f28000c1e1500 */
[----:B---3--:R-:W3:Y:S04]  /*5e1f0*/  @!P2 LDG.E.U16 R47, desc[UR6][R32.64] ;  /* 0x00000006202fa981 */ /* 0x008ee8000c1e1500 */
[----:B--2---:R-:W2:Y:S04]  /*5e200*/  @!P6 LDG.E.U16 R68, desc[UR6][R10.64] ;  /* 0x000000060a44e981 */ /* 0x004ea8000c1e1500 */
[----:B----4-:R-:W4:Y:S04]  /*5e210*/  @!P6 LDG.E.U16 R90, desc[UR6][R34.64] ;  /* 0x00000006225ae981 */ /* 0x010f28000c1e1500 */
[----:B------:R-:W2:Y:S04]  /*5e220*/  @!P2 LDG.E.U16 R24, desc[UR6][R8.64] ;  /* 0x000000060818a981 */ /* 0x000ea8000c1e1500 */
[----:B------:R-:W2:Y:S04]  /*5e230*/  @!P2 LDG.E.U16 R3, desc[UR6][R54.64] ;  /* 0x000000063603a981 */ /* 0x000ea8000c1e1500 */
[----:B------:R-:W2:Y:S04]  /*5e240*/  @!P6 LDG.E.U16 R70, desc[UR6][R52.64] ;  /* 0x000000063446e981 */ /* 0x000ea8000c1e1500 */
[----:B------:R-:W2:Y:S04]  /*5e250*/  @!P2 LDG.E.U16 R71, desc[UR6][R78.64] ;  /* 0x000000064e47a981 */ /* 0x000ea8000c1e1500 */
[----:B------:R-:W2:Y:S04]  /*5e260*/  @!P6 LDG.E.U16 R2, desc[UR6][R62.64] ;  /* 0x000000063e02e981 */ /* 0x000ea8000c1e1500 */
[----:B------:R-:W2:Y:S04]  /*5e270*/  @!P6 LDG.E.U16 R72, desc[UR6][R80.64] ;  /* 0x000000065048e981 */ /* 0x000ea8000c1e1500 */
[----:B------:R-:W2:Y:S04]  /*5e280*/  LDL.LU.64 R54, [R1+0x26e8] ;  /* 0x0026e80001367983 */ /* 0x000ea80000300a00 */
[----:B------:R-:W2:Y:S04]  /*5e290*/  LDL.LU.64 R52, [R1+0x26e0] ;  /* 0x0026e00001347983 */ /* 0x000ea80000300a00 */
[----:B------:R0:W2:Y:S04]  /*5e2a0*/  LDL.LU.64 R78, [R1+0x26d8] ;  /* 0x0026d800014e7983 */ /* 0x0000a80000300a00 */
[----:B------:R-:W3:Y:S04]  /*5e2b0*/  LDL.LU R39, [R1+0x176c] ;  /* 0x00176c0001277983 */ /* 0x000ee80000300800 */
[----:B------:R-:W3:Y:S04]  /*5e2c0*/  LDL.LU R38, [R1+0x1740] ;  /* 0x0017400001267983 */ /* 0x000ee80000300800 */
[----:B------:R-:W3:Y:S04]  /*5e2d0*/  LDL.LU R13, [R1+0x173c] ;  /* 0x00173c00010d7983 */ /* 0x000ee80000300800 */
[----:B------:R-:W3:Y:S04]  /*5e2e0*/  LDL.LU R12, [R1+0x1710] ;  /* 0x00171000010c7983 */ /* 0x000ee80000300800 */
[----:B------:R-:W3:Y:S04]  /*5e2f0*/  @!P2 LDG.E.U16 R73, desc[UR6][R74.64] ;  /* 0x000000064a49a981 */ /* 0x000ee8000c1e1500 */
[----:B------:R0:W3:Y:S04]  /*5e300*/  LDL.LU.64 R80, [R1+0x26d0] ;  /* 0x0026d00001507983 */ /* 0x0000e80000300a00 */
[----:B------:R-:W4:Y:S04]  /*5e310*/  LDL.LU R69, [R1+0x170c] ;  /* 0x00170c0001457983 */ /* 0x000f280000300800 */
[----:B------:R0:W4:Y:S04]  /*5e320*/  LDL.LU.64 R74, [R1+0x26c8] ;  /* 0x0026c800014a7983 */ /* 0x0001280000300a00 */
[----:B------:R-:W4:Y:S04]  /*5e330*/  LDL.LU R14, [R1+0x16e0] ;  /* 0x0016e000010e7983 */ /* 0x000f280000300800 */
[----:B--2---:R-:W2:Y:S04]  /*5e340*/  @!P6 LDG.E.U16 R78, desc[UR6][R30.64] ;  /* 0x000000061e4ee981 */ /* 0x004ea8000c1e1500 */
[----:B------:R-:W2:Y:S04]  /*5e350*/  @!P2 LDG.E.U16 R79, desc[UR6][R76.64] ;  /* 0x000000064c4fa981 */ /* 0x000ea8000c1e1500 */
[----:B---3--:R-:W3:Y:S04]  /*5e360*/  @!P6 LDG.E.U16 R80, desc[UR6][R82.64] ;  /* 0x000000065250e981 */ /* 0x008ee8000c1e1500 */
[----:B------:R-:W2:Y:S04]  /*5e370*/  @!P2 LDG.E.U16 R81, desc[UR6][R28.64] ;  /* 0x000000061c51a981 */ /* 0x000ea8000c1e1500 */
[----:B------:R-:W2:Y:S04]  /*5e380*/  LDL.LU.64 R30, [R1+0x26c0] ;  /* 0x0026c000011e7983 */ /* 0x000ea80000300a00 */
[----:B------:R0:W2:Y:S04]  /*5e390*/  LDL.LU.64 R76, [R1+0x26b8] ;  /* 0x0026b800014c7983 */ /* 0x0000a80000300a00 */
[----:B------:R-:W3:Y:S04]  /*5e3a0*/  LDL.LU R36, [R1+0x16dc] ;  /* 0x0016dc0001247983 */ /* 0x000ee80000300800 */
[----:B------:R-:W3:Y:S04]  /*5e3b0*/  LDL.LU R15, [R1+0x194c] ;  /* 0x00194c00010f7983 */ /* 0x000ee80000300800 */
[----:B----4-:R-:W4:Y:S04]  /*5e3c0*/  @!P6 LDG.E.U16 R74, desc[UR6][R84.64] ;  /* 0x00000006544ae981 */ /* 0x010f28000c1e1500 */
[----:B------:R0:W3:Y:S04]  /*5e3d0*/  LDL.LU.64 R82, [R1+0x26b0] ;  /* 0x0026b00001527983 */ /* 0x0000e80000300a00 */
[----:B------:R-:W4:Y:S04]  /*5e3e0*/  LDL.LU.64 R28, [R1+0x26a8] ;  /* 0x0026a800011c7983 */ /* 0x000f280000300a00 */
[----:B------:R-:W4:Y:S04]  /*5e3f0*/  @!P2 LDG.E.U16 R75, desc[UR6][R86.64] ;  /* 0x00000006564ba981 */ /* 0x000f28000c1e1500 */
[----:B------:R0:W4:Y:S04]  /*5e400*/  LDL.LU.64 R84, [R1+0x26a0] ;  /* 0x0026a00001547983 */ /* 0x0001280000300a00 */
[----:B------:R0:W4:Y:S04]  /*5e410*/  LDL.LU.64 R86, [R1+0x2698] ;  /* 0x0026980001567983 */ /* 0x0001280000300a00 */
[----:B------:R-:W-:Y:S04]  /*5e420*/  STS.U16 [R37+UR76+0x5b100], R39 ;  /* 0x05b1002725007988 */ /* 0x000fe8000800044c */
[----:B------:R-:W-:Y:S04]  /*5e430*/  STS.U16 [R37+UR76+0x53500], R38 ;  /* 0x0535002625007988 */ /* 0x000fe8000800044c */
[----:B------:R-:W-:Y:S04]  /*5e440*/  STS.U16 [R37+UR76+0x5b500], R13 ;  /* 0x05b5000d25007988 */ /* 0x000fe8000800044c */
[----:B------:R-:W-:Y:S04]  /*5e450*/  STS.U16 [R37+UR76+0x53900], R12 ;  /* 0x0539000c25007988 */ /* 0x000fe8000800044c */
[----:B------:R0:W-:Y:S04]  /*5e460*/  STS.U16 [R37+UR76+0x5b900], R69 ;  /* 0x05b9004525007988 */ /* 0x0001e8000800044c */
[----:B------:R0:W-:Y:S04]  /*5e470*/  STS.U16 [R37+UR76+0x53d00], R14 ;  /* 0x053d000e25007988 */ /* 0x0001e8000800044c */
[----:B--2---:R-:W2:Y:S04]  /*5e480*/  @!P6 LDG.E.U16 R76, desc[UR6][R88.64] ;  /* 0x00000006584ce981 */ /* 0x004ea8000c1e1500 */
[----:B------:R-:W2:Y:S04]  /*5e490*/  @!P2 LDG.E.U16 R77, desc[UR6][R6.64] ;  /* 0x00000006064da981 */ /* 0x000ea8000c1e1500 */
[----:B---3--:R-:W3:Y:S04]  /*5e4a0*/  @!P6 LDG.E.U16 R82, desc[UR6][R92.64] ;  /* 0x000000065c52e981 */ /* 0x008ee8000c1e1500 */
[----:B------:R0:W2:Y:S04]  /*5e4b0*/  LDL.LU.64 R88, [R1+0x2690] ;  /* 0x0026900001587983 */ /* 0x0000a80000300a00 */
[----:B------:R-:W3:Y:S04]  /*5e4c0*/  LDL.LU.64 R6, [R1+0x2688] ;  /* 0x0026880001067983 */ /* 0x000ee80000300a00 */
[----:B------:R-:W3:Y:S01]  /*5e4d0*/  @!P2 LDG.E.U16 R83, desc[UR6][R4.64] ;  /* 0x000000060453a981 */ /* 0x000ee2000c1e1500 */
[----:B-1----:R-:W-:-:S03]  /*5e4e0*/  LOP3.LUT R59, R0, 0x40, RZ, 0x3c, !PT ;  /* 0x00000040003b7812 */ /* 0x002fc600078e3cff */
[----:B----4-:R-:W4:Y:S04]  /*5e4f0*/  @!P2 LDG.E.U16 R91, desc[UR6][R28.64] ;  /* 0x000000061c5ba981 */ /* 0x010f28000c1e1500 */
[----:B------:R-:W3:Y:S04]  /*5e500*/  @!P6 LDG.E.U16 R84, desc[UR6][R18.64] ;  /* 0x000000061254e981 */ /* 0x000ee8000c1e1500 */
[----:B------:R1:W3:Y:S04]  /*5e510*/  LDL.LU.64 R92, [R1+0x2680] ;  /* 0x00268000015c7983 */ /* 0x0002e80000300a00 */
[----:B------:R-:W4:Y:S04]  /*5e520*/  LDL.LU.64 R4, [R1+0x2678] ;  /* 0x0026780001047983 */ /* 0x000f280000300a00 */
        /* <DEDUP_REMOVED lines=16> */
[----:B------:R-:W4:Y:S04]  /*5e630*/  @!P2 LDG.E.U16 R85, desc[UR6][R16.64] ;  /* 0x000000061055a981 */ /* 0x000f28000c1e1500 */
[----:B------:R-:W4:Y:S04]  /*5e640*/  LDL.LU R18, [R1+0x1808] ;  /* 0x0018080001127983 */ /* 0x000f280000300800 */
[----:B------:R-:W4:Y:S01]  /*5e650*/  @!P2 LDG.E.U16 R86, desc[UR6][R60.64] ;  /* 0x000000063c56a981 */ /* 0x000f22000c1e1500 */
[----:B------:R-:W-:-:S03]  /*5e660*/  LOP3.LUT R12, R0, 0x30, RZ, 0x3c, !PT ;  /* 0x00000030000c7812 */ /* 0x000fc600078e3cff */
[----:B------:R-:W4:Y:S04]  /*5e670*/  @!P6 LDG.E.U16 R87, desc[UR6][R54.64] ;  /* 0x000000063657e981 */ /* 0x000f28000c1e1500 */
        /* <DEDUP_REMOVED lines=10> */
[----:B0-----:R-:W4:Y:S04]  /*5e720*/  LDL.LU R37, [R1+0x1738] ;  /* 0x0017380001257983 */ /* 0x001f280000300800 */
[----:B------:R-:W4:Y:S04]  /*5e730*/  LDL.LU R36, [R1+0x1734] ;  /* 0x0017340001247983 */ /* 0x000f280000300800 */
[----:B-1----:R-:W4:Y:S04]  /*5e740*/  LDL.LU R15, [R1+0x1708] ;  /* 0x00170800010f7983 */ /* 0x002f280000300800 */
[----:B--2---:R-:W2:Y:S04]  /*5e750*/  @!P2 LDG.E.U16 R88, desc[UR6][R52.64] ;  /* 0x000000063458a981 */ /* 0x004ea8000c1e1500 */
[----:B------:R-:W2:Y:S04]  /*5e760*/  @!P6 LDG.E.U16 R89, desc[UR6][R30.64] ;  /* 0x000000061e59e981 */ /* 0x000ea8000c1e1500 */
[----:B---3--:R-:W3:Y:S04]  /*5e770*/  @!P6 LDG.E.U16 R92, desc[UR6][R6.64] ;  /* 0x00000006065ce981 */ /* 0x008ee8000c1e1500 */
[----:B----4-:R0:W-:Y:S04]  /*5e780*/  STS.U16 [R12+UR76+0x58180], R69 ;  /* 0x058180450c007988 */ /* 0x0101e8000800044c */
[----:B------:R-:W4:Y:S04]  /*5e790*/  @!P2 LDG.E.U16 R93, desc[UR6][R4.64] ;  /* 0x00000006045da981 */ /* 0x000f28000c1e1500 */
[----:B0-----:R-:W2:Y:S04]  /*5e7a0*/  LDL.LU R69, [R1+0x1704] ;  /* 0x0017040001457983 */ /* 0x001ea80000300800 */
[----:B------:R-:W-:Y:S04]  /*5e7b0*/  STS.U16 [R12+UR76+0x50580], R23 ;  /* 0x050580170c007988 */ /* 0x000fe8000800044c */
[----:B------:R0:W-:Y:S04]  /*5e7c0*/  STS.U16 [R12+UR76+0x58580], R13 ;  /* 0x0585800d0c007988 */ /* 0x0001e8000800044c */
[----:B------:R1:W-:Y:S04]  /*5e7d0*/  STS.U16 [R12+UR76+0x50980], R14 ;  /* 0x0509800e0c007988 */ /* 0x0003e8000800044c */
[----:B------:R-:W-:Y:S04]  /*5e7e0*/  STS.U16 [R12+UR76+0x58980], R22 ;  /* 0x058980160c007988 */ /* 0x000fe8000800044c */
[----:B------:R-:W-:Y:S04]  /*5e7f0*/  STS.U16 [R12+UR76+0x50d80], R21 ;  /* 0x050d80150c007988 */ /* 0x000fe8000800044c */
[----:B0-----:R-:W3:Y:S04]  /*5e800*/  LDL.LU R13, [R1+0x16d8] ;  /* 0x0016d800010d7983 */ /* 0x001ee80000300800 */
[----:B-1----:R-:W3:Y:S04]  /*5e810*/  LDL.LU R14, [R1+0x16d4] ;  /* 0x0016d400010e7983 */ /* 0x002ee80000300800 */
        /* <DEDUP_REMOVED lines=21> */
[----:B------:R-:W4:Y:S04]  /*5e970*/  LDL.LU R23, [R1+0x1944] ;  /* 0x0019440001177983 */ /* 0x000f280000300800 */
[----:B------:R0:W-:Y:S04]  /*5e980*/  STS.U16 [R12+UR76+0x53980], R15 ;  /* 0x0539800f0c007988 */ /* 0x0001e8000800044c */
        /* <DEDUP_REMOVED lines=26> */
[----:B------:R-:W3:Y:S04]  /*5eb30*/  LDL.LU R36, [R1+0x175c] ;  /* 0x00175c0001247983 */ /* 0x000ee80000300800 */
[----:B------:R1:W-:Y:S04]  /*5eb40*/  STS.U16 [R12+UR76+0x5bd80], R14 ;  /* 0x05bd800e0c007988 */ /* 0x0003e8000800044c */
[----:B0-----:R-:W3:Y:S04]  /*5eb50*/  LDL.LU R13, [R1+0x1730] ;  /* 0x00173000010d7983 */ /* 0x001ee80000300800 */
[----:B-1----:R-:W3:Y:S04]  /*5eb60*/  LDL.LU R12, [R1+0x172c] ;  /* 0x00172c00010c7983 */ /* 0x002ee80000300800 */
[----:B------:R-:W3:Y:S04]  /*5eb70*/  LDL.LU R14, [R1+0x1700] ;  /* 0x00170000010e7983 */ /* 0x000ee80000300800 */
[----:B----4-:R-:W-:Y:S04]  /*5eb80*/  STS.U16 [R59+UR76+0x50200], R23 ;  /* 0x050200173b007988 */ /* 0x010fe8000800044c */
[----:B------:R0:W-:Y:S04]  /*5eb90*/  STS.U16 [R59+UR76+0x58200], R15 ;  /* 0x0582000f3b007988 */ /* 0x0001e8000800044c */
[----:B0-----:R-:W4:Y:S04]  /*5eba0*/  LDL.LU R15, [R1+0x16fc] ;  /* 0x0016fc00010f7983 */ /* 0x001f280000300800 */
        /* <DEDUP_REMOVED lines=54> */
[----:B----4-:R0:W-:Y:S04]  /*5ef10*/  STS.U16 [R59+UR76+0x5ba00], R15 ;  /* 0x05ba000f3b007988 */ /* 0x0101e8000800044c */
[----:B------:R-:W4:Y:S04]  /*5ef20*/  LDL.LU R36, [R1+0x1754] ;  /* 0x0017540001247983 */ /* 0x000f280000300800 */
[----:B0-----:R-:W4:Y:S04]  /*5ef30*/  LDL.LU R15, [R1+0x1728] ;  /* 0x00172800010f7983 */ /* 0x001f280000300800 */
[----:B--2---:R0:W-:Y:S04]  /*5ef40*/  STS.U16 [R59+UR76+0x53e00], R69 ;  /* 0x053e00453b007988 */ /* 0x0041e8000800044c */
[----:B0-----:R-:W2:Y:S01]  /*5ef50*/  LDL.LU R69, [R1+0x1724] ;  /* 0x0017240001457983 */ /* 0x001ea20000300800 */
[----:B------:R-:W-:-:S03]  /*5ef60*/  LOP3.LUT R13, R0, 0x50, RZ, 0x3c, !PT ;  /* 0x00000050000d7812 */ /* 0x000fc600078e3cff */
[----:B---3--:R0:W-:Y:S04]  /*5ef70*/  STS.U16 [R59+UR76+0x5be00], R12 ;  /* 0x05be000c3b007988 */ /* 0x0081e8000800044c */
[----:B------:R1:W-:Y:S04]  /*5ef80*/  STS.U16 [R13+UR76+0x50280], R14 ;  /* 0x0502800e0d007988 */ /* 0x0003e8000800044c */
[----:B------:R3:W-:Y:S04]  /*5ef90*/  STS.U16 [R13+UR76+0x58280], R44 ;  /* 0x0582802c0d007988 */ /* 0x0007e8000800044c */
[----:B------:R0:W-:Y:S04]  /*5efa0*/  STS.U16 [R13+UR76+0x50680], R23 ;  /* 0x050680170d007988 */ /* 0x0001e8000800044c */
[----:B------:R1:W-:Y:S04]  /*5efb0*/  STS.U16 [R13+UR76+0x58680], R22 ;  /* 0x058680160d007988 */ /* 0x0003e8000800044c */
[----:B------:R3:W-:Y:S04]  /*5efc0*/  STS.U16 [R13+UR76+0x50a80], R21 ;  /* 0x050a80150d007988 */ /* 0x0007e8000800044c */
[----:B0-----:R0:W5:Y:S04]  /*5efd0*/  LDL.LU R59, [R1+0x2674] ;  /* 0x00267400013b7983 */ /* 0x0011680000300800 */
[----:B-1----:R-:W2:Y:S04]  /*5efe0*/  LDL.LU R14, [R1+0x16f4] ;  /* 0x0016f400010e7983 */ /* 0x002ea80000300800 */
[----:B------:R-:W2:Y:S04]  /*5eff0*/  LDL.LU R12, [R1+0x16c8] ;  /* 0x0016c800010c7983 */ /* 0x000ea80000300800 */
[----:B---3--:R-:W3:Y:S04]  /*5f000*/  LDL.LU R44, [R1+0x2670] ;  /* 0x00267000012c7983 */ /* 0x008ee80000300800 */
        /* <DEDUP_REMOVED lines=9> */
[----:B-1----:R-:W3:Y:S04]  /*5f0a0*/  LDL.LU R20, [R1+0x2660] ;  /* 0x0026600001147983 */ /* 0x002ee80000300800 */
[----:B0-----:R-:W3:Y:S04]  /*5f0b0*/  LDL.LU R67, [R1+0x265c] ;  /* 0x00265c0001437983 */ /* 0x001ee80000300800 */
        /* <DEDUP_REMOVED lines=15> */
[----:B----4-:R-:W4:Y:S04]  /*5f1b0*/  LDL.LU R17, [R1+0x2634] ;  /* 0x0026340001117983 */ /* 0x010f280000300800 */
        /* <DEDUP_REMOVED lines=22> */
[----:B--2---:R-:W-:Y:S04]  /*5f320*/  STS.U16 [R13+UR76+0x53a80], R69 ;  /* 0x053a80450d007988 */ /* 0x004fe8000800044c */
[----:B------:R0:W-:Y:S04]  /*5f330*/  STS.U16 [R13+UR76+0x5ba80], R14 ;  /* 0x05ba800e0d007988 */ /* 0x0001e8000800044c */
[----:B0-----:R-:W2:Y:S01]  /*5f340*/  LDL.LU R14, [R1+0x2604] ;  /* 0x00260400010e7983 */ /* 0x001ea20000300800 */
[----:B------:R-:W-:-:S03]  /*5f350*/  LOP3.LUT R69, R0, 0x60, RZ, 0x3c, !PT ;  /* 0x0000006000457812 */ /* 0x000fc600078e3cff */
[----:B------:R0:W-:Y:S04]  /*5f360*/  STS.U16 [R13+UR76+0x53e80], R12 ;  /* 0x053e800c0d007988 */ /* 0x0001e8000800044c */
[----:B0-----:R0:W5:Y:S04]  /*5f370*/  LDL.LU R12, [R1+0x2600] ;  /* 0x00260000010c7983 */ /* 0x0011680000300800 */
[----:B--2---:R1:W-:Y:S04]  /*5f380*/  STS.U16 [R13+UR76+0x5be80], R14 ;  /* 0x05be800e0d007988 */ /* 0x0043e8000800044c */
[----:B---3--:R2:W-:Y:S04]  /*5f390*/  STS.U16 [R69+UR76+0x50300], R15 ;  /* 0x0503000f45007988 */ /* 0x0085e8000800044c */
[----:B------:R3:W-:Y:S04]  /*5f3a0*/  STS.U16 [R69+UR76+0x58300], R36 ;  /* 0x0583002445007988 */ /* 0x0007e8000800044c */
[----:B------:R0:W-:Y:S04]  /*5f3b0*/  STS.U16 [R69+UR76+0x50700], R37 ;  /* 0x0507002545007988 */ /* 0x0001e8000800044c */
[----:B------:R0:W-:Y:S04]  /*5f3c0*/  STS.U16 [R69+UR76+0x58700], R38 ;  /* 0x0587002645007988 */ /* 0x0001e8000800044c */
[----:B------:R0:W-:Y:S04]  /*5f3d0*/  STS.U16 [R69+UR76+0x50b00], R39 ;  /* 0x050b002745007988 */ /* 0x0001e8000800044c */
[----:B------:R0:W-:Y:S04]  /*5f3e0*/  STS.U16 [R69+UR76+0x58b00], R60 ;  /* 0x058b003c45007988 */ /* 0x0001e8000800044c */
[----:B-1----:R1:W5:Y:S04]  /*5f3f0*/  LDL.LU R13, [R1+0x25fc] ;  /* 0x0025fc00010d7983 */ /* 0x0023680000300800 */
[----:B------:R1:W5:Y:S04]  /*5f400*/  LDL.LU R14, [R1+0x25f8] ;  /* 0x0025f800010e7983 */ /* 0x0003680000300800 */
[----:B--2---:R1:W5:Y:S04]  /*5f410*/  LDL.LU R15, [R1+0x25f4] ;  /* 0x0025f400010f7983 */ /* 0x0043680000300800 */
[----:B---3--:R1:W5:Y:S04]  /*5f420*/  LDL.LU R36, [R1+0x25f0] ;  /* 0x0025f00001247983 */ /* 0x0083680000300800 */
[----:B0-----:R1:W5:Y:S04]  /*5f430*/  LDL.LU R37, [R1+0x25ec] ;  /* 0x0025ec0001257983 */ /* 0x0013680000300800 */
[----:B------:R1:W5:Y:S04]  /*5f440*/  LDL.LU R38, [R1+0x25e8] ;  /* 0x0025e80001267983 */ /* 0x0003680000300800 */
[----:B------:R0:W-:Y:S04]  /*5f450*/  STS.U16 [R69+UR76+0x50f00], R61 ;  /* 0x050f003d45007988 */ /* 0x0001e8000800044c */
[----:B------:R1:W5:Y:S04]  /*5f460*/  LDL.LU R39, [R1+0x25e4] ;  /* 0x0025e40001277983 */ /* 0x0003680000300800 */
[----:B------:R2:W-:Y:S04]  /*5f470*/  STS.U16 [R69+UR76+0x58f00], R62 ;  /* 0x058f003e45007988 */ /* 0x0005e8000800044c */
[----:B------:R1:W5:Y:S04]  /*5f480*/  LDL.LU R60, [R1+0x25e0] ;  /* 0x0025e000013c7983 */ /* 0x0003680000300800 */
[----:B------:R3:W-:Y:S04]  /*5f490*/  STS.U16 [R69+UR76+0x51300], R63 ;  /* 0x0513003f45007988 */ /* 0x0007e8000800044c */
[----:B------:R0:W-:Y:S04]  /*5f4a0*/  STS.U16 [R69+UR76+0x59300], R16 ;  /* 0x0593001045007988 */ /* 0x0001e8000800044c */
[----:B----4-:R4:W-:Y:S04]  /*5f4b0*/  STS.U16 [R69+UR76+0x51700], R17 ;  /* 0x0517001145007988 */ /* 0x0109e8000800044c */
[----:B------:R1:W-:Y:S04]  /*5f4c0*/  STS.U16 [R69+UR76+0x59700], R18 ;  /* 0x0597001245007988 */ /* 0x0003e8000800044c */
[----:B0-----:R0:W5:Y:S04]  /*5f4d0*/  LDL.LU R61, [R1+0x25dc] ;  /* 0x0025dc00013d7983 */ /* 0x0011680000300800 */
[----:B--2---:R0:W5:Y:S04]  /*5f4e0*/  LDL.LU R62, [R1+0x25d8] ;  /* 0x0025d800013e7983 */ /* 0x0041680000300800 */
[----:B------:R2:W-:Y:S04]  /*5f4f0*/  STS.U16 [R69+UR76+0x51b00], R19 ;  /* 0x051b001345007988 */ /* 0x0005e8000800044c */
[----:B---3--:R0:W5:Y:S04]  /*5f500*/  LDL.LU R63, [R1+0x25d4] ;  /* 0x0025d400013f7983 */ /* 0x0081680000300800 */
[----:B------:R0:W5:Y:S04]  /*5f510*/  LDL.LU R16, [R1+0x25d0] ;  /* 0x0025d00001107983 */ /* 0x0001680000300800 */
[----:B----4-:R0:W5:Y:S04]  /*5f520*/  LDL.LU R17, [R1+0x25cc] ;  /* 0x0025cc0001117983 */ /* 0x0101680000300800 */
[----:B------:R3:W-:Y:S04]  /*5f530*/  STS.U16 [R69+UR76+0x59b00], R40 ;  /* 0x059b002845007988 */ /* 0x0007e8000800044c */
[----:B-1----:R0:W5:Y:S04]  /*5f540*/  LDL.LU R18, [R1+0x25c8] ;  /* 0x0025c80001127983 */ /* 0x0021680000300800 */
[----:B------:R1:W-:Y:S04]  /*5f550*/  STS.U16 [R69+UR76+0x51f00], R41 ;  /* 0x051f002945007988 */ /* 0x0003e8000800044c */
[----:B------:R4:W-:Y:S04]  /*5f560*/  STS.U16 [R69+UR76+0x59f00], R42 ;  /* 0x059f002a45007988 */ /* 0x0009e8000800044c */
[----:B------:R0:W-:Y:S04]  /*5f570*/  STS.U16 [R69+UR76+0x52300], R43 ;  /* 0x0523002b45007988 */ /* 0x0001e8000800044c */
[----:B--2---:R2:W5:Y:S04]  /*5f580*/  LDL.LU R19, [R1+0x25c4] ;  /* 0x0025c40001137983 */ /* 0x0045680000300800 */
[----:B------:R0:W-:Y:S04]  /*5f590*/  STS.U16 [R69+UR76+0x5a300], R64 ;  /* 0x05a3004045007988 */ /* 0x0001e8000800044c */
[----:B------:R0:W-:Y:S04]  /*5f5a0*/  STS.U16 [R69+UR76+0x52700], R65 ;  /* 0x0527004145007988 */ /* 0x0001e8000800044c */
[----:B---3--:R2:W5:Y:S04]  /*5f5b0*/  LDL.LU R40, [R1+0x25c0] ;  /* 0x0025c00001287983 */ /* 0x0085680000300800 */
[----:B-1----:R2:W5:Y:S04]  /*5f5c0*/  LDL.LU R41, [R1+0x25bc] ;  /* 0x0025bc0001297983 */ /* 0x0025680000300800 */
[----:B----4-:R2:W5:Y:S04]  /*5f5d0*/  LDL.LU R42, [R1+0x25b8] ;  /* 0x0025b800012a7983 */ /* 0x0105680000300800 */
[----:B------:R1:W-:Y:S04]  /*5f5e0*/  STS.U16 [R69+UR76+0x5a700], R66 ;  /* 0x05a7004245007988 */ /* 0x0003e8000800044c */
[----:B0-----:R2:W5:Y:S04]  /*5f5f0*/  LDL.LU R43, [R1+0x25b4] ;  /* 0x0025b400012b7983 */ /* 0x0015680000300800 */
[----:B------:R2:W5:Y:S04]  /*5f600*/  LDL.LU R64, [R1+0x25b0] ;  /* 0x0025b00001407983 */ /* 0x0005680000300800 */
[----:B------:R0:W-:Y:S04]  /*5f610*/  STS.U16 [R69+UR76+0x52b00], R67 ;  /* 0x052b004345007988 */ /* 0x0001e8000800044c */
[----:B------:R2:W5:Y:S04]  /*5f620*/  LDL.LU R65, [R1+0x25ac] ;  /* 0x0025ac0001417983 */ /* 0x0005680000300800 */
[----:B------:R3:W-:Y:S04]  /*5f630*/  STS.U16 [R69+UR76+0x5ab00], R20 ;  /* 0x05ab001445007988 */ /* 0x0007e8000800044c */
[----:B------:R4:W-:Y:S04]  /*5f640*/  STS.U16 [R69+UR76+0x52f00], R21 ;  /* 0x052f001545007988 */ /* 0x0009e8000800044c */
[----:B------:R0:W-:Y:S04]  /*5f650*/  STS.U16 [R69+UR76+0x5af00], R22 ;  /* 0x05af001645007988 */ /* 0x0001e8000800044c */
[----:B------:R0:W-:Y:S04]  /*5f660*/  STS.U16 [R69+UR76+0x53300], R23 ;  /* 0x0533001745007988 */ /* 0x0001e8000800044c */
[----:B-1----:R2:W5:Y:S04]  /*5f670*/  LDL.LU R66, [R1+0x25a8] ;  /* 0x0025a80001427983 */ /* 0x0025680000300800 */
[----:B------:R1:W-:Y:S04]  /*5f680*/  STS.U16 [R69+UR76+0x5b300], R44 ;  /* 0x05b3002c45007988 */ /* 0x0003e8000800044c */
[----:B0-----:R2:W5:Y:S04]  /*5f690*/  LDL.LU R67, [R1+0x25a4] ;  /* 0x0025a40001437983 */ /* 0x0015680000300800 */
[----:B---3--:R2:W5:Y:S04]  /*5f6a0*/  LDL.LU R20, [R1+0x25a0] ;  /* 0x0025a00001147983 */ /* 0x0085680000300800 */
[----:B----4-:R2:W5:Y:S04]  /*5f6b0*/  LDL.LU R21, [R1+0x259c] ;  /* 0x00259c0001157983 */ /* 0x0105680000300800 */
[----:B------:R0:W-:Y:S04]  /*5f6c0*/  STS.U16 [R69+UR76+0x53700], R45 ;  /* 0x0537002d45007988 */ /* 0x0001e8000800044c */
[----:B------:R2:W5:Y:S04]  /*5f6d0*/  LDL.LU R22, [R1+0x2598] ;  /* 0x0025980001167983 */ /* 0x0005680000300800 */
[----:B------:R2:W5:Y:S04]  /*5f6e0*/  LDL.LU R23, [R1+0x2594] ;  /* 0x0025940001177983 */ /* 0x0005680000300800 */
[----:B------:R3:W-:Y:S04]  /*5f6f0*/  STS.U16 [R69+UR76+0x5b700], R46 ;  /* 0x05b7002e45007988 */ /* 0x0007e8000800044c */
[----:B-1----:R2:W5:Y:S04]  /*5f700*/  LDL.LU R44, [R1+0x2590] ;  /* 0x00259000012c7983 */ /* 0x0025680000300800 */
[----:B------:R-:W-:Y:S04]  /*5f710*/  STS.U16 [R69+UR76+0x53b00], R90 ;  /* 0x053b005a45007988 */ /* 0x000fe8000800044c */
[----:B------:R1:W-:Y:S04]  /*5f720*/  STS.U16 [R69+UR76+0x5bb00], R47 ;  /* 0x05bb002f45007988 */ /* 0x0003e8000800044c */
[----:B------:R4:W-:Y:S04]  /*5f730*/  STS.U16 [R69+UR76+0x53f00], R68 ;  /* 0x053f004445007988 */ /* 0x0009e8000800044c */
[----:B0-----:R2:W5:Y:S04]  /*5f740*/  LDL.LU R45, [R1+0x258c] ;  /* 0x00258c00012d7983 */ /* 0x0015680000300800 */
[----:B------:R0:W-:Y:S04]  /*5f750*/  STS.U16 [R69+UR76+0x5bf00], R24 ;  /* 0x05bf001845007988 */ /* 0x0001e8000800044c */
[----:B---3--:R2:W5:Y:S04]  /*5f760*/  LDL.LU R46, [R1+0x2588] ;  /* 0x00258800012e7983 */ /* 0x0085680000300800 */
[----:B-1----:R2:W5:Y:S01]  /*5f770*/  LDL.LU R47, [R1+0x2584] ;  /* 0x00258400012f7983 */ /* 0x0025620000300800 */
[----:B------:R-:W-:-:S03]  /*5f780*/  LOP3.LUT R90, R0, 0x70, RZ, 0x3c, !PT ;  /* 0x00000070005a7812 */ /* 0x000fc600078e3cff */
[----:B----4-:R2:W5:Y:S04]  /*5f790*/  LDL.LU R68, [R1+0x2580] ;  /* 0x0025800001447983 */ /* 0x0105680000300800 */
[----:B0-----:R2:W5:Y:S04]  /*5f7a0*/  LDL.LU R69, [R1+0x257c] ;  /* 0x00257c0001457983 */ /* 0x0015680000300800 */
[----:B------:R2:W5:Y:S04]  /*5f7b0*/  LDL.LU R24, [R1+0x2578] ;  /* 0x0025780001187983 */ /* 0x0005680000300800 */
[----:B------:R0:W-:Y:S04]  /*5f7c0*/  STS.U16 [R90+UR76+0x50380], R25 ;  /* 0x050380195a007988 */ /* 0x0001e8000800044c */
[----:B------:R1:W-:Y:S04]  /*5f7d0*/  STS.U16 [R90+UR76+0x58380], R26 ;  /* 0x0583801a5a007988 */ /* 0x0003e8000800044c */
[----:B------:R3:W-:Y:S04]  /*5f7e0*/  STS.U16 [R90+UR76+0x50780], R27 ;  /* 0x0507801b5a007988 */ /* 0x0007e8000800044c */
[----:B------:R4:W-:Y:S04]  /*5f7f0*/  STS.U16 [R90+UR76+0x58780], R48 ;  /* 0x058780305a007988 */ /* 0x0009e8000800044c */
[----:B------:R1:W-:Y:S04]  /*5f800*/  STS.U16 [R90+UR76+0x50b80], R49 ;  /* 0x050b80315a007988 */ /* 0x0003e8000800044c */
[----:B------:R2:W-:Y:S04]  /*5f810*/  STS.U16 [R90+UR76+0x58b80], R50 ;  /* 0x058b80325a007988 */ /* 0x0005e8000800044c */
[----:B0-----:R0:W5:Y:S04]  /*5f820*/  LDL.LU R25, [R1+0x2574] ;  /* 0x0025740001197983 */ /* 0x0011680000300800 */
[----:B-1----:R0:W5:Y:S04]  /*5f830*/  LDL.LU R26, [R1+0x2570] ;  /* 0x00257000011a7983 */ /* 0x0021680000300800 */
[----:B---3--:R0:W5:Y:S04]  /*5f840*/  LDL.LU R27, [R1+0x256c] ;  /* 0x00256c00011b7983 */ /* 0x0081680000300800 */
[----:B----4-:R0:W5:Y:S04]  /*5f850*/  LDL.LU R48, [R1+0x2568] ;  /* 0x0025680001307983 */ /* 0x0101680000300800 */
[----:B------:R0:W5:Y:S04]  /*5f860*/  LDL.LU R49, [R1+0x2564] ;  /* 0x0025640001317983 */ /* 0x0001680000300800 */
[----:B--2---:R0:W5:Y:S04]  /*5f870*/  LDL.LU R50, [R1+0x2560] ;  /* 0x0025600001327983 */ /* 0x0041680000300800 */
[----:B------:R1:W-:Y:S04]  /*5f880*/  STS.U16 [R90+UR76+0x50f80], R51 ;  /* 0x050f80335a007988 */ /* 0x0003e8000800044c */
[----:B------:R2:W-:Y:S04]  /*5f890*/  STS.U16 [R90+UR76+0x58f80], R3 ;  /* 0x058f80035a007988 */ /* 0x0005e8000800044c */
[----:B------:R3:W-:Y:S04]  /*5f8a0*/  STS.U16 [R90+UR76+0x51380], R70 ;  /* 0x051380465a007988 */ /* 0x0007e8000800044c */
[----:B------:R4:W-:Y:S04]  /*5f8b0*/  STS.U16 [R90+UR76+0x59380], R71 ;  /* 0x059380475a007988 */ /* 0x0009e8000800044c */
[----:B------:R0:W-:Y:S04]  /*5f8c0*/  STS.U16 [R90+UR76+0x51780], R72 ;  /* 0x051780485a007988 */ /* 0x0001e8000800044c */
[----:B------:R0:W-:Y:S04]  /*5f8d0*/  STS.U16 [R90+UR76+0x59780], R73 ;  /* 0x059780495a007988 */ /* 0x0001e8000800044c */
[----:B-1----:R1:W5:Y:S04]  /*5f8e0*/  LDL.LU R51, [R1+0x255c] ;  /* 0x00255c0001337983 */ /* 0x0023680000300800 */
[----:B--2---:R1:W5:Y:S04]  /*5f8f0*/  LDL.LU R3, [R1+0x2558] ;  /* 0x0025580001037983 */ /* 0x0043680000300800 */
[----:B---3--:R1:W5:Y:S04]  /*5f900*/  LDL.LU R70, [R1+0x2554] ;  /* 0x0025540001467983 */ /* 0x0083680000300800 */
        /* <DEDUP_REMOVED lines=10> */
[----:B--2---:R0:W5:Y:S04]  /*5f9b0*/  LDL.LU R79, [R1+0x2540] ;  /* 0x00254000014f7983 */ /* 0x0041680000300800 */
[----:B---3--:R0:W5:Y:S04]  /*5f9c0*/  LDL.LU R80, [R1+0x253c] ;  /* 0x00253c0001507983 */ /* 0x0081680000300800 */
[----:B----4-:R0:W5:Y:S04]  /*5f9d0*/  LDL.LU R81, [R1+0x2538] ;  /* 0x0025380001517983 */ /* 0x0101680000300800 */
[----:B-1----:R0:W5:Y:S04]  /*5f9e0*/  LDL.LU R74, [R1+0x2534] ;  /* 0x00253400014a7983 */ /* 0x0021680000300800 */
[----:B------:R0:W5:Y:S04]  /*5f9f0*/  LDL.LU R75, [R1+0x2530] ;  /* 0x00253000014b7983 */ /* 0x0001680000300800 */
        /* <DEDUP_REMOVED lines=25> */
[----:B------:R2:W-:Y:S01]  /*5fb90*/  STS.U16 [R90+UR76+0x5bf80], R93 ;  /* 0x05bf805d5a007988 */ /* 0x0005e2000800044c */
[----:B------:R3:W-:Y:S06]  /*5fba0*/  MEMBAR.ALL.CTA ;  /* 0x0000000000007992 */ /* 0x0007ec0000008000 */
[----:B---3--:R-:W3:Y:S04]  /*5fbb0*/  FENCE.VIEW.ASYNC.S ;  /* 0x00000000000073c6 */ /* 0x008ee80000000000 */
[----:B-1----:R0:W5:Y:S04]  /*5fbc0*/  LDL.LU R92, [R1+0x24fc] ;  /* 0x0024fc00015c7983 */ /* 0x0021680000300800 */
[----:B--2---:R-:W2:Y:S01]  /*5fbd0*/  LDL R93, [R1+0x1eb8] ;  /* 0x001eb800015d7983 */ /* 0x004ea20000100800 */
[----:B------:R-:W1:Y:S02]  /*5fbe0*/  LDC R90, c[0x0][0x3ac] ;  /* 0x0000eb00ff5a7b82 */ /* 0x000e640000000800 */
[----:B-1----:R-:W-:-:S04]  /*5fbf0*/  IMAD.SHL.U32 R90, R90, 0x100, RZ ;  /* 0x000001005a5a7824 */ /* 0x002fc800078e00ff */
[----:B------:R-:W-:Y:S02]  /*5fc00*/  IMAD.SHL.U32 R90, R90, 0x2, RZ ;  /* 0x000000025a5a7824 */ /* 0x000fe400078e00ff */
[----:B---3--:R-:W-:Y:S01]  /*5fc10*/  BAR.SYNC.DEFER_BLOCKING 0x0 ;  /* 0x0000000000007b1d */ /* 0x008fe20000010000 */
[----:B--2---:R-:W-:-:S05]  /*5fc20*/  LEA R93, R93, UR76, 0x3 ;  /* 0x0000004c5d5d7c11 */ /* 0x004fca000f8e18ff */
[----:B------:R-:W-:-:S05]  /*5fc30*/  VIADD R93, R93, 0x60000 ;  /* 0x000600005d5d7836 */ /* 0x000fca0000000000 */
[----:B------:R-:W-:Y:S01]  /*5fc40*/  R2UR UR4, R93 ;  /* 0x000000005d0472ca */ /* 0x000fe200000e0000 */
[----:B0-----:R-:W-:-:S14]  /*5fc50*/  @P0 BRA `(.L_x_9) ;  /* 0x0000000400840947 */ /* 0x001fdc0003800000 */
[----:B------:R0:W-:Y:S04]  /*5fc60*/  STL.64 [R1+0x2510], R4 ;  /* 0x0025100401007387 */ /* 0x0001e80000100a00 */
[----:B0-----:R-:W2:Y:S01]  /*5fc70*/  LDL R4, [R1+0x24d4] ;  /* 0x0024d40001047983 */ /* 0x001ea20000100800 */
[----:B------:R-:W-:Y:S02]  /*5fc80*/  ELECT P2, URZ, PT ;  /* 0x0000000000ff782f */ /* 0x000fe40003840000 */
[----:B------:R-:W-:Y:S01]  /*5fc90*/  MOV.SPILL R90, UR72 ;  /* 0x00000048005a7c02 */ /* 0x000fe20009000f00 */
[----:B------:R0:W-:Y:S01]  /*5fca0*/  STL [R1+0x2508], R0 ;  /* 0x0025080001007387 */ /* 0x0001e20000100800 */
[----:B------:R-:W-:-:S09]  /*5fcb0*/  MOV.SPILL R93, UR6 ;  /* 0x00000006005d7c02 */ /* 0x000fd20009000f00 */
[----:B------:R-:W-:Y:S01]  /*5fcc0*/  @P2 IMAD.MOV.U32 R5, RZ, RZ, 0x40004040 ;  /* 0x40004040ff052424 */ /* 0x000fe200078e00ff */
[----:B0-----:R-:W-:Y:S01]  /*5fcd0*/  MOV.SPILL R0, UR73 ;  /* 0x0000004900007c02 */ /* 0x001fe20009000f00 */
[----:B------:R-:W-:Y:S01]  /*5fce0*/  UMOV UR72, 0x0 ;  /* 0x0000000000487882 */ /* 0x000fe20000000000 */
[----:B-----5:R0:W-:Y:S02]  /*5fcf0*/  STL.64 [R1+0x2500], R2 ;  /* 0x0025000201007387 */ /* 0x0201e40000100a00 */
[----:B------:R-:W-:Y:S01]  /*5fd00*/  @P2 R2UR UR75, R5 ;  /* 0x00000000054b22ca */ /* 0x000fe200000e0000 */
[----:B------:R-:W-:Y:S01]  /*5fd10*/  UMOV UR73, 0x8208010 ;  /* 0x0820801000497882 */ /* 0x000fe20000000000 */
[----:B0-----:R-:W-:Y:S01]  /*5fd20*/  MOV.SPILL R2, UR7 ;  /* 0x0000000700027c02 */ /* 0x001fe20009000f00 */
[----:B------:R-:W-:Y:S02]  /*5fd30*/  UIADD3.64 UR6, UPT, UPT, UR8, 0x100, URZ ;  /* 0x0000010008067897 */ /* 0x000fe4000fffe0ff */
[----:B------:R-:W-:Y:S01]  /*5fd40*/  UIADD3 UR77, UPT, UPT, UR5, 0x80, URZ ;  /* 0x00000080054d7890 */ /* 0x000fe2000fffe0ff */
[----:B------:R-:W-:Y:S01]  /*5fd50*/  IMAD.MOV.U32 R3, RZ, RZ, RZ ;  /* 0x000000ffff037224 */ /* 0x000fe200078e00ff */
[----:B--2---:R-:W-:-:S13]  /*5fd60*/  R2UR UR74, R4 ;  /* 0x00000000044a72ca */ /* 0x004fda00000e0000 */
[----:B------:R-:W-:-:S05]  /*5fd70*/  IMAD.U32 R4, RZ, RZ, UR74 ;  /* 0x0000004aff047e24 */ /* 0x000fca000f8e00ff */
[----:B------:R-:W-:Y:S02]  /*5fd80*/  @P2 R2UR UR74, R4 ;  /* 0x00000000044a22ca */ /* 0x000fe400000e0000 */
[----:B------:R0:W5:Y:S11]  /*5fd90*/  LDL.LU.64 R4, [R1+0x2510] ;  /* 0x0025100001047983 */ /* 0x0001760000300a00 */
[----:B------:R1:W-:Y:S02]  /*5fda0*/  UTCHMMA gdesc[UR74], gdesc[UR12], tmem[UR5], tmem[UR72], idesc[UR73], UPT ;  /* 0x00ff480c4a0075ea */ /* 0x0003e4000b800005 */
[----:B-1----:R-:W-:Y:S01]  /*5fdb0*/  UIADD3.64 UR72, UPT, UPT, UR8, 0x80, URZ ;  /* 0x0000008008487897 */ /* 0x002fe2000fffe0ff */
[----:B------:R-:W-:Y:S01]  /*5fdc0*/  UMOV UR74, 0x0 ;  /* 0x00000000004a7882 */ /* 0x000fe20000000000 */
[----:B------:R-:W-:-:S02]  /*5fdd0*/  UMOV UR75, 0x8208010 ;  /* 0x08208010004b7882 */ /* 0x000fc40000000000 */
[----:B------:R-:W-:Y:S05]  /*5fde0*/  UTCHMMA gdesc[UR8], gdesc[UR10], tmem[UR5], tmem[UR74], idesc[UR75], UPT ;  /* 0x00ff4a0a080075ea */ /* 0x000fea000b800005 */
[----:B------:R1:W-:Y:S01]  /*5fdf0*/  UTCHMMA gdesc[UR72], gdesc[UR14], tmem[UR5], tmem[UR74], idesc[UR75], UPT ;  /* 0x00ff4a0e480075ea */ /* 0x0003e2000b800005 */
[----:B------:R2:W-:Y:S01]  /*5fe00*/  UTCHMMA gdesc[UR6], gdesc[UR16], tmem[UR5], tmem[UR74], idesc[UR75], UPT ;  /* 0x00ff4a10060075ea */ /* 0x0005e2000b800005 */
[----:B-1----:R-:W-:Y:S02]  /*5fe10*/  UIADD3.64 UR72, UPT, UPT, UR8, 0x180, URZ ;  /* 0x0000018008487897 */ /* 0x002fe4000fffe0ff */
[----:B--2---:R-:W-:-:S07]  /*5fe20*/  UIADD3.64 UR6, UPT, UPT, UR8, 0x200, URZ ;  /* 0x0000020008067897 */ /* 0x004fce000fffe0ff */
[----:B------:R1:W-:Y:S02]  /*5fe30*/  UTCHMMA gdesc[UR72], gdesc[UR18], tmem[UR5], tmem[UR74], idesc[UR75], UPT ;  /* 0x00ff4a12480075ea */ /* 0x0003e4000b800005 */
        /* <DEDUP_REMOVED lines=21> */
[----:B-1----:R-:W-:Y:S01]  /*5ff90*/  R2UR.FILL UR73, R0 ;  /* 0x00000000004972ca */ /* 0x002fe200004e0000 */
[----:B--2---:R-:W-:Y:S01]  /*5ffa0*/  UIADD3 UR74, UPT, UPT, UR5, 0x80, URZ ;  /* 0x00000080054a7890 */ /* 0x004fe2000fffe0ff */
[----:B------:R-:W-:Y:S01]  /*5ffb0*/  R2UR.FILL UR72, R90 ;  /* 0x000000005a4872ca */ /* 0x000fe200004e0000 */
[----:B------:R-:W-:Y:S01]  /*5ffc0*/  UIADD3 UR75, UPT, UPT, UR5, 0x80, URZ ;  /* 0x00000080054b7890 */ /* 0x000fe2000fffe0ff */
[----:B------:R0:W5:Y:S01]  /*5ffd0*/  LDL.LU R0, [R1+0x2508] ;  /* 0x0025080001007983 */ /* 0x0001620000300800 */
[----:B------:R-:W-:Y:S01]  /*5ffe0*/  UMOV UR6, 0x0 ;  /* 0x0000000000067882 */ /* 0x000fe20000000000 */
[----:B------:R-:W-:Y:S01]  /*5fff0*/  UMOV UR7, 0x8208010 ;  /* 0x0820801000077882 */ /* 0x000fe20000000000 */
[----:B------:R-:W1:Y:S03]  /*60000*/  LDC R90, c[0x0][0x3ac] ;  /* 0x0000eb00ff5a7b82 */ /* 0x000e660000000800 */
[----:B------:R2:W-:Y:S02]  /*60010*/  UTCHMMA gdesc[UR42], gdesc[UR12], tmem[UR74], tmem[UR6], idesc[UR7], UPT ;  /* 0x00ff060c2a0075ea */ /* 0x0005e4000b80004a */
[----:B------:R3:W-:Y:S01]  /*60020*/  UTCHMMA gdesc[UR44], gdesc[UR10], tmem[UR75], tmem[UR6], idesc[UR7], UPT ;  /* 0x00ff060a2c0075ea */ /* 0x0007e2000b80004b */
[----:B--2---:R-:W-:Y:S01]  /*60030*/  UMOV UR74, 0x0 ;  /* 0x00000000004a7882 */ /* 0x004fe20000000000 */
[----:B---3--:R-:W-:-:S02]  /*60040*/  UMOV UR75, 0x8208010 ;  /* 0x08208010004b7882 */ /* 0x008fc40000000000 */
[----:B------:R2:W-:Y:S01]  /*60050*/  UTCHMMA gdesc[UR46], gdesc[UR14], tmem[UR77], tmem[UR74], idesc[UR75], UPT ;  /* 0x00ff4a0e2e0075ea */ /* 0x0005e2000b80004d */
[----:B-1----:R-:W-:Y:S01]  /*60060*/  IMAD.SHL.U32 R90, R90, 0x100, RZ ;  /* 0x000001005a5a7824 */ /* 0x002fe200078e00ff */
[----:B--2---:R-:W-:-:S03]  /*60070*/  UIADD3 UR74, UPT, UPT, UR5, 0x80, URZ ;  /* 0x00000080054a7890 */ /* 0x004fc6000fffe0ff */
[----:B------:R-:W-:Y:S01]  /*60080*/  IMAD.SHL.U32 R90, R90, 0x2, RZ ;  /* 0x000000025a5a7824 */ /* 0x000fe200078e00ff */
[----:B------:R-:W-:-:S05]  /*60090*/  UIADD3 UR75, UPT, UPT, UR5, 0x80, URZ ;  /* 0x00000080054b7890 */ /* 0x000fca000fffe0ff */
[----:B------:R-:W-:Y:S04]  /*600a0*/  UTCHMMA gdesc[UR48], gdesc[UR16], tmem[UR74], tmem[UR6], idesc[UR7], UPT ;  /* 0x00ff0610300075ea */ /* 0x000fe8000b80004a */
[----:B------:R-:W-:Y:S01]  /*600b0*/  UTCHMMA gdesc[UR50], gdesc[UR18], tmem[UR75], tmem[UR6], idesc[UR7], UPT ;  /* 0x00ff0612320075ea */ /* 0x000fe2000b80004b */
[----:B------:R1:W-:Y:S01]  /*600c0*/  UTCHMMA gdesc[UR52], gdesc[UR20], tmem[UR74], tmem[UR6], idesc[UR7], UPT ;  /* 0x00ff0614340075ea */ /* 0x0003e2000b80004a */
[----:B------:R2:W-:Y:S01]  /*600d0*/  UTCHMMA gdesc[UR54], gdesc[UR22], tmem[UR75], tmem[UR6], idesc[UR7], UPT ;  /* 0x00ff0616360075ea */ /* 0x0005e2000b80004b */
[----:B-1----:R-:W-:Y:S01]  /*600e0*/  UMOV UR74, 0x0 ;  /* 0x00000000004a7882 */ /* 0x002fe20000000000 */
[----:B--2---:R-:W-:Y:S02]  /*600f0*/  UMOV UR75, 0x8208010 ;  /* 0x08208010004b7882 */ /* 0x004fe40000000000 */
[----:B------:R1:W-:Y:S02]  /*60100*/  UTCHMMA gdesc[UR56], gdesc[UR24], tmem[UR77], tmem[UR74], idesc[UR75], UPT ;  /* 0x00ff4a18380075ea */ /* 0x0003e4000b80004d */
[----:B-1----:R-:W-:-:S02]  /*60110*/  UIADD3 UR74, UPT, UPT, UR5, 0x80, URZ ;  /* 0x00000080054a7890 */ /* 0x002fc4000fffe0ff */
[----:B------:R-:W-:-:S07]  /*60120*/  UIADD3 UR75, UPT, UPT, UR5, 0x80, URZ ;  /* 0x00000080054b7890 */ /* 0x000fce000fffe0ff */
[----:B------:R-:W-:Y:S02]  /*60130*/  UTCHMMA gdesc[UR58], gdesc[UR26], tmem[UR74], tmem[UR6], idesc[UR7], UPT ;  /* 0x00ff061a3a0075ea */ /* 0x000fe4000b80004a */
        /* <DEDUP_REMOVED lines=10> */
[----:B------:R1:W-:Y:S02]  /*601e0*/  UTCHMMA gdesc[UR72], gdesc[UR40], tmem[UR74], tmem[UR6], idesc[UR7], UPT ;  /* 0x00ff0628480075ea */ /* 0x0003e4000b80004a */
[----:B-1----:R-:W-:Y:S01]  /*601f0*/  R2UR.FILL UR7, R2 ;  /* 0x00000000020772ca */ /* 0x002fe200004e0000 */
[----:B------:R-:W-:Y:S01]  /*60200*/  IMAD.U32 R2, RZ, RZ, UR4 ;  /* 0x00000004ff027e24 */ /* 0x000fe2000f8e00ff */
[----:B------:R-:W-:-:S04]  /*60210*/  R2UR.FILL UR6, R93 ;  /* 0x000000005d0672ca */ /* 0x000fc800004e0000 */
[----:B------:R-:W-:Y:S02]  /*60220*/  @P2 MOV R93, R2 ;  /* 0x00000002005d2202 */ /* 0x000fe40000000f00 */
[----:B------:R0:W5:Y:S02]  /*60230*/  LDL.LU.64 R2, [R1+0x2500] ;  /* 0x0025000001027983 */ /* 0x0001640000300a00 */
[----:B------:R-:W-:-:S13]  /*60240*/  @P2 R2UR UR77, R93 ;  /* 0x000000005d4d22ca */ /* 0x000fda00000e0000 */
[----:B------:R0:W-:Y:S01]  /*60250*/  UTCBAR [UR77], URZ ;  /* 0x000000ff4d0073e9 */ /* 0x0001e200080000ff */
[----:B------:R-:W-:Y:S01]  /*60260*/  NOP ;  /* 0x0000000000007918 */ /* 0x000fe20000000000 */
.L_x_9:
[----:B------:R-:W2:Y:S04]  /*60270*/  LDL.LU R93, [R1+0x1eb8] ;  /* 0x001eb800015d7983 */ /* 0x000ea80000300800 */
[----:B-----5:R1:W-:Y:S04]  /*60280*/  STL [R1+0x2504], R3 ;  /* 0x0025040301007387 */ /* 0x0203e80000100800 */
[----:B-1----:R-:W3:Y:S04]  /*60290*/  LDL R3, [R1+0x24f4] ;  /* 0x0024f40001037983 */ /* 0x002ee80000100800 */
[----:B------:R1:W-:Y:S04]  /*602a0*/  STL [R1+0x2500], R2 ;  /* 0x0025000201007387 */ /* 0x0003e80000100800 */
[----:B-1----:R-:W3:Y:S04]  /*602b0*/  LDL R2, [R1+0x16bc] ;  /* 0x0016bc0001027983 */ /* 0x002ee80000100800 */
[----:B------:R1:W-:Y:S04]  /*602c0*/  STL [R1+0x24fc], R0 ;  /* 0x0024fc0001007387 */ /* 0x0003e80000100800 */
[----:B-1----:R-:W4:Y:S01]  /*602d0*/  LDL.LU R0, [R1+0x1ebc] ;  /* 0x001ebc0001007983 */ /* 0x002f220000300800 */
[----:B--2---:R-:W-:-:S05]  /*602e0*/  VIADD R93, R93, 0x1 ;  /* 0x000000015d5d7836 */ /* 0x004fca0000000000 */
[----:B------:R-:W-:-:S04]  /*602f0*/  ISETP.GT.AND P2, PT, R93, 0x1, PT ;  /* 0x000000015d00780c */ /* 0x000fc80003f44270 */
[----:B------:R-:W-:Y:S02]  /*60300*/  SEL R90, RZ, 0x1, !P2 ;  /* 0x00000001ff5a7807 */ /* 0x000fe40005000000 */
[----:B------:R-:W-:Y:S02]  /*60310*/  SEL R93, R93, RZ, !P2 ;  /* 0x000000ff5d5d7207 */ /* 0x000fe40005000000 */
[----:B---3--:R-:W-:Y:S02]  /*60320*/  ISETP.NE.U32.AND P3, PT, R2, R3, PT ;  /* 0x000000030200720c */ /* 0x008fe40003f65070 */
[----:B------:R2:W5:Y:S04]  /*60330*/  LDL.LU R3, [R1+0x2504] ;  /* 0x0025040001037983 */ /* 0x0005680000300800 */
[----:B------:R2:W5:Y:S01]  /*60340*/  LDL.LU R2, [R1+0x2500] ;  /* 0x0025000001027983 */ /* 0x0005620000300800 */
[----:B----4-:R-:W-:-:S03]  /*60350*/  LOP3.LUT R90, R0, R90, RZ, 0x3c, !PT ;  /* 0x0000005a005a7212 */ /* 0x010fc600078e3cff */
[----:B------:R1:W-:Y:S04]  /*60360*/  STL [R1+0x16b0], R0 ;  /* 0x0016b00001007387 */ /* 0x0003e80000100800 */
[----:B-1----:R2:W5:Y:S04]  /*60370*/  LDL.LU R0, [R1+0x24fc] ;  /* 0x0024fc0001007983 */ /* 0x0025680000300800 */
[----:B------:R1:W-:Y:S02]  /*60380*/  STL [R1+0x1eb8], R93 ;  /* 0x001eb85d01007387 */ /* 0x0003e40000100800 */
[----:B-1----:R-:W-:-:S02]  /*60390*/  IMAD.MOV.U32 R93, RZ, RZ, R90 ;  /* 0x000000ffff5d7224 */ /* 0x002fc400078e005a */
[----:B------:R-:W1:Y:S03]  /*603a0*/  LDC R90, c[0x0][0x3ac] ;  /* 0x0000eb00ff5a7b82 */ /* 0x000e660000000800 */
[----:B------:R2:W-:Y:S01]  /*603b0*/  STL [R1+0x1ebc], R93 ;  /* 0x001ebc5d01007387 */ /* 0x0005e20000100800 */
[----:B-1----:R-:W-:-:S04]  /*603c0*/  IMAD.SHL.U32 R90, R90, 0x100, RZ ;  /* 0x000001005a5a7824 */ /* 0x002fc800078e00ff */
[----:B------:R-:W-:Y:S01]  /*603d0*/  IMAD.SHL.U32 R90, R90, 0x2, RZ ;  /* 0x000000025a5a7824 */ /* 0x000fe200078e00ff */
[----:B--2---:R-:W-:Y:S06]  /*603e0*/  @P3 BRA `(.L_x_10) ;  /* 0xfffffc6000703947 */ /* 0x004fec000383ffff */
.L_x_7:
[----:B------:R-:W1:Y:S02]  /*603f0*/  LDC R93, c[0x0][0x3a0] ;  /* 0x0000e800ff5d7b82 */ /* 0x000e640000000800 */
[----:B-1----:R-:W-:-:S05]  /*60400*/  VIADD R93, R93, 0xff ;  /* 0x000000ff5d5d7836 */ /* 0x002fca0000000000 */
[----:B------:R-:W-:-:S13]  /*60410*/  ISETP.GE.AND P0, PT, R93, 0x100, PT ;  /* 0x000001005d00780c */ /* 0x000fda0003f06270 */
[----:B------:R-:W-:Y:S05]  /*60420*/  @!P0 BRA `(.L_x_11) ;  /* 0x0000000000108947 */ /* 0x000fea0003800000 */
[----:B------:R-:W2:Y:S02]  /*60430*/  LDL.LU R93, [R1+0x16b0] ;  /* 0x0016b000015d7983 */ /* 0x000ea40000300800 */
[----:B--2--5:R-:W-:-:S04]  /*60440*/  IMAD.U32 R0, R93, -0x80000000, RZ ;  /* 0x800000005d007824 */ /* 0x024fc800078e00ff */
[----:B------:R-:W1:Y:S02]  /*60450*/  SYNCS.PHASECHK.TRANS64.TRYWAIT P0, [UR4], R0 ;  /* 0x00000000ff0075a7 */ /* 0x000e640008001104 */
[----:B-1----:R-:W-:Y:S05]  /*60460*/  @!P0 BRA `(.L_x_12) ;  /* 0x000000a800988947 */ /* 0x002fea0003800000 */
.L_x_11:
[----:B------:R-:W2:Y:S04]  /*60470*/  LDL.LU R4, [R1+0x24f8] ;  /* 0x0024f80001047983 */ /* 0x000ea80000300800 */
        /* <DEDUP_REMOVED lines=11> */
[----:B------:R-:W-:Y:S06]  /*60530*/  BAR.SYNC.DEFER_BLOCKING 0x0 ;  /* 0x0000000000007b1d */ /* 0x000fec0000010000 */
[----:B------:R-:W-:Y:S04]  /*60540*/  STL [R1+0x264c], R63 ;  /* 0x00264c3f01007387 */ /* 0x000fe80000100800 */
[----:B------:R-:W-:Y:S04]  /*60550*/  STL [R1+0x2648], R60 ;  /* 0x0026483c01007387 */ /* 0x000fe80000100800 */
[----:B------:R-:W-:Y:S04]  /*60560*/  STL [R1+0x2644], R57 ;  /* 0x0026443901007387 */ /* 0x000fe80000100800 */
[----:B------:R-:W-:Y:S04]  /*60570*/  STL [R1+0x2654], R57 ;  /* 0x0026543901007387 */ /* 0x000fe80000100800 */
[----:B------:R-:W-:Y:S01]  /*60580*/  STL [R1+0x2640], R54 ;  /* 0x0026403601007387 */ /* 0x000fe20000100800 */
[----:B------:R-:W1:Y:S03]  /*60590*/  @!P1 SYNCS.CCTL.IV [UR76+0x60000] ;  /* 0x06000000ff0099b1 */ /* 0x000e66000800004c */
        /* <DEDUP_REMOVED lines=18> */
[----:B------:R-:W-:Y:S04]  /*606c0*/  STL [R1+0x2604], R93 ;  /* 0x0026045d01007387 */ /* 0x000fe80000100800 */
[----:B------:R-:W-:Y:S01]  /*606d0*/  STL [R1+0x2600], R92 ;  /* 0x0026005c01007387 */ /* 0x000fe20000100800 */
[----:B-1----:R-:W-:Y:S06]  /*606e0*/  BAR.SYNC.DEFER_BLOCKING 0x0 ;  /* 0x0000000000007b1d */ /* 0x002fec0000010000 */
        /* <DEDUP_REMOVED lines=22> */
[----:B-----5:R-:W-:Y:S04]  /*60850*/  STL [R1+0x2564], R3 ;  /* 0x0025640301007387 */ /* 0x020fe80000100800 */
[----:B------:R-:W-:Y:S04]  /*60860*/  STL [R1+0x255c], R2 ;  /* 0x00255c0201007387 */ /* 0x000fe80000100800 */
[----:B------:R-:W-:Y:S01]  /*60870*/  STL [R1+0x2554], R0 ;  /* 0x0025540001007387 */ /* 0x000fe20000100800 */
[----:B--2---:R-:W-:-:S13]  /*60880*/  R2UR UR4, R4 ;  /* 0x00000000040472ca */ /* 0x004fda00000e0000 */
[----:B---3--:R-:W2:Y:S02]  /*60890*/  LDTM.x64 R4, tmem[UR4] ;  /* 0x00000004000479ee */ /* 0x008ea40008340000 */
[----:B--2---:R-:W-:Y:S01]  /*608a0*/  STL [R1+0x204], R5 ;  /* 0x0002040501007387 */ /* 0x004fe20000100800 */
[----:B------:R-:W-:Y:S02]  /*608b0*/  IMAD.MOV.U32 R87, RZ, RZ, R8 ;  /* 0x000000ffff577224 */ /* 0x000fe400078e0008 */
[----:B------:R-:W-:Y:S01]  /*608c0*/  IMAD.MOV.U32 R84, RZ, RZ, R6 ;  /* 0x000000ffff547224 */ /* 0x000fe200078e0006 */
[----:B------:R-:W-:Y:S04]  /*608d0*/  STL [R1+0x20c], R7 ;  /* 0x00020c0701007387 */ /* 0x000fe80000100800 */
[----:B------:R-:W-:Y:S04]  /*608e0*/  STL [R1+0x214], R9 ;  /* 0x0002140901007387 */ /* 0x000fe80000100800 */
        /* <DEDUP_REMOVED lines=28> */
[----:B------:R0:W-:Y:S04]  /*60ab0*/  STL.64 [R1+0x2f8], R66 ;  /* 0x0002f84201007387 */ /* 0x0001e80000100a00 */
[----:B--2---:R-:W2:Y:S04]  /*60ac0*/  LDL.LU R21, [R1+0x2ec] ;  /* 0x0002ec0001157983 */ /* 0x004ea80000300800 */
[----:B---3--:R-:W3:Y:S04]  /*60ad0*/  LDL.LU R39, [R1+0x2e8] ;  /* 0x0002e80001277983 */ /* 0x008ee80000300800 */
[----:B----4-:R-:W4:Y:S01]  /*60ae0*/  LDL.LU R57, [R1+0x2e4] ;  /* 0x0002e40001397983 */ /* 0x010f220000300800 */
[----:B0-----:R-:W-:-:S03]  /*60af0*/  IMAD.MOV.U32 R66, RZ, RZ, R4 ;  /* 0x000000ffff427224 */ /* 0x001fc600078e0004 */
        /* <DEDUP_REMOVED lines=49> */
[----:B------:R-:W-:Y:S04]  /*60e10*/  STL [R1+0x26c4], R87 ;  /* 0x0026c45701007387 */ /* 0x000fe80000100800 */
[----:B--2---:R-:W-:Y:S04]  /*60e20*/  STL [R1+0x26bc], R91 ;  /* 0x0026bc5b01007387 */ /* 0x004fe80000100800 */
        /* <DEDUP_REMOVED lines=9> */
[----:B----4-:R-:W-:Y:S04]  /*60ec0*/  STL [R1+0x267c], R57 ;  /* 0x00267c3901007387 */ /* 0x010fe80000100800 */
[----:B------:R-:W-:Y:S04]  /*60ed0*/  STL [R1+0x2678], R21 ;  /* 0x0026781501007387 */ /* 0x000fe80000100800 */
[----:B---3--:R-:W-:Y:S04]  /*60ee0*/  STL [R1+0x2670], R39 ;  /* 0x0026702701007387 */ /* 0x008fe80000100800 */
        /* <DEDUP_REMOVED lines=22> */
[----:B------:R0:W-:Y:S02]  /*61050*/  STL [R1+0x2724], R4 ;  /* 0x0027240401007387 */ /* 0x0001e40000100800 */
[----:B0-----:R-:W0:Y:S02]  /*61060*/  LDTM.x64 R4, tmem[UR4+0x40] ;  /* 0x00004004000479ee */ /* 0x001e240008340000 */
        /* <DEDUP_REMOVED lines=17> */
[----:B0-----:R-:W-:Y:S04]  /*61180*/  STL.64 [R1+0x100], R4 ;  /* 0x0001000401007387 */ /* 0x001fe80000100a00 */
        /* <DEDUP_REMOVED lines=56> */
[----:B------:R-:W4:Y:S04]  /*61510*/  LDL.LU R93, [R1+0x204] ;  /* 0x00020400015d7983 */ /* 0x000f280000300800 */
[----:B------:R-:W4:Y:S04]  /*61520*/  LDL.LU R24, [R1+0x2fc] ;  /* 0x0002fc0001187983 */ /* 0x000f280000300800 */
[----:B------:R-:W4:Y:S04]  /*61530*/  LDL.LU R42, [R1+0x2f8] ;  /* 0x0002f800012a7983 */ /* 0x000f280000300800 */
[----:B------:R-:W4:Y:S04]  /*61540*/  LDL.LU R60, [R1+0x2f4] ;  /* 0x0002f400013c7983 */ /* 0x000f280000300800 */
[----:B--2---:R-:W-:Y:S04]  /*61550*/  STL [R1+0x2720], R84 ;  /* 0x0027205401007387 */ /* 0x004fe80000100800 */
[----:B---3--:R-:W-:Y:S04]  /*61560*/  STL.64 [R1+0x2718], R66 ;  /* 0x0027184201007387 */ /* 0x008fe80000100a00 */
[----:B------:R-:W-:Y:S04]  /*61570*/  STL [R1+0x2710], R64 ;  /* 0x0027104001007387 */ /* 0x000fe80000100800 */
[----:B----4-:R-:W-:Y:S04]  /*61580*/  STL.64 [R1+0x2708], R60 ;  /* 0x0027083c01007387 */ /* 0x010fe80000100a00 */
        /* <DEDUP_REMOVED lines=11> */
[----:B------:R0:W-:Y:S04]  /*61640*/  STL.64 [R1+0x26c8], R24 ;  /* 0x0026c81801007387 */ /* 0x0001e80000100a00 */
[----:B------:R-:W2:Y:S01]  /*61650*/  LDL.LU R21, [R1+0x2f0] ;  /* 0x0002f00001157983 */ /* 0x000ea20000300800 */
[----:B0-----:R-:W0:Y:S03]  /*61660*/  LDTM.x64 R24, tmem[UR4+0x80] ;  /* 0x00008004001879ee */ /* 0x001e260008340000 */
[----:B0-----:R-:W-:Y:S04]  /*61670*/  STL.64 [R1], R24 ;  /* 0x0000001801007387 */ /* 0x001fe80000100a00 */
        /* <DEDUP_REMOVED lines=30> */
[----:B0-----:R-:W3:Y:S04]  /*61860*/  LDL.LU R84, [R1+0x2720] ;  /* 0x0027200001547983 */ /* 0x001ee80000300800 */
[----:B------:R-:W4:Y:S04]  /*61870*/  LDL.LU.64 R66, [R1+0x2718] ;  /* 0x0027180001427983 */ /* 0x000f280000300a00 */
[----:B------:R-:W2:Y:S04]  /*61880*/  LDL.LU R64, [R1+0x2710] ;  /* 0x0027100001407983 */ /* 0x000ea80000300800 */
[----:B------:R-:W2:Y:S04]  /*61890*/  LDL.LU.64 R60, [R1+0x2708] ;  /* 0x00270800013c7983 */ /* 0x000ea80000300a00 */
[----:B------:R-:W2:Y:S04]  /*618a0*/  LDL.LU R58, [R1+0x2700] ;  /* 0x00270000013a7983 */ /* 0x000ea80000300800 */
[----:B------:R-:W2:Y:S04]  /*618b0*/  LDL.LU R55, [R1+0x26fc] ;  /* 0x0026fc0001377983 */ /* 0x000ea80000300800 */
[----:B------:R-:W2:Y:S04]  /*618c0*/  LDL.LU R52, [R1+0x26f8] ;  /* 0x0026f80001347983 */ /* 0x000ea80000300800 */
[----:B------:R-:W2:Y:S04]  /*618d0*/  LDL.LU R49, [R1+0x26f4] ;  /* 0x0026f40001317983 */ /* 0x000ea80000300800 */
        /* <DEDUP_REMOVED lines=40> */
[----:B------:R-:W-:-:S03]  /*61b60*/  IMAD.MOV.U32 R33, RZ, RZ, R86 ;  /* 0x000000ffff217224 */ /* 0x000fc600078e0056 */
        /* <DEDUP_REMOVED lines=21> */
[----:B------:R-:W3:Y:S04]  /*61cc0*/  LDL.LU R87, [R1+0x26c4] ;  /* 0x0026c40001577983 */ /* 0x000ee80000300800 */
[----:B------:R-:W2:Y:S04]  /*61cd0*/  LDL.LU R68, [R1+0x24] ;  /* 0x0000240001447983 */ /* 0x000ea80000300800 */
[----:B------:R0:W3:Y:S04]  /*61ce0*/  LDL.LU R90, [R1+0x26c0] ;  /* 0x0026c000015a7983 */ /* 0x0000e80000300800 */
[----:B------:R-:W2:Y:S04]  /*61cf0*/  LDL.LU R69, [R1+0x20] ;  /* 0x0000200001457983 */ /* 0x000ea80000300800 */
[----:B------:R-:W2:Y:S04]  /*61d00*/  LDL.LU R3, [R1+0x1c] ;  /* 0x00001c0001037983 */ /* 0x000ea80000300800 */
[----:B------:R-:W2:Y:S04]  /*61d10*/  LDL.LU R2, [R1+0x10] ;  /* 0x0000100001027983 */ /* 0x000ea80000300800 */
[----:B------:R-:W2:Y:S04]  /*61d20*/  LDL.LU R0, [R1+0x8] ;  /* 0x0000080001007983 */ /* 0x000ea80000300800 */
[----:B------:R-:W4:Y:S01]  /*61d30*/  LDL.LU R91, [R1+0x26bc] ;  /* 0x0026bc00015b7983 */ /* 0x000f220000300800 */
[----:B---3--:R-:W-:-:S03]  /*61d40*/  F2FP.F16.F32.PACK_AB R90, R84, R87 ;  /* 0x00000057545a723e */ /* 0x008fc600000000ff */
[----:B--2---:R-:W-:Y:S04]  /*61d50*/  STL [R1+0x2560], R0 ;  /* 0x0025600001007387 */ /* 0x004fe80000100800 */
[----:B------:R-:W4:Y:S04]  /*61d60*/  LDL.LU R84, [R1+0x26b8] ;  /* 0x0026b80001547983 */ /* 0x000f280000300800 */
[----:B------:R0:W4:Y:S04]  /*61d70*/  LDL.LU R87, [R1+0x26b4] ;  /* 0x0026b40001577983 */ /* 0x0001280000300800 */
[----:B------:R-:W-:Y:S01]  /*61d80*/  STL [R1+0x2504], R90 ;  /* 0x0025045a01007387 */ /* 0x000fe20000100800 */
[----:B----4-:R-:W-:-:S03]  /*61d90*/  F2FP.F16.F32.PACK_AB R87, R66, R84 ;  /* 0x000000544257723e */ /* 0x010fc600000000ff */
[----:B------:R-:W2:Y:S04]  /*61da0*/  LDL.LU R66, [R1+0x26b0] ;  /* 0x0026b00001427983 */ /* 0x000ea80000300800 */
[----:B------:R0:W2:Y:S04]  /*61db0*/  LDL.LU R84, [R1+0x26ac] ;  /* 0x0026ac0001547983 */ /* 0x0000a80000300800 */
[----:B------:R-:W-:Y:S01]  /*61dc0*/  STL [R1+0x2508], R87 ;  /* 0x0025085701007387 */ /* 0x000fe20000100800 */
[----:B--2---:R-:W-:-:S03]  /*61dd0*/  F2FP.F16.F32.PACK_AB R84, R93, R66 ;  /* 0x000000425d54723e */ /* 0x004fc600000000ff */
[----:B------:R-:W2:Y:S04]  /*61de0*/  LDL.LU R93, [R1+0x26a8] ;  /* 0x0026a800015d7983 */ /* 0x000ea80000300800 */
[----:B------:R0:W3:Y:S04]  /*61df0*/  LDL.LU R66, [R1+0x26a4] ;  /* 0x0026a40001427983 */ /* 0x0000e80000300800 */
[----:B------:R-:W-:Y:S04]  /*61e00*/  STL [R1+0x250c], R84 ;  /* 0x00250c5401007387 */ /* 0x000fe80000100800 */
[----:B------:R-:W-:Y:S01]  /*61e10*/  STL [R1+0x2540], R84 ;  /* 0x0025405401007387 */ /* 0x000fe20000100800 */
[----:B---3--:R-:W-:-:S03]  /*61e20*/  F2FP.F16.F32.PACK_AB R66, R13, R24 ;  /* 0x000000180d42723e */ /* 0x008fc600000000ff */
[----:B------:R-:W3:Y:S04]  /*61e30*/  LDL.LU R13, [R1+0x26a0] ;  /* 0x0026a000010d7983 */ /* 0x000ee80000300800 */
[----:B------:R-:W4:Y:S04]  /*61e40*/  LDL.LU R24, [R1+0x269c] ;  /* 0x00269c0001187983 */ /* 0x000f280000300800 */
[----:B------:R0:W-:Y:S04]  /*61e50*/  STL [R1+0x204], R66 ;  /* 0x0002044201007387 */ /* 0x0001e80000100800 */
[----:B0-----:R0:W2:Y:S02]  /*61e60*/  LDL.LU R66, [R1+0x2698] ;  /* 0x0026980001427983 */ /* 0x0010a40000300800 */
[----:B--2---:R-:W-:-:S02]  /*61e70*/  F2FP.F16.F32.PACK_AB R66, R33, R42 ;  /* 0x0000002a2142723e */ /* 0x004fc400000000ff */
[----:B------:R-:W2:Y:S04]  /*61e80*/  LDL.LU R33, [R1+0x2694] ;  /* 0x0026940001217983 */ /* 0x000ea80000300800 */
[----:B------:R-:W2:Y:S04]  /*61e90*/  LDL.LU R42, [R1+0x2690] ;  /* 0x00269000012a7983 */ /* 0x000ea80000300800 */
        /* <DEDUP_REMOVED lines=14> */
[----:B------:R0:W4:Y:S04]  /*61f80*/  LDL.LU R21, [R1+0x266c] ;  /* 0x00266c0001157983 */ /* 0x0001280000300800 */
[----:B------:R0:W-:Y:S04]  /*61f90*/  STL [R1+0xec], R66 ;  /* 0x0000ec4201007387 */ /* 0x0001e80000100800 */
[----:B0-----:R0:W2:Y:S02]  /*61fa0*/  LDL.LU R66, [R1+0x2668] ;  /* 0x0026680001427983 */ /* 0x0010a40000300800 */
[----:B--2---:R-:W-:-:S02]  /*61fb0*/  F2FP.F16.F32.PACK_AB R66, R30, R39 ;  /* 0x000000271e42723e */ /* 0x004fc400000000ff */
[----:B------:R0:W2:Y:S04]  /*61fc0*/  LDL.LU R30, [R1+0x2664] ;  /* 0x00266400011e7983 */ /* 0x0000a80000300800 */
[----:B------:R0:W2:Y:S04]  /*61fd0*/  LDL.LU R39, [R1+0x2660] ;  /* 0x0026600001277983 */ /* 0x0000a80000300800 */
[----:B------:R0:W-:Y:S04]  /*61fe0*/  STL [R1+0xe8], R66 ;  /* 0x0000e84201007387 */ /* 0x0001e80000100800 */
[----:B0-----:R0:W2:Y:S02]  /*61ff0*/  LDL.LU R66, [R1+0x265c] ;  /* 0x00265c0001427983 */ /* 0x0010a40000300800 */
[----:B--2---:R-:W-:-:S02]  /*62000*/  F2FP.F16.F32.PACK_AB R66, R48, R57 ;  /* 0x000000393042723e */ /* 0x004fc400000000ff */
[----:B------:R0:W2:Y:S04]  /*62010*/  LDL.LU R48, [R1+0x2658] ;  /* 0x0026580001307983 */ /* 0x0000a80000300800 */
[----:B------:R0:W2:Y:S04]  /*62020*/  LDL.LU R57, [R1+0x2654] ;  /* 0x0026540001397983 */ /* 0x0000a80000300800 */
[----:B------:R0:W-:Y:S01]  /*62030*/  STL [R1+0xe4], R66 ;  /* 0x0000e44201007387 */ /* 0x0001e20000100800 */
[----:B------:R-:W-:-:S03]  /*62040*/  F2FP.F16.F32.PACK_AB R39, R45, R42 ;  /* 0x0000002a2d27723e */ /* 0x000fc600000000ff */
[----:B0-----:R0:W2:Y:S01]  /*62050*/  LDL.LU R66, [R1+0x2650] ;  /* 0x0026500001427983 */ /* 0x0010a20000300800 */
[----:B------:R-:W-:Y:S02]  /*62060*/  F2FP.F16.F32.PACK_AB R30, R36, R33 ;  /* 0x00000021241e723e */ /* 0x000fe400000000ff */
[----:B----4-:R-:W-:Y:S02]  /*62070*/  F2FP.F16.F32.PACK_AB R21, R27, R24 ;  /* 0x000000181b15723e */ /* 0x010fe400000000ff */
[----:B---3--:R-:W-:Y:S02]  /*62080*/  F2FP.F16.F32.PACK_AB R90, R18, R13 ;  /* 0x0000000d125a723e */ /* 0x008fe400000000ff */
[----:B--2---:R-:W-:Y:S02]  /*62090*/  F2FP.F16.F32.PACK_AB R48, R54, R51 ;  /* 0x000000333630723e */ /* 0x004fe400000000ff */
[----:B------:R-:W-:Y:S02]  /*620a0*/  F2FP.F16.F32.PACK_AB R57, R63, R60 ;  /* 0x0000003c3f39723e */ /* 0x000fe400000000ff */
[----:B------:R0:W2:Y:S04]  /*620b0*/  LDL.LU R63, [R1+0x264c] ;  /* 0x00264c00013f7983 */ /* 0x0000a80000300800 */
[----:B------:R0:W3:Y:S04]  /*620c0*/  LDL.LU R60, [R1+0x2648] ;  /* 0x00264800013c7983 */ /* 0x0000e80000300800 */
[----:B------:R4:W-:Y:S04]  /*620d0*/  STL [R1+0xe0], R57 ;  /* 0x0000e03901007387 */ /* 0x0009e80000100800 */
[----:B----4-:R0:W4:Y:S04]  /*620e0*/  LDL.LU R57, [R1+0x2644] ;  /* 0x0026440001397983 */ /* 0x0101280000300800 */
[----:B------:R0:W4:Y:S04]  /*620f0*/  LDL.LU R54, [R1+0x2640] ;  /* 0x0026400001367983 */ /* 0x0001280000300800 */
[----:B------:R0:W4:Y:S04]  /*62100*/  LDL.LU R51, [R1+0x263c] ;  /* 0x00263c0001337983 */ /* 0x0001280000300800 */
[----:B------:R0:W-:Y:S04]  /*62110*/  STL [R1+0xdc], R48 ;  /* 0x0000dc3001007387 */ /* 0x0001e80000100800 */
[----:B0-----:R0:W4:Y:S04]  /*62120*/  LDL.LU R48, [R1+0x2638] ;  /* 0x0026380001307983 */ /* 0x0011280000300800 */
        /* <DEDUP_REMOVED lines=13> */
[----:B------:R0:W4:Y:S01]  /*62200*/  LDL.LU R13, [R1+0x260c] ;  /* 0x00260c00010d7983 */ /* 0x0001220000300800 */
[----:B------:R-:W-:-:S03]  /*62210*/  F2FP.F16.F32.PACK_AB R87, R10, R93 ;  /* 0x0000005d0a57723e */ /* 0x000fc600000000ff */
[----:B------:R0:W4:Y:S01]  /*62220*/  LDL.LU R10, [R1+0x2608] ;  /* 0x00260800010a7983 */ /* 0x0001220000300800 */
[----:B------:R-:W-:-:S03]  /*62230*/  F2FP.F16.F32.PACK_AB R84, R92, R91 ;  /* 0x0000005b5c54723e */ /* 0x000fc600000000ff */
[----:B------:R-:W-:Y:S01]  /*62240*/  STL [R1+0xcc], R90 ;  /* 0x0000cc5a01007387 */ /* 0x000fe20000100800 */
[----:B------:R-:W-:-:S03]  /*62250*/  F2FP.F16.F32.PACK_AB R66, R89, R67 ;  /* 0x000000435942723e */ /* 0x000fc600000000ff */
[----:B------:R0:W4:Y:S04]  /*62260*/  LDL.LU R93, [R1+0x2604] ;  /* 0x00260400015d7983 */ /* 0x0001280000300800 */
[----:B------:R0:W4:Y:S04]  /*62270*/  LDL.LU R92, [R1+0x2600] ;  /* 0x00260000015c7983 */ /* 0x0001280000300800 */
[----:B------:R-:W-:Y:S04]  /*62280*/  STL [R1+0xc8], R87 ;  /* 0x0000c85701007387 */ /* 0x000fe80000100800 */
[----:B------:R0:W4:Y:S04]  /*62290*/  LDL.LU R91, [R1+0x25fc] ;  /* 0x0025fc00015b7983 */ /* 0x0001280000300800 */
[----:B------:R0:W4:Y:S04]  /*622a0*/  LDL.LU R89, [R1+0x25f8] ;  /* 0x0025f80001597983 */ /* 0x0001280000300800 */
[----:B------:R-:W-:Y:S04]  /*622b0*/  STL [R1+0xc4], R84 ;  /* 0x0000c45401007387 */ /* 0x000fe80000100800 */
[----:B------:R-:W-:Y:S01]  /*622c0*/  STL [R1+0xc0], R66 ;  /* 0x0000c04201007387 */ /* 0x000fe20000100800 */
[----:B------:R-:W-:-:S02]  /*622d0*/  F2FP.F16.F32.PACK_AB R0, R17, R16 ;  /* 0x000000101100723e */ /* 0x000fc400000000ff */
[----:B--2---:R-:W-:Y:S02]  /*622e0*/  F2FP.F16.F32.PACK_AB R63, R65, R64 ;  /* 0x00000040413f723e */ /* 0x004fe400000000ff */
[----:B---3--:R-:W-:-:S03]  /*622f0*/  F2FP.F16.F32.PACK_AB R60, R62, R61 ;  /* 0x0000003d3e3c723e */ /* 0x008fc600000000ff */
[----:B------:R-:W-:Y:S04]  /*62300*/  STL [R1+0xbc], R63 ;  /* 0x0000bc3f01007387 */ /* 0x000fe80000100800 */
[----:B------:R-:W-:Y:S01]  /*62310*/  STL [R1+0xb8], R60 ;  /* 0x0000b83c01007387 */ /* 0x000fe20000100800 */
[----:B----4-:R-:W-:Y:S02]  /*62320*/  F2FP.F16.F32.PACK_AB R57, R59, R58 ;  /* 0x0000003a3b39723e */ /* 0x010fe400000000ff */
[----:B------:R-:W-:-:S03]  /*62330*/  F2FP.F16.F32.PACK_AB R54, R56, R55 ;  /* 0x000000373836723e */ /* 0x000fc600000000ff */
[----:B------:R-:W-:Y:S01]  /*62340*/  STL [R1+0xb4], R57 ;  /* 0x0000b43901007387 */ /* 0x000fe20000100800 */
[----:B------:R-:W-:-:S03]  /*62350*/  F2FP.F16.F32.PACK_AB R51, R53, R52 ;  /* 0x000000343533723e */ /* 0x000fc600000000ff */
[----:B------:R-:W-:Y:S04]  /*62360*/  STL [R1+0xb0], R54 ;  /* 0x0000b03601007387 */ /* 0x000fe80000100800 */
[----:B------:R-:W-:Y:S01]  /*62370*/  STL [R1+0xac], R51 ;  /* 0x0000ac3301007387 */ /* 0x000fe20000100800 */
[----:B------:R-:W-:Y:S02]  /*62380*/  F2FP.F16.F32.PACK_AB R48, R50, R49 ;  /* 0x000000313230723e */ /* 0x000fe400000000ff */
        /* <DEDUP_REMOVED lines=22> */
[----:B------:R2:W-:Y:S04]  /*624f0*/  STL [R1+0x7c], R0 ;  /* 0x00007c0001007387 */ /* 0x0005e80000100800 */
[----:B--2---:R-:W2:Y:S04]  /*62500*/  LDL.LU R0, [R1+0x14] ;  /* 0x0000140001007983 */ /* 0x004ea80000300800 */
[----:B------:R-:W-:Y:S04]  /*62510*/  STL [R1+0x78], R13 ;  /* 0x0000780d01007387 */ /* 0x000fe80000100800 */
[----:B------:R-:W3:Y:S01]  /*62520*/  LDL.LU R84, [R1+0x1f4] ;  /* 0x0001f40001547983 */ /* 0x000ee20000300800 */
[----:B------:R-:W-:-:S05]  /*62530*/  F2FP.F16.F32.PACK_AB R10, R12, R11 ;  /* 0x0000000b0c0a723e */ /* 0x000fca00000000ff */
[----:B------:R-:W-:Y:S04]  /*62540*/  STL [R1+0x74], R10 ;  /* 0x0000740a01007387 */ /* 0x000fe80000100800 */
[----:B---3--:R3:W-:Y:S04]  /*62550*/  STL [R1+0x2544], R84 ;  /* 0x0025445401007387 */ /* 0x0087e80000100800 */
[----:B---3--:R-:W3:Y:S04]  /*62560*/  LDL.LU R84, [R1+0x1f8] ;  /* 0x0001f80001547983 */ /* 0x008ee80000300800 */
[----:B---3--:R-:W-:Y:S04]  /*62570*/  STL [R1+0x2548], R84 ;  /* 0x0025485401007387 */ /* 0x008fe80000100800 */
[----:B------:R3:W-:Y:S04]  /*62580*/  STL [R1+0x2550], R84 ;  /* 0x0025505401007387 */ /* 0x0007e80000100800 */
[----:B---3--:R-:W3:Y:S04]  /*62590*/  LDL.LU R84, [R1+0x4] ;  /* 0x0000040001547983 */ /* 0x008ee80000300800 */
[----:B---3--:R3:W-:Y:S04]  /*625a0*/  STL [R1+0x2558], R84 ;  /* 0x0025585401007387 */ /* 0x0087e80000100800 */
[----:B---3--:R-:W3:Y:S04]  /*625b0*/  LDL.LU R84, [R1+0xc] ;  /* 0x00000c0001547983 */ /* 0x008ee80000300800 */
[----:B------:R-:W4:Y:S01]  /*625c0*/  LDL.LU R87, [R1+0x1ec] ;  /* 0x0001ec0001577983 */ /* 0x000f220000300800 */
[----:B------:R-:W-:-:S02]  /*625d0*/  F2FP.F16.F32.PACK_AB R93, R9, R8 ;  /* 0x00000008095d723e */ /* 0x000fc400000000ff */
[----:B------:R-:W-:Y:S02]  /*625e0*/  F2FP.F16.F32.PACK_AB R92, R7, R6 ;  /* 0x00000006075c723e */ /* 0x000fe400000000ff */
[----:B------:R-:W-:Y:S02]  /*625f0*/  F2FP.F16.F32.PACK_AB R91, R5, R4 ;  /* 0x00000004055b723e */ /* 0x000fe400000000ff */
[----:B------:R-:W0:Y:S01]  /*62600*/  LDTM.x64 R4, tmem[UR4+0xc0] ;  /* 0x0000c004000479ee */ /* 0x000e220008340000 */
[----:B------:R-:W-:Y:S01]  /*62610*/  F2FP.F16.F32.PACK_AB R89, R86, R88 ;  /* 0x000000585659723e */ /* 0x000fe200000000ff */
[----:B------:R-:W-:Y:S01]  /*62620*/  NOP ;  /* 0x0000000000007918 */ /* 0x000fe20000000000 */
[----:B----4-:R4:W-:Y:S04]  /*62630*/  STL [R1+0x253c], R87 ;  /* 0x00253c5701007387 */ /* 0x0109e80000100800 */
[----:B----4-:R-:W4:Y:S04]  /*62640*/  LDL.LU R87, [R1+0x1f0] ;  /* 0x0001f00001577983 */ /* 0x010f280000300800 */
[----:B----4-:R4:W-:Y:S04]  /*62650*/  STL [R1+0x254c], R87 ;  /* 0x00254c5701007387 */ /* 0x0109e80000100800 */
[----:B----4-:R-:W4:Y:S04]  /*62660*/  LDL.LU R87, [R1+0x1fc] ;  /* 0x0001fc0001577983 */ /* 0x010f280000300800 */
[----:B------:R-:W2:Y:S04]  /*62670*/  LDL.LU R90, [R1+0x1e8] ;  /* 0x0001e800015a7983 */ /* 0x000ea80000300800 */
[----:B------:R-:W-:Y:S04]  /*62680*/  STL [R1+0x24fc], R93 ;  /* 0x0024fc5d01007387 */ /* 0x000fe80000100800 */
[----:B------:R0:W-:Y:S04]  /*62690*/  STL [R1+0x251c], R93 ;  /* 0x00251c5d01007387 */ /* 0x0001e80000100800 */
[----:B0-----:R-:W2:Y:S04]  /*626a0*/  LDL.LU R93, [R1+0x218] ;  /* 0x00021800015d7983 */ /* 0x001ea80000300800 */
[----:B------:R-:W-:Y:S04]  /*626b0*/  STL [R1+0x2500], R92 ;  /* 0x0025005c01007387 */ /* 0x000fe80000100800 */
[----:B------:R-:W-:Y:S04]  /*626c0*/  STL [R1+0x2510], R91 ;  /* 0x0025105b01007387 */ /* 0x000fe80000100800 */
        /* <DEDUP_REMOVED lines=15> */
[----:B0-----:R-:W2:Y:S04]  /*627c0*/  LDL.LU R52, [R1] ;  /* 0x0000000001347983 */ /* 0x001ea80000300800 */
[----:B------:R-:W-:Y:S04]  /*627d0*/  STL [R1+0x2514], R51 ;  /* 0x0025143301007387 */ /* 0x000fe80000100800 */
[----:B------:R-:W2:Y:S04]  /*627e0*/  LDL.LU R86, [R1+0x25f4] ;  /* 0x0025f40001567983 */ /* 0x000ea80000300800 */
[----:B------:R0:W2:Y:S02]  /*627f0*/  LDL.LU R88, [R1+0x25f0] ;  /* 0x0025f00001587983 */ /* 0x0000a40000300800 */
[----:B--2---:R-:W-:-:S02]  /*62800*/  F2FP.F16.F32.PACK_AB R88, R85, R86 ;  /* 0x000000565558723e */ /* 0x004fc400000000ff */
[----:B------:R-:W2:Y:S04]  /*62810*/  LDL.LU R85, [R1+0x25ec] ;  /* 0x0025ec0001557983 */ /* 0x000ea80000300800 */
[----:B------:R0:W2:Y:S02]  /*62820*/  LDL.LU R86, [R1+0x25e8] ;  /* 0x0025e80001567983 */ /* 0x0000a40000300800 */
[----:B--2---:R-:W-:Y:S02]  /*62830*/  F2FP.F16.F32.PACK_AB R86, R83, R85 ;  /* 0x000000555356723e */ /* 0x004fe400000000ff */
        /* <DEDUP_REMOVED lines=45> */
[----:B------:R0:W2:Y:S04]  /*62b10*/  LDL.LU R69, [R1+0x256c] ;  /* 0x00256c0001457983 */ /* 0x0000a80000300800 */
[----:B------:R0:W3:Y:S01]  /*62b20*/  LDL.LU R68, [R1+0x2568] ;  /* 0x0025680001447983 */ /* 0x0000e20000300800 */
[----:B--2---:R-:W-:-:S03]  /*62b30*/  F2FP.F16.F32.PACK_AB R69, R3, R54 ;  /* 0x000000360345723e */ /* 0x004fc600000000ff */
[----:B------:R0:W2:Y:S01]  /*62b40*/  LDL.LU R3, [R1+0x2564] ;  /* 0x0025640001037983 */ /* 0x0000a20000300800 */
[----:B---3--:R-:W-:-:S03]  /*62b50*/  F2FP.F16.F32.PACK_AB R68, R55, R93 ;  /* 0x0000005d3744723e */ /* 0x008fc600000000ff */
[----:B------:R-:W3:Y:S04]  /*62b60*/  LDL.LU R55, [R1+0x1d0] ;  /* 0x0001d00001377983 */ /* 0x000ee80000300800 */
[----:B------:R-:W3:Y:S04]  /*62b70*/  LDL.LU R54, [R1+0x1cc] ;  /* 0x0001cc0001367983 */ /* 0x000ee80000300800 */
[----:B------:R-:W3:Y:S01]  /*62b80*/  LDL.LU R93, [R1+0x1c8] ;  /* 0x0001c800015d7983 */ /* 0x000ee20000300800 */
[----:B--2---:R-:W-:-:S03]  /*62b90*/  F2FP.F16.F32.PACK_AB R3, R0, R2 ;  /* 0x000000020003723e */ /* 0x004fc600000000ff */
[----:B------:R-:W2:Y:S04]  /*62ba0*/  LDL.LU R0, [R1+0x2560] ;  /* 0x0025600001007983 */ /* 0x000ea80000300800 */
[----:B------:R0:W2:Y:S02]  /*62bb0*/  LDL.LU R2, [R1+0x255c] ;  /* 0x00255c0001027983 */ /* 0x0000a40000300800 */
[----:B--2---:R-:W-:Y:S02]  /*62bc0*/  F2FP.F16.F32.PACK_AB R2, R84, R0 ;  /* 0x000000005402723e */ /* 0x004fe400000000ff */
[----:B------:R-:W2:Y:S04]  /*62bd0*/  LDL.LU R84, [R1+0x2558] ;  /* 0x0025580001547983 */ /* 0x000ea80000300800 */
[----:B------:R0:W2:Y:S02]  /*62be0*/  LDL.LU R0, [R1+0x2554] ;  /* 0x0025540001007983 */ /* 0x0000a40000300800 */
[----:B--2---:R-:W-:-:S02]  /*62bf0*/  F2FP.F16.F32.PACK_AB R0, R84, R52 ;  /* 0x000000345400723e */ /* 0x004fc400000000ff */
[----:B------:R0:W4:Y:S04]  /*62c00*/  LDL.LU R84, [R1+0x2550] ;  /* 0x0025500001547983 */ /* 0x0001280000300800 */
[----:B------:R-:W2:Y:S01]  /*62c10*/  LDL.LU R52, [R1+0x1c4] ;  /* 0x0001c40001347983 */ /* 0x000ea20000300800 */
[----:B----4-:R-:W-:-:S03]  /*62c20*/  F2FP.F16.F32.PACK_AB R84, R67, R87 ;  /* 0x000000574354723e */ /* 0x010fc600000000ff */
[----:B------:R-:W4:Y:S04]  /*62c30*/  LDL.LU R87, [R1+0x254c] ;  /* 0x00254c0001577983 */ /* 0x000f280000300800 */
[----:B------:R0:W-:Y:S04]  /*62c40*/  STL [R1+0x1fc], R84 ;  /* 0x0001fc5401007387 */ /* 0x0001e80000100800 */
[----:B0-----:R-:W2:Y:S02]  /*62c50*/  LDL.LU R84, [R1+0x2548] ;  /* 0x0025480001547983 */ /* 0x001ea40000300800 */
[----:B--2---:R-:W-:-:S02]  /*62c60*/  F2FP.F16.F32.PACK_AB R51, R66, R84 ;  /* 0x000000544233723e */ /* 0x004fc400000000ff */
[----:B------:R-:W2:Y:S04]  /*62c70*/  LDL.LU R84, [R1+0x2544] ;  /* 0x0025440001547983 */ /* 0x000ea80000300800 */
[----:B------:R0:W-:Y:S04]  /*62c80*/  STL [R1+0x1f8], R51 ;  /* 0x0001f83301007387 */ /* 0x0001e80000100800 */
[----:B0-----:R-:W3:Y:S01]  /*62c90*/  LDL.LU R51, [R1+0x1c0] ;  /* 0x0001c00001337983 */ /* 0x001ee20000300800 */
[----:B--2---:R-:W-:-:S03]  /*62ca0*/  F2FP.F16.F32.PACK_AB R91, R65, R84 ;  /* 0x00000054415b723e */ /* 0x004fc600000000ff */
[----:B------:R0:W4:Y:S04]  /*62cb0*/  LDL.LU R84, [R1+0x2540] ;  /* 0x0025400001547983 */ /* 0x0001280000300800 */
[----:B------:R2:W-:Y:S04]  /*62cc0*/  STL [R1+0x1f4], R91 ;  /* 0x0001f45b01007387 */ /* 0x0005e80000100800 */
[----:B--2---:R-:W2:Y:S01]  /*62cd0*/  LDL.LU R91, [R1+0x1bc] ;  /* 0x0001bc00015b7983 */ /* 0x004ea20000300800 */
[----:B----4-:R-:W-:-:S03]  /*62ce0*/  F2FP.F16.F32.PACK_AB R84, R64, R87 ;  /* 0x000000574054723e */ /* 0x010fc600000000ff */
[----:B------:R-:W4:Y:S04]  /*62cf0*/  LDL.LU R87, [R1+0x253c] ;  /* 0x00253c0001577983 */ /* 0x000f280000300800 */
[----:B------:R0:W-:Y:S01]  /*62d00*/  STL [R1+0x1f0], R84 ;  /* 0x0001f05401007387 */ /* 0x0001e20000100800 */
[----:B------:R-:W-:-:S03]  /*62d10*/  F2FP.F16.F32.PACK_AB R61, R61, R60 ;  /* 0x0000003c3d3d723e */ /* 0x000fc600000000ff */
[----:B0-----:R-:W2:Y:S01]  /*62d20*/  LDL.LU R84, [R1+0x1b8] ;  /* 0x0001b80001547983 */ /* 0x001ea20000300800 */
[----:B----4-:R-:W-:Y:S02]  /*62d30*/  F2FP.F16.F32.PACK_AB R92, R63, R87 ;  /* 0x000000573f5c723e */ /* 0x010fe400000000ff */
[----:B------:R-:W-:Y:S01]  /*62d40*/  F2FP.F16.F32.PACK_AB R63, R62, R90 ;  /* 0x0000005a3e3f723e */ /* 0x000fe200000000ff */
[----:B------:R-:W4:Y:S04]  /*62d50*/  LDL.LU R87, [R1+0x1b4] ;  /* 0x0001b40001577983 */ /* 0x000f280000300800 */
[----:B------:R-:W-:Y:S04]  /*62d60*/  STL [R1+0x1ec], R92 ;  /* 0x0001ec5c01007387 */ /* 0x000fe80000100800 */
[----:B------:R-:W2:Y:S04]  /*62d70*/  LDL.LU R90, [R1+0x1b0] ;  /* 0x0001b000015a7983 */ /* 0x000ea80000300800 */
[----:B------:R-:W2:Y:S04]  /*62d80*/  LDL.LU R62, [R1+0x178] ;  /* 0x00017800013e7983 */ /* 0x000ea80000300800 */
[----:B------:R0:W-:Y:S04]  /*62d90*/  STL [R1+0x1e8], R63 ;  /* 0x0001e83f01007387 */ /* 0x0001e80000100800 */
[----:B0-----:R-:W2:Y:S04]  /*62da0*/  LDL.LU R63, [R1+0x174] ;  /* 0x00017400013f7983 */ /* 0x001ea80000300800 */
[----:B------:R-:W2:Y:S04]  /*62db0*/  LDL.LU R92, [R1+0x170] ;  /* 0x00017000015c7983 */ /* 0x000ea80000300800 */
[----:B------:R-:W2:Y:S04]  /*62dc0*/  LDL.LU R60, [R1+0x2538] ;  /* 0x00253800013c7983 */ /* 0x000ea80000300800 */
[----:B------:R0:W-:Y:S04]  /*62dd0*/  STL [R1+0xf8], R61 ;  /* 0x0000f83d01007387 */ /* 0x0001e80000100800 */
[----:B0-----:R-:W3:Y:S01]  /*62de0*/  LDL.LU R61, [R1+0x17c] ;  /* 0x00017c00013d7983 */ /* 0x001ee20000300800 */
[----:B--2---:R-:W-:-:S03]  /*62df0*/  F2FP.F16.F32.PACK_AB R60, R60, R59 ;  /* 0x0000003b3c3c723e */ /* 0x004fc600000000ff */
        /* <DEDUP_REMOVED lines=12> */
[----:B------:R-:W3:Y:S04]  /*62ec0*/  LDL.LU R56, [R1+0x2528] ;  /* 0x0025280001387983 */ /* 0x000ee80000300800 */
[----:B------:R0:W-:Y:S04]  /*62ed0*/  STL [R1+0x68], R57 ;  /* 0x0000683901007387 */ /* 0x0001e80000100800 */
[----:B0-----:R-:W2:Y:S01]  /*62ee0*/  LDL.LU R57, [R1+0x18c] ;  /* 0x00018c0001397983 */ /* 0x001ea20000300800 */
[----:B---3--:R-:W-:-:S03]  /*62ef0*/  F2FP.F16.F32.PACK_AB R56, R56, R55 ;  /* 0x000000373838723e */ /* 0x008fc600000000ff */
        /* <DEDUP_REMOVED lines=8> */
[----:B------:R0:W3:Y:S04]  /*62f80*/  LDL.LU R93, [R1+0x251c] ;  /* 0x00251c00015d7983 */ /* 0x0000e80000300800 */
[----:B------:R0:W-:Y:S04]  /*62f90*/  STL [R1+0x5c], R54 ;  /* 0x00005c3601007387 */ /* 0x0001e80000100800 */
[----:B0-----:R-:W2:Y:S01]  /*62fa0*/  LDL.LU R54, [R1+0x198] ;  /* 0x0001980001367983 */ /* 0x001ea20000300800 */
[----:B---3--:R-:W-:-:S03]  /*62fb0*/  F2FP.F16.F32.PACK_AB R93, R53, R52 ;  /* 0x00000034355d723e */ /* 0x008fc600000000ff */
[----:B------:R-:W3:Y:S04]  /*62fc0*/  LDL.LU R52, [R1+0x2518] ;  /* 0x0025180001347983 */ /* 0x000ee80000300800 */
[----:B------:R-:W2:Y:S04]  /*62fd0*/  LDL.LU R53, [R1+0x19c] ;  /* 0x00019c0001357983 */ /* 0x000ea80000300800 */
[----:B------:R0:W-:Y:S04]  /*62fe0*/  STL [R1+0x58], R93 ;  /* 0x0000585d01007387 */ /* 0x0001e80000100800 */
[----:B0-----:R-:W2:Y:S01]  /*62ff0*/  LDL.LU R93, [R1+0x16c] ;  /* 0x00016c00015d7983 */ /* 0x001ea20000300800 */
[----:B---3--:R-:W-:-:S03]  /*63000*/  F2FP.F16.F32.PACK_AB R52, R52, R51 ;  /* 0x000000333434723e */ /* 0x008fc600000000ff */
[----:B------:R-:W3:Y:S01]  /*63010*/  LDL.LU R51, [R1+0x2514] ;  /* 0x0025140001337983 */ /* 0x000ee20000300800 */
[----:B------:R-:W-:-:S03]  /*63020*/  F2FP.F16.F32.PACK_AB R50, R50, R84 ;  /* 0x000000543232723e */ /* 0x000fc600000000ff */
[----:B------:R0:W-:Y:S01]  /*63030*/  STL [R1+0x54], R52 ;  /* 0x0000543401007387 */ /* 0x0001e20000100800 */
[----:B----4-:R-:W-:-:S03]  /*63040*/  F2FP.F16.F32.PACK_AB R49, R49, R87 ;  /* 0x000000573131723e */ /* 0x010fc600000000ff */
[----:B0-----:R-:W4:Y:S01]  /*63050*/  LDL.LU R52, [R1+0x1a0] ;  /* 0x0001a00001347983 */ /* 0x001f220000300800 */
[----:B---3--:R-:W-:-:S03]  /*63060*/  F2FP.F16.F32.PACK_AB R51, R51, R91 ;  /* 0x0000005b3333723e */ /* 0x008fc600000000ff */
[----:B------:R-:W3:Y:S04]  /*63070*/  LDL.LU R91, [R1+0x2510] ;  /* 0x00251000015b7983 */ /* 0x000ee80000300800 */
[----:B------:R0:W-:Y:S04]  /*63080*/  STL [R1+0x50], R51 ;  /* 0x0000503301007387 */ /* 0x0001e80000100800 */
[----:B0-----:R-:W3:Y:S04]  /*63090*/  LDL.LU R51, [R1+0x1a4] ;  /* 0x0001a40001337983 */ /* 0x001ee80000300800 */
[----:B------:R-:W3:Y:S04]  /*630a0*/  LDL.LU R84, [R1+0x250c] ;  /* 0x00250c0001547983 */ /* 0x000ee80000300800 */
[----:B------:R0:W-:Y:S04]  /*630b0*/  STL [R1+0x4c], R50 ;  /* 0x00004c3201007387 */ /* 0x0001e80000100800 */
[----:B0-----:R-:W3:Y:S04]  /*630c0*/  LDL.LU R50, [R1+0x1a8] ;  /* 0x0001a80001327983 */ /* 0x001ee80000300800 */
[----:B------:R-:W3:Y:S04]  /*630d0*/  LDL.LU R87, [R1+0x2508] ;  /* 0x0025080001577983 */ /* 0x000ee80000300800 */
[----:B------:R0:W-:Y:S04]  /*630e0*/  STL [R1+0x48], R49 ;  /* 0x0000483101007387 */ /* 0x0001e80000100800 */
[----:B0-----:R-:W3:Y:S01]  /*630f0*/  LDL.LU R49, [R1+0x1ac] ;  /* 0x0001ac0001317983 */ /* 0x001ee20000300800 */
[----:B------:R-:W-:-:S02]  /*63100*/  F2FP.F16.F32.PACK_AB R48, R48, R90 ;  /* 0x0000005a3030723e */ /* 0x000fc400000000ff */
[----:B----4-:R-:W-:Y:S01]  /*63110*/  F2FP.F16.F32.PACK_AB R44, R44, R52 ;  /* 0x000000342c2c723e */ /* 0x010fe200000000ff */
[----:B------:R-:W4:Y:S01]  /*63120*/  LDL.LU R90, [R1+0x2504] ;  /* 0x00250400015a7983 */ /* 0x000f220000300800 */
[----:B--2---:R-:W-:Y:S02]  /*63130*/  F2FP.F16.F32.PACK_AB R43, R43, R53 ;  /* 0x000000352b2b723e */ /* 0x004fe400000000ff */
[----:B------:R-:W-:Y:S01]  /*63140*/  F2FP.F16.F32.PACK_AB R42, R42, R54 ;  /* 0x000000362a2a723e */ /* 0x000fe200000000ff */
[----:B------:R-:W-:Y:S01]  /*63150*/  STL [R1+0x44], R48 ;  /* 0x0000443001007387 */ /* 0x000fe20000100800 */
[----:B------:R-:W-:Y:S02]  /*63160*/  F2FP.F16.F32.PACK_AB R41, R41, R55 ;  /* 0x000000372929723e */ /* 0x000fe400000000ff */
[----:B------:R-:W-:Y:S02]  /*63170*/  F2FP.F16.F32.PACK_AB R40, R40, R56 ;  /* 0x000000382828723e */ /* 0x000fe400000000ff */
[----:B------:R-:W-:-:S02]  /*63180*/  F2FP.F16.F32.PACK_AB R39, R39, R57 ;  /* 0x000000392727723e */ /* 0x000fc400000000ff */
[----:B------:R-:W-:Y:S02]  /*63190*/  F2FP.F16.F32.PACK_AB R38, R38, R58 ;  /* 0x0000003a2626723e */ /* 0x000fe400000000ff */
[----:B------:R-:W-:Y:S02]  /*631a0*/  F2FP.F16.F32.PACK_AB R37, R37, R59 ;  /* 0x0000003b2525723e */ /* 0x000fe400000000ff */
[----:B------:R-:W-:Y:S02]  /*631b0*/  F2FP.F16.F32.PACK_AB R36, R36, R60 ;  /* 0x0000003c2424723e */ /* 0x000fe400000000ff */
[----:B------:R-:W-:Y:S02]  /*631c0*/  F2FP.F16.F32.PACK_AB R35, R35, R61 ;  /* 0x0000003d2323723e */ /* 0x000fe400000000ff */
[----:B------:R-:W-:Y:S02]  /*631d0*/  F2FP.F16.F32.PACK_AB R34, R34, R62 ;  /* 0x0000003e2222723e */ /* 0x000fe400000000ff */
[----:B------:R-:W-:-:S02]  /*631e0*/  F2FP.F16.F32.PACK_AB R33, R33, R63 ;  /* 0x0000003f2121723e */ /* 0x000fc400000000ff */
[----:B------:R-:W-:Y:S02]  /*631f0*/  F2FP.F16.F32.PACK_AB R32, R32, R92 ;  /* 0x0000005c2020723e */ /* 0x000fe400000000ff */
[----:B------:R-:W-:Y:S02]  /*63200*/  F2FP.F16.F32.PACK_AB R31, R31, R93 ;  /* 0x0000005d1f1f723e */ /* 0x000fe400000000ff */
[----:B---3--:R-:W-:Y:S02]  /*63210*/  F2FP.F16.F32.PACK_AB R45, R45, R51 ;  /* 0x000000332d2d723e */ /* 0x008fe400000000ff */
[----:B------:R-:W-:Y:S02]  /*63220*/  F2FP.F16.F32.PACK_AB R46, R46, R50 ;  /* 0x000000322e2e723e */ /* 0x000fe400000000ff */
[----:B------:R-:W-:-:S05]  /*63230*/  F2FP.F16.F32.PACK_AB R47, R47, R49 ;  /* 0x000000312f2f723e */ /* 0x000fca00000000ff */
        /* <DEDUP_REMOVED lines=13> */
[----:B------:R2:W-:Y:S04]  /*63310*/  STL [R1+0xc], R34 ;  /* 0x00000c2201007387 */ /* 0x0005e80000100800 */
[----:B0-----:R-:W3:Y:S04]  /*63320*/  LDL.LU R36, [R1+0x168] ;  /* 0x0001680001247983 */ /* 0x001ee80000300800 */
[----:B------:R-:W-:Y:S04]  /*63330*/  STL [R1+0x8], R33 ;  /* 0x0000082101007387 */ /* 0x000fe80000100800 */
[----:B------:R-:W4:Y:S01]  /*63340*/  LDL.LU R37, [R1+0x164] ;  /* 0x0001640001257983 */ /* 0x000f220000300800 */
[----:B--2---:R-:W0:Y:S03]  /*63350*/  LDC.64 R34, c[0x0][0x398] ;  /* 0x0000e600ff227b82 */ /* 0x004e260000000a00 */
[----:B------:R2:W-:Y:S04]  /*63360*/  STL [R1+0x4], R32 ;  /* 0x0000042001007387 */ /* 0x0005e80000100800 */
[----:B------:R-:W4:Y:S04]  /*63370*/  LDL.LU R38, [R1+0x160] ;  /* 0x0001600001267983 */ /* 0x000f280000300800 */
[----:B------:R-:W4:Y:S04]  /*63380*/  LDL.LU R39, [R1+0x15c] ;  /* 0x00015c0001277983 */ /* 0x000f280000300800 */
[----:B------:R-:W4:Y:S01]  /*63390*/  LDL.LU R40, [R1+0x158] ;  /* 0x0001580001287983 */ /* 0x000f220000300800 */
[----:B--2---:R-:W2:Y:S03]  /*633a0*/  LDC.64 R32, c[0x0][0x390] ;  /* 0x0000e400ff207b82 */ /* 0x004ea60000000a00 */
[----:B------:R-:W2:Y:S04]  /*633b0*/  LDL.LU R41, [R1+0x154] ;  /* 0x0001540001297983 */ /* 0x000ea80000300800 */
[----:B------:R-:W2:Y:S04]  /*633c0*/  LDL.LU R42, [R1+0x150] ;  /* 0x00015000012a7983 */ /* 0x000ea80000300800 */
[----:B------:R-:W2:Y:S04]  /*633d0*/  LDL.LU R43, [R1+0x14c] ;  /* 0x00014c00012b7983 */ /* 0x000ea80000300800 */
[----:B------:R-:W2:Y:S04]  /*633e0*/  LDL.LU R44, [R1+0x148] ;  /* 0x00014800012c7983 */ /* 0x000ea80000300800 */
[----:B------:R-:W2:Y:S04]  /*633f0*/  LDL.LU R46, [R1+0x144] ;  /* 0x00014400012e7983 */ /* 0x000ea80000300800 */
[----:B------:R-:W2:Y:S04]  /*63400*/  LDL.LU R47, [R1+0x140] ;  /* 0x00014000012f7983 */ /* 0x000ea80000300800 */
[----:B------:R0:W-:Y:S04]  /*63410*/  STL [R1], R31 ;  /* 0x0000001f01007387 */ /* 0x0001e80000100800 */
[----:B------:R-:W2:Y:S04]  /*63420*/  LDL.LU R48, [R1+0x13c] ;  /* 0x00013c0001307983 */ /* 0x000ea80000300800 */
[----:B------:R-:W2:Y:S04]  /*63430*/  LDL.LU R49, [R1+0x138] ;  /* 0x0001380001317983 */ /* 0x000ea80000300800 */
[----:B------:R-:W2:Y:S01]  /*63440*/  LDL.LU R50, [R1+0x134] ;  /* 0x0001340001327983 */ /* 0x000ea20000300800 */
[----:B0-----:R-:W0:Y:S03]  /*63450*/  LDC R31, c[0x0][0x3b8] ;  /* 0x0000ee00ff1f7b82 */ /* 0x001e260000000800 */
        /* <DEDUP_REMOVED lines=14> */
[----:B------:R-:W2:Y:S04]  /*63540*/  LDL R93, [R1+0x300] ;  /* 0x00030000015d7983 */ /* 0x000ea80000100800 */
[----:B------:R-:W2:Y:S01]  /*63550*/  LDL R45, [R1+0x304] ;  /* 0x00030400012d7983 */ /* 0x000ea20000100800 */
[----:B---3--:R-:W-:-:S02]  /*63560*/  F2FP.F16.F32.PACK_AB R30, R30, R36 ;  /* 0x000000241e1e723e */ /* 0x008fc400000000ff */
[----:B----4-:R-:W-:Y:S02]  /*63570*/  F2FP.F16.F32.PACK_AB R29, R29, R37 ;  /* 0x000000251d1d723e */ /* 0x010fe400000000ff */
[----:B------:R-:W3:Y:S01]  /*63580*/  LDC.64 R36, c[0x0][0x398] ;  /* 0x0000e600ff247b82 */ /* 0x000ee20000000a00 */
[----:B------:R-:W-:Y:S02]  /*63590*/  F2FP.F16.F32.PACK_AB R28, R28, R38 ;  /* 0x000000261c1c723e */ /* 0x000fe400000000ff */
[----:B------:R-:W-:-:S05]  /*635a0*/  F2FP.F16.F32.PACK_AB R27, R27, R39 ;  /* 0x000000271b1b723e */ /* 0x000fca00000000ff */
[----:B------:R-:W4:Y:S01]  /*635b0*/  LDC.64 R38, c[0x0][0x398] ;  /* 0x0000e600ff267b82 */ /* 0x000f220000000a00 */
[----:B--2---:R-:W-:-:S07]  /*635c0*/  F2FP.F16.F32.PACK_AB R22, R22, R44 ;  /* 0x0000002c1616723e */ /* 0x004fce00000000ff */
[----:B------:R-:W2:Y:S01]  /*635d0*/  LDC R44, c[0x0][0x3b4] ;  /* 0x0000ed00ff2c7b82 */ /* 0x000ea20000000800 */
[----:B------:R-:W-:Y:S02]  /*635e0*/  F2FP.F16.F32.PACK_AB R24, R24, R42 ;  /* 0x0000002a1818723e */ /* 0x000fe400000000ff */
[----:B------:R-:W-:Y:S02]  /*635f0*/  F2FP.F16.F32.PACK_AB R23, R23, R43 ;  /* 0x0000002b1717723e */ /* 0x000fe400000000ff */
[----:B------:R-:W-:-:S03]  /*63600*/  F2FP.F16.F32.PACK_AB R26, R26, R40 ;  /* 0x000000281a1a723e */ /* 0x000fc600000000ff */
[----:B------:R-:W0:Y:S01]  /*63610*/  LDC.64 R42, c[0x0][0x398] ;  /* 0x0000e600ff2a7b82 */ /* 0x000e220000000a00 */
[----:B------:R-:W-:-:S07]  /*63620*/  F2FP.F16.F32.PACK_AB R25, R25, R41 ;  /* 0x000000291919723e */ /* 0x000fce00000000ff */
[----:B------:R-:W0:Y:S01]  /*63630*/  LDC.64 R40, c[0x0][0x398] ;  /* 0x0000e600ff287b82 */ /* 0x000e220000000a00 */
[----:B------:R-:W-:Y:S02]  /*63640*/  F2FP.F16.F32.PACK_AB R17, R17, R50 ;  /* 0x000000321111723e */ /* 0x000fe400000000ff */
[----:B------:R-:W-:-:S05]  /*63650*/  F2FP.F16.F32.PACK_AB R16, R16, R51 ;  /* 0x000000331010723e */ /* 0x000fca00000000ff */
[----:B------:R-:W0:Y:S01]  /*63660*/  LDC.64 R50, c[0x0][0x398] ;  /* 0x0000e600ff327b82 */ /* 0x000e220000000a00 */
[----:B------:R-:W-:Y:S02]  /*63670*/  F2FP.F16.F32.PACK_AB R19, R19, R48 ;  /* 0x000000301313723e */ /* 0x000fe400000000ff */
[----:B------:R-:W-:-:S05]  /*63680*/  F2FP.F16.F32.PACK_AB R18, R18, R49 ;  /* 0x000000311212723e */ /* 0x000fca00000000ff */
[----:B------:R-:W0:Y:S01]  /*63690*/  LDC.64 R48, c[0x0][0x398] ;  /* 0x0000e600ff307b82 */ /* 0x000e220000000a00 */
[----:B------:R-:W-:Y:S02]  /*636a0*/  F2FP.F16.F32.PACK_AB R21, R21, R46 ;  /* 0x0000002e1515723e */ /* 0x000fe400000000ff */
[----:B------:R-:W-:Y:S02]  /*636b0*/  F2FP.F16.F32.PACK_AB R20, R20, R47 ;  /* 0x0000002f1414723e */ /* 0x000fe400000000ff */
[----:B------:R-:W-:-:S03]  /*636c0*/  F2FP.F16.F32.PACK_AB R15, R15, R52 ;  /* 0x000000340f0f723e */ /* 0x000fc600000000ff */
[----:B------:R-:W0:Y:S01]  /*636d0*/  LDC.64 R46, c[0x0][0x398] ;  /* 0x0000e600ff2e7b82 */ /* 0x000e220000000a00 */
[----:B------:R-:W-:Y:S02]  /*636e0*/  F2FP.F16.F32.PACK_AB R65, R6, R61 ;  /* 0x0000003d0641723e */ /* 0x000fe400000000ff */
[----:B------:R-:W-:Y:S02]  /*636f0*/  F2FP.F16.F32.PACK_AB R64, R7, R60 ;  /* 0x0000003c0740723e */ /* 0x000fe400000000ff */
[----:B------:R-:W-:-:S03]  /*63700*/  F2FP.F16.F32.PACK_AB R66, R5, R62 ;  /* 0x0000003e0542723e */ /* 0x000fc600000000ff */
[----:B------:R-:W1:Y:S01]  /*63710*/  LDC.64 R60, c[0x0][0x398] ;  /* 0x0000e600ff3c7b82 */ /* 0x000e620000000a00 */
[----:B------:R-:W-:Y:S01]  /*63720*/  F2FP.F16.F32.PACK_AB R67, R4, R63 ;  /* 0x0000003f0443723e */ /* 0x000fe200000000ff */
[----:B--2---:R-:W-:Y:S02]  /*63730*/  IMAD R6, R92, R44, RZ ;  /* 0x0000002c5c067224 */ /* 0x004fe400078e02ff */
[----:B------:R-:W-:-:S03]  /*63740*/  VIADD R5, R93, 0x7f ;  /* 0x0000007f5d057836 */ /* 0x000fc60000000000 */
[C---:B------:R-:W-:Y:S01]  /*63750*/  LEA R4, P2, R6.reuse, R32, 0x1 ;  /* 0x0000002006047211 */ /* 0x040fe200078408ff */
[----:B------:R-:W-:Y:S01]  /*63760*/  IMAD R7, R45, R44, RZ ;  /* 0x0000002c2d077224 */ /* 0x000fe200078e02ff */
[----:B------:R-:W-:Y:S02]  /*63770*/  ISETP.GE.AND P0, PT, R5, R35, PT ;  /* 0x000000230500720c */ /* 0x000fe40003f06270 */
[----:B------:R-:W-:Y:S01]  /*63780*/  LEA.HI.X.SX32 R5, R6, R33, 0x1, P2 ;  /* 0x0000002106057211 */ /* 0x000fe200010f0eff */
[----:B------:R-:W-:Y:S01]  /*63790*/  VIADD R6, R93, 0x2 ;  /* 0x000000025d067836 */ /* 0x000fe20000000000 */
[----:B------:R-:W-:Y:S01]  /*637a0*/  LEA R32, P3, R7, R32, 0x1 ;  /* 0x0000002007207211 */ /* 0x000fe200078608ff */
[----:B------:R-:W-:Y:S01]  /*637b0*/  VIADD R35, R93, 0x1 ;  /* 0x000000015d237836 */ /* 0x000fe20000000000 */
[-C--:B---3--:R-:W-:Y:S02]  /*637c0*/  ISETP.GE.AND P2, PT, R92, R36.reuse, PT ;  /* 0x000000245c00720c */ /* 0x088fe40003f46270 */
[----:B------:R-:W-:-:S02]  /*637d0*/  ISETP.GE.AND P6, PT, R45, R36, PT ;  /* 0x000000242d00720c */ /* 0x000fc40003fc6270 */
[----:B------:R-:W-:Y:S02]  /*637e0*/  LEA.HI.X.SX32 R33, R7, R33, 0x1, P3 ;  /* 0x0000002107217211 */ /* 0x000fe400018f0eff */
[----:B0-----:R-:W-:Y:S01]  /*637f0*/  ISETP.LT.AND P1, PT, R93, R43, !P2 ;  /* 0x0000002b5d00720c */ /* 0x001fe20005721270 */
[----:B------:R-:W-:Y:S01]  /*63800*/  IMAD.MOV.U32 R43, RZ, RZ, R45 ;  /* 0x000000ffff2b7224 */ /* 0x000fe200078e002d */
[-C--:B------:R-:W-:Y:S01]  /*63810*/  ISETP.GE.AND P3, PT, R6, R37.reuse, PT ;  /* 0x000000250600720c */ /* 0x080fe20003f66270 */
[----:B------:R-:W0:Y:S01]  /*63820*/  LDC.64 R44, c[0x0][0x398] ;  /* 0x0000e600ff2c7b82 */ /* 0x000e220000000a00 */
[----:B------:R-:W-:Y:S01]  /*63830*/  ISETP.GE.AND P5, PT, R35, R37, PT ;  /* 0x000000252300720c */ /* 0x000fe20003fa6270 */
[C---:B------:R-:W-:Y:S01]  /*63840*/  IMAD R52, R93.reuse, R31, RZ ;  /* 0x0000001f5d347224 */ /* 0x040fe200078e02ff */
[----:B------:R-:W-:-:S05]  /*63850*/  ISETP.LT.AND P6, PT, R93, R41, !P6 ;  /* 0x000000295d00720c */ /* 0x000fca00077c1270 */
[----:B------:R-:W2:Y:S01]  /*63860*/  LDC.64 R6, c[0x0][0x398] ;  /* 0x0000e600ff067b82 */ /* 0x000ea20000000a00 */
[----:B----4-:R-:W-:Y:S02]  /*63870*/  ISETP.LT.AND P2, PT, R92, R38, !P5 ;  /* 0x000000265c00720c */ /* 0x010fe40006f41270 */
[----:B------:R-:W-:Y:S02]  /*63880*/  F2FP.F16.F32.PACK_AB R13, R13, R54 ;  /* 0x000000360d0d723e */ /* 0x000fe400000000ff */
[----:B------:R-:W-:Y:S01]  /*63890*/  F2FP.F16.F32.PACK_AB R12, R12, R55 ;  /* 0x000000370c0c723e */ /* 0x000fe200000000ff */
[C---:B------:R-:W-:Y:S01]  /*638a0*/  IMAD.WIDE R54, R52.reuse, 0x2, R4 ;  /* 0x0000000234367825 */ /* 0x040fe200078e0204 */
[----:B------:R-:W-:Y:S01]  /*638b0*/  IADD3 R36, PT, PT, R52, R31, RZ ;  /* 0x0000001f34247210 */ /* 0x000fe20007ffe0ff */
[----:B------:R-:W3:Y:S01]  /*638c0*/  LDC R41, c[0x0][0x398] ;  /* 0x0000e600ff297b82 */ /* 0x000ee20000000800 */
[----:B------:R-:W-:Y:S01]  /*638d0*/  F2FP.F16.F32.PACK_AB R14, R14, R53 ;  /* 0x000000350e0e723e */ /* 0x000fe200000000ff */
[----:B------:R-:W-:Y:S01]  /*638e0*/  IMAD.WIDE R52, R52, 0x2, R32 ;  /* 0x0000000234347825 */ /* 0x000fe200078e0220 */
[----:B------:R-:W-:Y:S01]  /*638f0*/  ISETP.LT.AND P5, PT, R43, R50, !P5 ;  /* 0x000000322b00720c */ /* 0x000fe20006fa1270 */
[----:B------:R4:W-:Y:S01]  /*63900*/  @P1 STG.E.U16 desc[UR6][R54.64], R84 ;  /* 0x0000005436001986 */ /* 0x0009e2000c101506 */
[----:B------:R-:W-:Y:S01]  /*63910*/  PRMT R38, R84, 0x7632, R38 ;  /* 0x0000763254267816 */ /* 0x000fe20000000026 */
[----:B------:R-:W-:-:S02]  /*63920*/  VIADD R35, R93, 0x3 ;  /* 0x000000035d237836 */ /* 0x000fc40000000000 */
[----:B------:R1:W-:Y:S01]  /*63930*/  @P6 STG.E.U16 desc[UR6][R52.64], R0 ;  /* 0x0000000034006986 */ /* 0x0003e2000c101506 */
[----:B------:R-:W-:Y:S01]  /*63940*/  F2FP.F16.F32.PACK_AB R9, R9, R58 ;  /* 0x0000003a0909723e */ /* 0x000fe200000000ff */
[----:B------:R-:W3:Y:S01]  /*63950*/  LDC R50, c[0x0][0x398] ;  /* 0x0000e600ff327b82 */ /* 0x000ee20000000800 */
[----:B------:R-:W-:Y:S01]  /*63960*/  F2FP.F16.F32.PACK_AB R8, R8, R59 ;  /* 0x0000003b0808723e */ /* 0x000fe200000000ff */
[----:B----4-:R-:W-:Y:S01]  /*63970*/  IMAD.WIDE R54, R36, 0x2, R4 ;  /* 0x0000000224367825 */ /* 0x010fe200078e0204 */
[----:B------:R-:W-:-:S05]  /*63980*/  ISETP.LT.AND P6, PT, R92, R48, !P3 ;  /* 0x000000305c00720c */ /* 0x000fca0005fc1270 */
[----:B------:R-:W4:Y:S01]  /*63990*/  LDC.64 R58, c[0x0][0x398] ;  /* 0x0000e600ff3a7b82 */ /* 0x000f220000000a00 */
[----:B-1----:R-:W-:Y:S01]  /*639a0*/  PRMT R0, R0, 0x7632, R0 ;  /* 0x0000763200007816 */ /* 0x002fe20000000000 */
[----:B------:R1:W-:Y:S06]  /*639b0*/  @P2 STG.E.U16 desc[UR6][R54.64], R38 ;  /* 0x0000002636002986 */ /* 0x0003ec000c101506 */
[----:B------:R-:W3:Y:S01]  /*639c0*/  LDC.64 R52, c[0x0][0x398] ;  /* 0x0000e600ff347b82 */ /* 0x000ee20000000a00 */
[----:B------:R-:W-:Y:S01]  /*639d0*/  ISETP.GE.AND P1, PT, R35, R37, PT ;  /* 0x000000252300720c */ /* 0x000fe20003f26270 */
[----:B------:R-:W-:-:S02]  /*639e0*/  IMAD.IADD R35, R36, 0x1, R31 ;  /* 0x0000000124237824 */ /* 0x000fc400078e021f */
[----:B-1----:R-:W-:Y:S01]  /*639f0*/  IMAD.WIDE R54, R36, 0x2, R32 ;  /* 0x0000000224367825 */ /* 0x002fe200078e0220 */
[----:B------:R-:W-:-:S03]  /*63a00*/  ISETP.LT.AND P3, PT, R43, R46, !P3 ;  /* 0x0000002e2b00720c */ /* 0x000fc60005f61270 */
[----:B------:R-:W1:Y:S01]  /*63a10*/  LDC R48, c[0x0][0x398] ;  /* 0x0000e600ff307b82 */ /* 0x000e620000000800 */
[----:B------:R-:W-:Y:S01]  /*63a20*/  F2FP.F16.F32.PACK_AB R11, R11, R56 ;  /* 0x000000380b0b723e */ /* 0x000fe200000000ff */
[----:B------:R0:W-:Y:S01]  /*63a30*/  @P5 STG.E.U16 desc[UR6][R54.64], R0 ;  /* 0x0000000036005986 */ /* 0x0001e2000c101506 */
[----:B--2---:R-:W-:Y:S02]  /*63a40*/  ISETP.LT.AND P5, PT, R92, R6, !P1 ;  /* 0x000000065c00720c */ /* 0x004fe40004fa1270 */
[----:B------:R-:W-:Y:S01]  /*63a50*/  F2FP.F16.F32.PACK_AB R10, R10, R57 ;  /* 0x000000390a0a723e */ /* 0x000fe200000000ff */
[----:B------:R-:W-:Y:S01]  /*63a60*/  IMAD.WIDE R56, R35, 0x2, R4 ;  /* 0x0000000223387825 */ /* 0x000fe200078e0204 */
[----:B0-----:R-:W-:Y:S01]  /*63a70*/  ISETP.LT.AND P1, PT, R43, R44, !P1 ;  /* 0x0000002c2b00720c */ /* 0x001fe20004f21270 */
[----:B------:R-:W0:Y:S02]  /*63a80*/  LDC R46, c[0x0][0x398] ;  /* 0x0000e600ff2e7b82 */ /* 0x000e240000000800 */
[C---:B------:R-:W-:Y:S01]  /*63a90*/  VIADD R36, R93.reuse, 0x5 ;  /* 0x000000055d247836 */ /* 0x040fe20000000000 */
[----:B------:R2:W-:Y:S01]  /*63aa0*/  @P6 STG.E.U16 desc[UR6][R56.64], R87 ;  /* 0x0000005738006986 */ /* 0x0005e2000c101506 */
[----:B------:R-:W-:-:S02]  /*63ab0*/  VIADD R38, R93, 0x4 ;  /* 0x000000045d267836 */ /* 0x000fc40000000000 */
[C---:B------:R-:W-:Y:S01]  /*63ac0*/  IMAD.IADD R0, R35.reuse, 0x1, R31 ;  /* 0x0000000123007824 */ /* 0x040fe200078e021f */
[-C--:B------:R-:W-:Y:S01]  /*63ad0*/  ISETP.GE.AND P6, PT, R36, R37.reuse, PT ;  /* 0x000000252400720c */ /* 0x080fe20003fc6270 */
[----:B------:R-:W-:Y:S01]  /*63ae0*/  IMAD.WIDE R54, R35, 0x2, R32 ;  /* 0x0000000223367825 */ /* 0x000fe200078e0220 */
[----:B------:R-:W-:Y:S01]  /*63af0*/  PRMT R35, R87, 0x7632, R35 ;  /* 0x0000763257237816 */ /* 0x000fe20000000023 */
[----:B------:R-:W0:Y:S01]  /*63b00*/  LDC R44, c[0x0][0x398] ;  /* 0x0000e600ff2c7b82 */ /* 0x000e220000000800 */
[----:B------:R-:W-:Y:S01]  /*63b10*/  PRMT R36, R2, 0x7632, R36 ;  /* 0x0000763202247816 */ /* 0x000fe20000000024 */
[----:B------:R-:W-:Y:S01]  /*63b20*/  IMAD.WIDE R62, R0, 0x2, R32 ;  /* 0x00000002003e7825 */ /* 0x000fe200078e0220 */
[----:B------:R-:W-:-:S03]  /*63b30*/  ISETP.GE.AND P2, PT, R38, R37, PT ;  /* 0x000000252600720c */ /* 0x000fc60003f46270 */
[----:B--2---:R-:W-:Y:S01]  /*63b40*/  IMAD.WIDE R56, R0, 0x2, R4 ;  /* 0x0000000200387825 */ /* 0x004fe200078e0204 */
[----:B------:R2:W-:Y:S01]  /*63b50*/  @P3 STG.E.U16 desc[UR6][R54.64], R2 ;  /* 0x0000000236003986 */ /* 0x0005e2000c101506 */
[----:B------:R-:W0:Y:S03]  /*63b60*/  LDC R38, c[0x0][0x398] ;  /* 0x0000e600ff267b82 */ /* 0x000e260000000800 */
[----:B------:R2:W-:Y:S01]  /*63b70*/  @P5 STG.E.U16 desc[UR6][R56.64], R35 ;  /* 0x0000002338005986 */ /* 0x0005e2000c101506 */
[----:B------:R-:W-:-:S03]  /*63b80*/  ISETP.LT.AND P5, PT, R43, R34, !P6 ;  /* 0x000000222b00720c */ /* 0x000fc600077a1270 */
[----:B------:R1:W-:Y:S01]  /*63b90*/  @P1 STG.E.U16 desc[UR6][R62.64], R36 ;  /* 0x000000243e001986 */ /* 0x0003e2000c101506 */
[----:B---3--:R-:W-:Y:S02]  /*63ba0*/  ISETP.LT.AND P1, PT, R92, R52, !P2 ;  /* 0x000000345c00720c */ /* 0x008fe40005721270 */
[----:B------:R-:W-:Y:S01]  /*63bb0*/  ISETP.LT.AND P2, PT, R43, R60, !P2 ;  /* 0x0000003c2b00720c */ /* 0x000fe20005741270 */
[--C-:B--2---:R-:W-:Y:S01]  /*63bc0*/  IMAD.IADD R54, R0, 0x1, R31.reuse ;  /* 0x0000000100367824 */ /* 0x104fe200078e021f */
[----:B----4-:R-:W-:Y:S01]  /*63bd0*/  ISETP.LT.AND P6, PT, R92, R58, !P6 ;  /* 0x0000003a5c00720c */ /* 0x010fe200077c1270 */
[----:B------:R-:W-:Y:S01]  /*63be0*/  VIADD R6, R93, 0x6 ;  /* 0x000000065d067836 */ /* 0x000fe20000000000 */
[----:B------:R-:W2:Y:S01]  /*63bf0*/  LDC R43, c[0x0][0x398] ;  /* 0x0000e600ff2b7b82 */ /* 0x000ea20000000800 */
[C---:B------:R-:W-:Y:S02]  /*63c00*/  IMAD.IADD R0, R54.reuse, 0x1, R31 ;  /* 0x0000000136007824 */ /* 0x040fe400078e021f */
[----:B------:R-:W-:Y:S01]  /*63c10*/  IMAD.WIDE R34, R54, 0x2, R4 ;  /* 0x0000000236227825 */ /* 0x000fe200078e0204 */
[----:B-1----:R-:W-:-:S03]  /*63c20*/  PRMT R36, R90, 0x7632, R36 ;  /* 0x000076325a247816 */ /* 0x002fc60000000024 */
[----:B------:R-:W-:Y:S01]  /*63c30*/  IMAD.WIDE R54, R54, 0x2, R32 ;  /* 0x0000000236367825 */ /* 0x000fe200078e0220 */
[----:B------:R-:W-:Y:S01]  /*63c40*/  ISETP.GE.AND P3, PT, R6, R37, PT ;  /* 0x000000250600720c */ /* 0x000fe20003f66270 */
[----:B------:R-:W1:Y:S02]  /*63c50*/  LDC R52, c[0x0][0x398] ;  /* 0x0000e600ff347b82 */ /* 0x000e640000000800 */
[----:B------:R-:W-:Y:S01]  /*63c60*/  IMAD.WIDE R56, R0, 0x2, R4 ;  /* 0x0000000200387825 */ /* 0x000fe200078e0204 */
[----:B------:R3:W-:Y:S03]  /*63c70*/  @P1 STG.E.U16 desc[UR6][R34.64], R90 ;  /* 0x0000005a22001986 */ /* 0x0007e6000c101506 */
[C---:B------:R-:W-:Y:S01]  /*63c80*/  VIADD R2, R93.reuse, 0x7 ;  /* 0x000000075d027836 */ /* 0x040fe20000000000 */
[----:B------:R-:W-:Y:S01]  /*63c90*/  @P2 STG.E.U16 desc[UR6][R54.64], R3 ;  /* 0x0000000336002986 */ /* 0x000fe2000c101506 */
[----:B------:R-:W-:-:S03]  /*63ca0*/  VIADD R6, R93, 0x8 ;  /* 0x000000085d067836 */ /* 0x000fc60000000000 */
[----:B------:R4:W-:Y:S01]  /*63cb0*/  @P6 STG.E.U16 desc[UR6][R56.64], R36 ;  /* 0x0000002438006986 */ /* 0x0009e2000c101506 */
[----:B------:R-:W-:Y:S02]  /*63cc0*/  ISETP.LT.AND P6, PT, R92, R42, !P3 ;  /* 0x0000002a5c00720c */ /* 0x000fe40005fc1270 */
[-C--:B------:R-:W-:Y:S01]  /*63cd0*/  ISETP.GE.AND P1, PT, R2, R37.reuse, PT ;  /* 0x000000250200720c */ /* 0x080fe20003f26270 */
[----:B---3--:R-:W3:Y:S01]  /*63ce0*/  LDL.LU R90, [R1+0x304] ;  /* 0x00030400015a7983 */ /* 0x008ee20000300800 */
[----:B------:R-:W-:Y:S01]  /*63cf0*/  IMAD.WIDE R34, R0, 0x2, R32 ;  /* 0x0000000200227825 */ /* 0x000fe200078e0220 */
[----:B------:R-:W-:Y:S01]  /*63d00*/  PRMT R2, R3, 0x7632, R2 ;  /* 0x0000763203027816 */ /* 0x000fe20000000002 */
[----:B------:R-:W0:Y:S01]  /*63d10*/  LDC R42, c[0x0][0x398] ;  /* 0x0000e600ff2a7b82 */ /* 0x000e220000000800 */
[----:B------:R-:W-:Y:S01]  /*63d20*/  ISETP.GE.AND P2, PT, R6, R37, PT ;  /* 0x000000250600720c */ /* 0x000fe20003f46270 */
[--C-:B------:R-:W-:Y:S02]  /*63d30*/  IMAD.IADD R6, R0, 0x1, R31.reuse ;  /* 0x0000000100067824 */ /* 0x100fe400078e021f */
[----:B------:R2:W-:Y:S01]  /*63d40*/  @P5 STG.E.U16 desc[UR6][R34.64], R2 ;  /* 0x0000000222005986 */ /* 0x0005e2000c101506 */
[----:B------:R-:W-:Y:S01]  /*63d50*/  ISETP.LT.AND P5, PT, R92, R41, !P1 ;  /* 0x000000295c00720c */ /* 0x000fe20004fa1270 */
[----:B------:R-:W-:-:S02]  /*63d60*/  IMAD.IADD R0, R6, 0x1, R31 ;  /* 0x0000000106007824 */ /* 0x000fc400078e021f */
[----:B------:R-:W3:Y:S01]  /*63d70*/  LDL.LU R92, [R1+0x2500] ;  /* 0x00250000015c7983 */ /* 0x000ee20000300800 */
[----:B----4-:R-:W-:Y:S01]  /*63d80*/  PRMT R36, R69, 0x7632, R36 ;  /* 0x0000763245247816 */ /* 0x010fe20000000024 */
[----:B------:R-:W4:Y:S01]  /*63d90*/  LDC R54, c[0x0][0x398] ;  /* 0x0000e600ff367b82 */ /* 0x000f220000000800 */
[----:B--2---:R-:W-:-:S07]  /*63da0*/  IMAD.WIDE R2, R6, 0x2, R4 ;  /* 0x0000000206027825 */ /* 0x004fce00078e0204 */
[----:B------:R-:W2:Y:S01]  /*63db0*/  LDC R55, c[0x0][0x398] ;  /* 0x0000e600ff377b82 */ /* 0x000ea20000000800 */
[----:B------:R1:W-:Y:S07]  /*63dc0*/  @P6 STG.E.U16 desc[UR6][R2.64], R68 ;  /* 0x0000004402006986 */ /* 0x0003ee000c101506 */
[----:B------:R-:W0:Y:S01]  /*63dd0*/  LDC R56, c[0x0][0x398] ;  /* 0x0000e600ff387b82 */ /* 0x000e220000000800 */
[----:B-1----:R-:W-:Y:S01]  /*63de0*/  IMAD.WIDE R2, R6, 0x2, R32 ;  /* 0x0000000206027825 */ /* 0x002fe200078e0220 */
[----:B------:R-:W-:-:S02]  /*63df0*/  PRMT R6, R68, 0x7632, R6 ;  /* 0x0000763244067816 */ /* 0x000fc40000000006 */
[----:B------:R-:W0:Y:S01]  /*63e00*/  LDL.LU R68, [R1+0x16b8] ;  /* 0x0016b80001447983 */ /* 0x000e220000300800 */
[----:B------:R-:W-:-:S05]  /*63e10*/  VIADD R34, R93, 0x9 ;  /* 0x000000095d227836 */ /* 0x000fca0000000000 */
[----:B------:R-:W-:Y:S01]  /*63e20*/  ISETP.GE.AND P6, PT, R34, R37, PT ;  /* 0x000000252200720c */ /* 0x000fe20003fc6270 */
[----:B------:R-:W-:Y:S01]  /*63e30*/  IMAD.WIDE R34, R0, 0x2, R4 ;  /* 0x0000000200227825 */ /* 0x000fe200078e0204 */
[C---:B---3--:R-:W-:Y:S02]  /*63e40*/  ISETP.LT.AND P3, PT, R90.reuse, R40, !P3 ;  /* 0x000000285a00720c */ /* 0x048fe40005f61270 */
[----:B------:R-:W-:Y:S02]  /*63e50*/  ISETP.LT.AND P1, PT, R90, R43, !P1 ;  /* 0x0000002b5a00720c */ /* 0x000fe40004f21270 */
[----:B------:R-:W1:Y:S01]  /*63e60*/  LDC R43, c[0x0][0x398] ;  /* 0x0000e600ff2b7b82 */ /* 0x000e620000000800 */
[----:B------:R-:W-:-:S08]  /*63e70*/  IMAD.WIDE R40, R0, 0x2, R32 ;  /* 0x0000000200287825 */ /* 0x000fd000078e0220 */
[----:B------:R3:W-:Y:S04]  /*63e80*/  @P3 STG.E.U16 desc[UR6][R2.64], R6 ;  /* 0x0000000602003986 */ /* 0x0007e8000c101506 */
[----:B------:R2:W-:Y:S01]  /*63e90*/  @P5 STG.E.U16 desc[UR6][R34.64], R69 ;  /* 0x0000004522005986 */ /* 0x0005e2000c101506 */
[--C-:B---3--:R-:W-:Y:S02]  /*63ea0*/  IMAD.IADD R2, R0, 0x1, R31.reuse ;  /* 0x0000000100027824 */ /* 0x108fe400078e021f */
[----:B------:R-:W-:Y:S02]  /*63eb0*/  VIADD R6, R93, 0xa ;  /* 0x0000000a5d067836 */ /* 0x000fe40000000000 */
[C---:B------:R-:W-:Y:S01]  /*63ec0*/  IMAD.IADD R0, R2.reuse, 0x1, R31 ;  /* 0x0000000102007824 */ /* 0x040fe200078e021f */
[----:B------:R3:W-:Y:S01]  /*63ed0*/  @P1 STG.E.U16 desc[UR6][R40.64], R36 ;  /* 0x0000002428001986 */ /* 0x0007e2000c101506 */
[----:B--2---:R-:W-:Y:S01]  /*63ee0*/  IMAD.WIDE R34, R2, 0x2, R4 ;  /* 0x0000000202227825 */ /* 0x004fe200078e0204 */
[----:B0-----:R-:W-:-:S02]  /*63ef0*/  ISETP.LT.AND P3, PT, R68, R46, !P2 ;  /* 0x0000002e4400720c */ /* 0x001fc40005761270 */
[----:B------:R-:W-:Y:S02]  /*63f00*/  ISETP.LT.AND P2, PT, R90, R44, !P2 ;  /* 0x0000002c5a00720c */ /* 0x000fe40005741270 */
[----:B------:R-:W-:Y:S01]  /*63f10*/  ISETP.LT.AND P5, PT, R68, R38, !P6 ;  /* 0x000000264400720c */ /* 0x000fe200077a1270 */
[----:B------:R-:W-:Y:S01]  /*63f20*/  IMAD.WIDE R2, R2, 0x2, R32 ;  /* 0x0000000202027825 */ /* 0x000fe200078e0220 */
[----:B------:R-:W-:Y:S01]  /*63f30*/  PRMT R38, R70, 0x7632, R38 ;  /* 0x0000763246267816 */ /* 0x000fe20000000026 */
[----:B------:R-:W0:Y:S02]  /*63f40*/  LDC R46, c[0x0][0x398] ;  /* 0x0000e600ff2e7b82 */ /* 0x000e240000000800 */
[----:B---3--:R-:W-:Y:S01]  /*63f50*/  IMAD.WIDE R40, R0, 0x2, R4 ;  /* 0x0000000200287825 */ /* 0x008fe200078e0204 */
[----:B------:R-:W-:-:S03]  /*63f60*/  ISETP.GE.AND P1, PT, R6, R37, PT ;  /* 0x000000250600720c */ /* 0x000fc60003f26270 */
[----:B------:R2:W-:Y:S01]  /*63f70*/  @P3 STG.E.U16 desc[UR6][R34.64], R70 ;  /* 0x0000004622003986 */ /* 0x0005e2000c101506 */
[----:B-1----:R-:W-:Y:S01]  /*63f80*/  ISETP.LT.AND P6, PT, R90, R43, !P6 ;  /* 0x0000002b5a00720c */ /* 0x002fe200077c1270 */
[C---:B------:R-:W-:Y:S01]  /*63f90*/  VIADD R36, R93.reuse, 0xb ;  /* 0x0000000b5d247836 */ /* 0x040fe20000000000 */
[----:B------:R-:W1:Y:S01]  /*63fa0*/  LDC R44, c[0x0][0x398] ;  /* 0x0000e600ff2c7b82 */ /* 0x000e620000000800 */
[----:B------:R3:W-:Y:S04]  /*63fb0*/  @P2 STG.E.U16 desc[UR6][R2.64], R38 ;  /* 0x0000002602002986 */ /* 0x0007e8000c101506 */
[----:B------:R4:W-:Y:S01]  /*63fc0*/  @P5 STG.E.U16 desc[UR6][R40.64], R71 ;  /* 0x0000004728005986 */ /* 0x0009e2000c101506 */
[----:B------:R-:W-:Y:S01]  /*63fd0*/  ISETP.LT.AND P5, PT, R68, R42, !P1 ;  /* 0x0000002a4400720c */ /* 0x000fe20004fa1270 */
[----:B------:R-:W-:Y:S01]  /*63fe0*/  IMAD.IADD R6, R0, 0x1, R31 ;  /* 0x0000000100067824 */ /* 0x000fe200078e021f */
[----:B------:R-:W-:Y:S01]  /*63ff0*/  ISETP.GE.AND P3, PT, R36, R37, PT ;  /* 0x000000252400720c */ /* 0x000fe20003f66270 */
[----:B------:R-:W-:Y:S01]  /*64000*/  VIADD R36, R93, 0xc ;  /* 0x0000000c5d247836 */ /* 0x000fe20000000000 */
[----:B------:R-:W0:Y:S01]  /*64010*/  LDC R42, c[0x0][0x398] ;  /* 0x0000e600ff2a7b82 */ /* 0x000e220000000800 */
[----:B--2---:R-:W-:-:S04]  /*64020*/  IMAD.WIDE R34, R6, 0x2, R4 ;  /* 0x0000000206227825 */ /* 0x004fc800078e0204 */
[----:B---3--:R-:W-:Y:S02]  /*64030*/  VIADD R38, R93, 0xd ;  /* 0x0000000d5d267836 */ /* 0x008fe40000000000 */
[----:B------:R-:W2:Y:S01]  /*64040*/  LDL.LU R93, [R1+0x24fc] ;  /* 0x0024fc00015d7983 */ /* 0x000ea20000300800 */
[----:B----4-:R-:W-:Y:S01]  /*64050*/  PRMT R40, R71, 0x7632, R40 ;  /* 0x0000763247287816 */ /* 0x010fe20000000028 */
[----:B------:R-:W-:Y:S01]  /*64060*/  IMAD.WIDE R2, R0, 0x2, R32 ;  /* 0x0000000200027825 */ /* 0x000fe200078e0220 */
[----:B------:R-:W3:Y:S01]  /*64070*/  LDC R41, c[0x0][0x398] ;  /* 0x0000e600ff297b82 */ /* 0x000ee20000000800 */
[----:B------:R-:W4:Y:S04]  /*64080*/  LDL.S16 R58, [R1+0x74] ;  /* 0x00007400013a7983 */ /* 0x000f280000100600 */
[----:B------:R-:W2:Y:S01]  /*64090*/  LDL.LU.S16 R60, [R1+0x76] ;  /* 0x00007600013c7983 */ /* 0x000ea20000300600 */
[----:B------:R-:W-:-:S02]  /*640a0*/  PRMT R0, R72, 0x7632, R0 ;  /* 0x0000763248007816 */ /* 0x000fc40000000000 */
[----:B------:R-:W3:Y:S01]  /*640b0*/  LDC R43, c[0x0][0x398] ;  /* 0x0000e600ff2b7b82 */ /* 0x000ee20000000800 */
[----:B------:R-:W2:Y:S04]  /*640c0*/  LDL.S16 R62, [R1+0x78] ;  /* 0x00007800013e7983 */ /* 0x000ea80000100600 */
[----:B------:R-:W2:Y:S04]  /*640d0*/  LDL.LU.S16 R63, [R1+0x7a] ;  /* 0x00007a00013f7983 */ /* 0x000ea80000300600 */
[----:B------:R-:W2:Y:S04]  /*640e0*/  LDL.S16 R87, [R1+0x7c] ;  /* 0x00007c0001577983 */ /* 0x000ea80000100600 */
[----:B------:R-:W-:Y:S04]  /*640f0*/  @P6 STG.E.U16 desc[UR6][R2.64], R40 ;  /* 0x0000002802006986 */ /* 0x000fe8000c101506 */
[----:B------:R-:W2:Y:S04]  /*64100*/  LDL.LU.S16 R84, [R1+0x7e] ;  /* 0x00007e0001547983 */ /* 0x000ea80000300600 */
[----:B------:R0:W-:Y:S04]  /*64110*/  @P5 STG.E.U16 desc[UR6][R34.64], R72 ;  /* 0x0000004822005986 */ /* 0x0001e8000c101506 */
[----:B0-----:R-:W2:Y:S01]  /*64120*/  LDL.LU R72, [R1+0x300] ;  /* 0x0003000001487983 */ /* 0x001ea20000300800 */
[----:B------:R-:W-:-:S02]  /*64130*/  ISETP.LT.AND P1, PT, R90, R46, !P1 ;  /* 0x0000002e5a00720c */ /* 0x000fc40004f21270 */
[----:B-1----:R-:W-:Y:S02]  /*64140*/  ISETP.LT.AND P5, PT, R68, R44, !P3 ;  /* 0x0000002c4400720c */ /* 0x002fe40005fa1270 */
[-C--:B------:R-:W-:Y:S02]  /*64150*/  ISETP.GE.AND P2, PT, R36, R37.reuse, PT ;  /* 0x000000252400720c */ /* 0x080fe40003f46270 */
[----:B------:R-:W-:Y:S01]  /*64160*/  ISETP.GE.AND P6, PT, R38, R37, PT ;  /* 0x000000252600720c */ /* 0x000fe20003fc6270 */
[C---:B------:R-:W-:Y:S01]  /*64170*/  IMAD.IADD R36, R6.reuse, 0x1, R31 ;  /* 0x0000000106247824 */ /* 0x040fe200078e021f */
[----:B------:R-:W0:Y:S01]  /*64180*/  LDC R38, c[0x0][0x398] ;  /* 0x0000e600ff267b82 */ /* 0x000e220000000800 */
[----:B------:R-:W-:Y:S01]  /*64190*/  IMAD.WIDE R2, R6, 0x2, R32 ;  /* 0x0000000206027825 */ /* 0x000fe200078e0220 */
[----:B------:R-:W-:Y:S01]  /*641a0*/  ISETP.LT.AND P3, PT, R90, R42, !P3 ;  /* 0x0000002a5a00720c */ /* 0x000fe20005f61270 */
[----:B------:R-:W4:Y:S02]  /*641b0*/  LDL.S16 R69, [R1+0x80] ;  /* 0x0000800001457983 */ /* 0x000f240000100600 */
[----:B------:R-:W-:-:S02]  /*641c0*/  IMAD.WIDE R34, R36, 0x2, R4 ;  /* 0x0000000224227825 */ /* 0x000fc400078e0204 */
[----:B------:R1:W-:Y:S01]  /*641d0*/  @P1 STG.E.U16 desc[UR6][R2.64], R0 ;  /* 0x0000000002001986 */ /* 0x0003e2000c101506 */
[----:B---3--:R-:W-:Y:S01]  /*641e0*/  ISETP.LT.AND P1, PT, R68, R41, !P2 ;  /* 0x000000294400720c */ /* 0x008fe20005721270 */
[----:B------:R-:W3:Y:S02]  /*641f0*/  LDC R44, c[0x0][0x398] ;  /* 0x0000e600ff2c7b82 */ /* 0x000ee40000000800 */
[----:B------:R1:W-:Y:S01]  /*64200*/  @P5 STG.E.U16 desc[UR6][R34.64], R73 ;  /* 0x0000004922005986 */ /* 0x0003e2000c101506 */
[----:B------:R-:W-:Y:S02]  /*64210*/  ISETP.LT.AND P5, PT, R90, R43, !P2 ;  /* 0x0000002b5a00720c */ /* 0x000fe400057a1270 */
[----:B------:R-:W-:Y:S01]  /*64220*/  PRMT R6, R73, 0x7632, R6 ;  /* 0x0000763249067816 */ /* 0x000fe20000000006 */
[----:B------:R-:W3:Y:S02]  /*64230*/  LDL.LU.S16 R57, [R1+0x82] ;  /* 0x0000820001397983 */ /* 0x000ee40000300600 */
[----:B------:R-:W2:Y:S01]  /*64240*/  LDC R46, c[0x0][0x398] ;  /* 0x0000e600ff2e7b82 */ /* 0x000ea20000000800 */
[----:B-1----:R-:W-:-:S02]  /*64250*/  IMAD.IADD R0, R36, 0x1, R31 ;  /* 0x0000000124007824 */ /* 0x002fc400078e021f */
[----:B------:R-:W-:Y:S01]  /*64260*/  IMAD.WIDE R34, R36, 0x2, R32 ;  /* 0x0000000224227825 */ /* 0x000fe200078e0220 */
[----:B------:R-:W-:-:S04]  /*64270*/  PRMT R36, R74, 0x7632, R36 ;  /* 0x000076324a247816 */ /* 0x000fc80000000024 */
[----:B------:R-:W1:Y:S01]  /*64280*/  LDC R42, c[0x0][0x398] ;  /* 0x0000e600ff2a7b82 */ /* 0x000e620000000800 */
[----:B------:R-:W-:Y:S01]  /*64290*/  IMAD.WIDE R40, R0, 0x2, R32 ;  /* 0x0000000200287825 */ /* 0x000fe200078e0220 */
[----:B------:R0:W-:Y:S01]  /*642a0*/  @P3 STG.E.U16 desc[UR6][R34.64], R6 ;  /* 0x0000000622003986 */ /* 0x0001e2000c101506 */
[----:B------:R-:W-:Y:S02]  /*642b0*/  ISETP.LT.AND P3, PT, R68, R50, !P6 ;  /* 0x000000324400720c */ /* 0x000fe40007761270 */
[----:B0-----:R-:W-:-:S03]  /*642c0*/  ISETP.LT.AND P6, PT, R90, R38, !P6 ;  /* 0x000000265a00720c */ /* 0x001fc600077c1270 */
[----:B------:R-:W0:Y:S01]  /*642d0*/  LDC R43, c[0x0][0x398] ;  /* 0x0000e600ff2b7b82 */ /* 0x000e220000000800 */
[----:B------:R-:W-:-:S07]  /*642e0*/  PRMT R38, R75, 0x7632, R38 ;  /* 0x000076324b267816 */ /* 0x000fce0000000026 */
[----:B------:R-:W0:Y:S01]  /*642f0*/  LDC R50, c[0x0][0x39c] ;  /* 0x0000e700ff327b82 */ /* 0x000e220000000800 */
[----:B--2---:R-:W-:-:S05]  /*64300*/  VIADD R2, R72, 0xe ;  /* 0x0000000e48027836 */ /* 0x004fca0000000000 */
[----:B------:R-:W-:Y:S01]  /*64310*/  ISETP.GE.AND P2, PT, R2, R37, PT ;  /* 0x000000250200720c */ /* 0x000fe20003f46270 */
[----:B------:R-:W-:-:S05]  /*64320*/  IMAD.WIDE R2, R0, 0x2, R4 ;  /* 0x0000000200027825 */ /* 0x000fca00078e0204 */
[----:B------:R2:W-:Y:S04]  /*64330*/  @P1 STG.E.U16 desc[UR6][R2.64], R74 ;  /* 0x0000004a02001986 */ /* 0x0005e8000c101506 */
[----:B------:R0:W-:Y:S01]  /*64340*/  @P5 STG.E.U16 desc[UR6][R40.64], R36 ;  /* 0x0000002428005986 */ /* 0x0001e2000c101506 */
[----:B------:R-:W-:Y:S01]  /*64350*/  ISETP.LT.AND P5, PT, R68, R48, !P2 ;  /* 0x000000304400720c */ /* 0x000fe200057a1270 */
[----:B------:R-:W-:Y:S01]  /*64360*/  VIADD R6, R72, 0x10 ;  /* 0x0000001048067836 */ /* 0x000fe20000000000 */
[----:B------:R-:W4:Y:S01]  /*64370*/  LDC R48, c[0x0][0x39c] ;  /* 0x0000e700ff307b82 */ /* 0x000f220000000800 */
[----:B--2---:R-:W-:Y:S02]  /*64380*/  IMAD.IADD R2, R0, 0x1, R31 ;  /* 0x0000000100027824 */ /* 0x004fe400078e021f */
[----:B------:R-:W-:-:S03]  /*64390*/  VIADD R0, R72, 0xf ;  /* 0x0000000f48007836 */ /* 0x000fc60000000000 */
[C---:B0-----:R-:W-:Y:S01]  /*643a0*/  IADD3 R36, PT, PT, R2.reuse, R31, RZ ;  /* 0x0000001f02247210 */ /* 0x041fe20007ffe0ff */
[----:B------:R-:W-:Y:S01]  /*643b0*/  IMAD.WIDE R40, R2, 0x2, R4 ;  /* 0x0000000202287825 */ /* 0x000fe200078e0204 */
[----:B------:R-:W-:-:S03]  /*643c0*/  ISETP.GE.AND P1, PT, R0, R37, PT ;  /* 0x000000250000720c */ /* 0x000fc60003f26270 */
[----:B------:R-:W-:Y:S01]  /*643d0*/  IMAD.WIDE R2, R2, 0x2, R32 ;  /* 0x0000000202027825 */ /* 0x000fe200078e0220 */
[----:B------:R0:W-:Y:S03]  /*643e0*/  @P3 STG.E.U16 desc[UR6][R40.64], R75 ;  /* 0x0000004b28003986 */ /* 0x0001e6000c101506 */
[----:B------:R-:W-:Y:S01]  /*643f0*/  IMAD.WIDE R34, R36, 0x2, R4 ;  /* 0x0000000224227825 */ /* 0x000fe200078e0204 */
[----:B------:R-:W-:Y:S04]  /*64400*/  @P6 STG.E.U16 desc[UR6][R2.64], R38 ;  /* 0x0000002602006986 */ /* 0x000fe8000c101506 */
[----:B------:R2:W-:Y:S01]  /*64410*/  @P5 STG.E.U16 desc[UR6][R34.64], R76 ;  /* 0x0000004c22005986 */ /* 0x0005e2000c101506 */
[----:B---3--:R-:W-:-:S02]  /*64420*/  ISETP.LT.AND P5, PT, R68, R44, !P1 ;  /* 0x0000002c4400720c */ /* 0x008fc40004fa1270 */
[----:B------:R-:W3:Y:S01]  /*64430*/  LDC R44, c[0x0][0x398] ;  /* 0x0000e600ff2c7b82 */ /* 0x000ee20000000800 */
[----:B------:R-:W-:Y:S02]  /*64440*/  ISETP.GE.AND P3, PT, R6, R37, PT ;  /* 0x000000250600720c */ /* 0x000fe40003f66270 */
[C---:B------:R-:W-:Y:S02]  /*64450*/  ISETP.LT.AND P2, PT, R90.reuse, R46, !P2 ;  /* 0x0000002e5a00720c */ /* 0x040fe40005741270 */
[----:B-1----:R-:W-:-:S03]  /*64460*/  ISETP.LT.AND P1, PT, R90, R42, !P1 ;  /* 0x0000002a5a00720c */ /* 0x002fc60004f21270 */
[----:B------:R-:W1:Y:S01]  /*64470*/  LDC R46, c[0x0][0x39c] ;  /* 0x0000e700ff2e7b82 */ /* 0x000e620000000800 */
[----:B------:R-:W-:Y:S01]  /*64480*/  ISETP.LT.AND P6, PT, R68, R43, !P3 ;  /* 0x0000002b4400720c */ /* 0x000fe20005fc1270 */
[----:B0-----:R-:W-:Y:S01]  /*64490*/  IMAD.WIDE R40, R36, 0x2, R32 ;  /* 0x0000000224287825 */ /* 0x001fe200078e0220 */
[----:B------:R-:W-:-:S05]  /*644a0*/  PRMT R0, R76, 0x7632, R0 ;  /* 0x000076324c007816 */ /* 0x000fca0000000000 */
[----:B------:R-:W0:Y:S08]  /*644b0*/  LDC R42, c[0x0][0x398] ;  /* 0x0000e600ff2a7b82 */ /* 0x000e300000000800 */
[----:B------:R-:W0:Y:S01]  /*644c0*/  LDC R43, c[0x0][0x398] ;  /* 0x0000e600ff2b7b82 */ /* 0x000e220000000800 */
[----:B------:R4:W-:Y:S01]  /*644d0*/  @P2 STG.E.U16 desc[UR6][R40.64], R0 ;  /* 0x0000000028002986 */ /* 0x0009e2000c101506 */
[----:B--2---:R-:W-:Y:S01]  /*644e0*/  IMAD.IADD R34, R36, 0x1, R31 ;  /* 0x0000000124227824 */ /* 0x004fe200078e021f */
[----:B------:R-:W-:-:S03]  /*644f0*/  PRMT R6, R77, 0x7632, R6 ;  /* 0x000076324d067816 */ /* 0x000fc60000000006 */
[C---:B------:R-:W-:Y:S02]  /*64500*/  IMAD.IADD R38, R34.reuse, 0x1, R31 ;  /* 0x0000000122267824 */ /* 0x040fe400078e021f */
[----:B------:R-:W-:-:S04]  /*64510*/  IMAD.WIDE R2, R34, 0x2, R4 ;  /* 0x0000000222027825 */ /* 0x000fc800078e0204 */
[----:B----4-:R-:W-:Y:S02]  /*64520*/  VIADD R0, R72, 0x11 ;  /* 0x0000001148007836 */ /* 0x010fe40000000000 */
[----:B------:R-:W-:-:S03]  /*64530*/  IMAD.WIDE R34, R34, 0x2, R32 ;  /* 0x0000000222227825 */ /* 0x000fc600078e0220 */
[----:B------:R-:W-:Y:S01]  /*64540*/  ISETP.GE.AND P2, PT, R0, R48, PT ;  /* 0x000000300000720c */ /* 0x000fe20003f46270 */
[----:B------:R-:W-:Y:S01]  /*64550*/  VIADD R0, R72, 0x12 ;  /* 0x0000001248007836 */ /* 0x000fe20000000000 */
[----:B---3--:R-:W-:Y:S01]  /*64560*/  ISETP.LT.AND P3, PT, R90, R44, !P3 ;  /* 0x0000002c5a00720c */ /* 0x008fe20005f61270 */
[----:B------:R-:W-:Y:S01]  /*64570*/  IMAD.WIDE R36, R38, 0x2, R4 ;  /* 0x0000000226247825 */ /* 0x000fe200078e0204 */
[----:B------:R-:W-:Y:S01]  /*64580*/  @P5 STG.E.U16 desc[UR6][R2.64], R77 ;  /* 0x0000004d02005986 */ /* 0x000fe2000c101506 */
[----:B------:R-:W2:Y:S03]  /*64590*/  LDC R44, c[0x0][0x398] ;  /* 0x0000e600ff2c7b82 */ /* 0x000ea60000000800 */
[----:B------:R3:W-:Y:S01]  /*645a0*/  @P1 STG.E.U16 desc[UR6][R34.64], R6 ;  /* 0x0000000622001986 */ /* 0x0007e2000c101506 */
[----:B-1----:R-:W-:Y:S02]  /*645b0*/  ISETP.GE.AND P1, PT, R0, R46, PT ;  /* 0x0000002e0000720c */ /* 0x002fe40003f26270 */
[----:B0-----:R-:W-:Y:S01]  /*645c0*/  ISETP.LT.AND P5, PT, R68, R42, !P2 ;  /* 0x0000002a4400720c */ /* 0x001fe200057a1270 */
[----:B------:R0:W-:Y:S01]  /*645d0*/  @P6 STG.E.U16 desc[UR6][R36.64], R78 ;  /* 0x0000004e24006986 */ /* 0x0001e2000c101506 */
[----:B------:R-:W1:Y:S01]  /*645e0*/  LDC R46, c[0x0][0x398] ;  /* 0x0000e600ff2e7b82 */ /* 0x000e620000000800 */
[----:B------:R-:W-:-:S02]  /*645f0*/  ISETP.LT.AND P2, PT, R90, R43, !P2 ;  /* 0x0000002b5a00720c */ /* 0x000fc40005741270 */
[----:B------:R-:W-:Y:S01]  /*64600*/  ISETP.LT.AND P6, PT, R68, R52, !P1 ;  /* 0x000000344400720c */ /* 0x000fe20004fc1270 */
[----:B------:R-:W-:-:S04]  /*64610*/  IMAD.IADD R40, R38, 0x1, R31 ;  /* 0x0000000126287824 */ /* 0x000fc800078e021f */
[----:B------:R-:W4:Y:S01]  /*64620*/  LDC R52, c[0x0][0x398] ;  /* 0x0000e600ff347b82 */ /* 0x000f220000000800 */
[----:B---3--:R-:W-:Y:S01]  /*64630*/  PRMT R6, R78, 0x7632, R6 ;  /* 0x000076324e067816 */ /* 0x008fe20000000006 */
[----:B------:R-:W-:Y:S01]  /*64640*/  IMAD.WIDE R34, R38, 0x2, R32 ;  /* 0x0000000226227825 */ /* 0x000fe200078e0220 */
[----:B------:R-:W-:-:S03]  /*64650*/  PRMT R42, R79, 0x7632, R42 ;  /* 0x000076324f2a7816 */ /* 0x000fc6000000002a */
[C---:B------:R-:W-:Y:S02]  /*64660*/  IMAD.IADD R43, R40.reuse, 0x1, R31 ;  /* 0x00000001282b7824 */ /* 0x040fe400078e021f */
[----:B------:R-:W3:Y:S01]  /*64670*/  LDC R48, c[0x0][0x39c] ;  /* 0x0000e700ff307b82 */ /* 0x000ee20000000800 */
[C---:B0-----:R-:W-:Y:S01]  /*64680*/  IMAD.WIDE R36, R40.reuse, 0x2, R4 ;  /* 0x0000000228247825 */ /* 0x041fe200078e0204 */
[----:B------:R-:W-:Y:S03]  /*64690*/  @P3 STG.E.U16 desc[UR6][R34.64], R6 ;  /* 0x0000000622003986 */ /* 0x000fe6000c101506 */
[----:B------:R-:W-:Y:S01]  /*646a0*/  IMAD.WIDE R40, R40, 0x2, R32 ;  /* 0x0000000228287825 */ /* 0x000fe200078e0220 */
[----:B------:R-:W-:Y:S03]  /*646b0*/  @P5 STG.E.U16 desc[UR6][R36.64], R79 ;  /* 0x0000004f24005986 */ /* 0x000fe6000c101506 */
[----:B------:R-:W-:Y:S01]  /*646c0*/  VIADD R0, R72, 0x13 ;  /* 0x0000001348007836 */ /* 0x000fe20000000000 */
[----:B------:R0:W-:Y:S04]  /*646d0*/  @P2 STG.E.U16 desc[UR6][R40.64], R42 ;  /* 0x0000002a28002986 */ /* 0x0001e8000c101506 */
[----:B------:R-:W-:-:S02]  /*646e0*/  ISETP.GE.AND P2, PT, R0, R50, PT ;  /* 0x000000320000720c */ /* 0x000fc40003f46270 */
[----:B-1----:R-:W-:Y:S01]  /*646f0*/  ISETP.LT.AND P3, PT, R90, R46, !P1 ;  /* 0x0000002e5a00720c */ /* 0x002fe20004f61270 */
[----:B------:R-:W-:Y:S01]  /*64700*/  VIADD R0, R72, 0x14 ;  /* 0x0000001448007836 */ /* 0x000fe20000000000 */
[----:B--2---:R-:W-:Y:S01]  /*64710*/  ISETP.LT.AND P5, PT, R68, R44, !P2 ;  /* 0x0000002c4400720c */ /* 0x004fe200057a1270 */
[----:B------:R-:W1:Y:S01]  /*64720*/  LDC R46, c[0x0][0x398] ;  /* 0x0000e600ff2e7b82 */ /* 0x000e620000000800 */
[----:B----4-:R-:W-:-:S07]  /*64730*/  ISETP.LT.AND P2, PT, R90, R52, !P2 ;  /* 0x000000345a00720c */ /* 0x010fce0005741270 */
[----:B------:R-:W2:Y:S01]  /*64740*/  LDC R44, c[0x0][0x39c] ;  /* 0x0000e700ff2c7b82 */ /* 0x000ea20000000800 */
[----:B------:R-:W-:Y:S01]  /*64750*/  IMAD.WIDE R2, R43, 0x2, R4 ;  /* 0x000000022b027825 */ /* 0x000fe200078e0204 */
[----:B---3--:R-:W-:-:S06]  /*64760*/  ISETP.GE.AND P1, PT, R0, R48, PT ;  /* 0x000000300000720c */ /* 0x008fcc0003f26270 */
[----:B0-----:R-:W0:Y:S01]  /*64770*/  LDC R42, c[0x0][0x398] ;  /* 0x0000e600ff2a7b82 */ /* 0x001e220000000800 */
[----:B------:R-:W-:Y:S01]  /*64780*/  PRMT R0, R80, 0x7632, R0 ;  /* 0x0000763250007816 */ /* 0x000fe20000000000 */
[----:B------:R-:W-:-:S06]  /*64790*/  IMAD.WIDE R40, R43, 0x2, R32 ;  /* 0x000000022b287825 */ /* 0x000fcc00078e0220 */
[----:B------:R-:W3:Y:S01]  /*647a0*/  LDC R52, c[0x0][0x398] ;  /* 0x0000e600ff347b82 */ /* 0x000ee20000000800 */
[----:B------:R4:W-:Y:S01]  /*647b0*/  @P6 STG.E.U16 desc[UR6][R2.64], R80 ;  /* 0x0000005002006986 */ /* 0x0009e2000c101506 */
[----:B------:R-:W-:Y:S01]  /*647c0*/  ISETP.LT.AND P6, PT, R68, R54, !P1 ;  /* 0x000000364400720c */ /* 0x000fe20004fc1270 */
[----:B------:R-:W-:-:S05]  /*647d0*/  IMAD.IADD R34, R43, 0x1, R31 ;  /* 0x000000012b227824 */ /* 0x000fca00078e021f */
[----:B------:R-:W3:Y:S01]  /*647e0*/  LDC R50, c[0x0][0x39c] ;  /* 0x0000e700ff327b82 */ /* 0x000ee20000000800 */
[----:B------:R1:W-:Y:S01]  /*647f0*/  @P3 STG.E.U16 desc[UR6][R40.64], R0 ;  /* 0x0000000028003986 */ /* 0x0003e2000c101506 */
[----:B------:R-:W-:-:S06]  /*64800*/  IMAD.IADD R38, R34, 0x1, R31 ;  /* 0x0000000122267824 */ /* 0x000fcc00078e021f */
[----:B------:R-:W3:Y:S01]  /*64810*/  LDC R54, c[0x0][0x398] ;  /* 0x0000e600ff367b82 */ /* 0x000ee20000000800 */
[----:B----4-:R-:W-:-:S04]  /*64820*/  IMAD.WIDE R2, R34, 0x2, R4 ;  /* 0x0000000222027825 */ /* 0x010fc800078e0204 */
[----:B-1----:R-:W-:-:S03]  /*64830*/  VIADD R0, R72, 0x15 ;  /* 0x0000001548007836 */ /* 0x002fc60000000000 */
[----:B------:R-:W1:Y:S01]  /*64840*/  LDC R48, c[0x0][0x39c] ;  /* 0x0000e700ff307b82 */ /* 0x000e620000000800 */
[----:B------:R-:W-:Y:S01]  /*64850*/  PRMT R6, R81, 0x7632, R6 ;  /* 0x0000763251067816 */ /* 0x000fe20000000006 */
[----:B------:R-:W-:Y:S01]  /*64860*/  IMAD.WIDE R34, R34, 0x2, R32 ;  /* 0x0000000222227825 */ /* 0x000fe200078e0220 */
[----:B--2---:R-:W-:-:S03]  /*64870*/  ISETP.GE.AND P3, PT, R0, R44, PT ;  /* 0x0000002c0000720c */ /* 0x004fc60003f66270 */
[----:B------:R-:W-:Y:S02]  /*64880*/  IMAD.WIDE R36, R38, 0x2, R4 ;  /* 0x0000000226247825 */ /* 0x000fe400078e0204 */
[----:B------:R-:W2:Y:S01]  /*64890*/  LDC R44, c[0x0][0x398] ;  /* 0x0000e600ff2c7b82 */ /* 0x000ea20000000800 */
[----:B------:R-:W-:Y:S01]  /*648a0*/  @P5 STG.E.U16 desc[UR6][R2.64], R81 ;  /* 0x0000005102005986 */ /* 0x000fe2000c101506 */
[----:B------:R-:W-:-:S03]  /*648b0*/  ISETP.LT.AND P5, PT, R68, R46, !P3 ;  /* 0x0000002e4400720c */ /* 0x000fc60005fa1270 */
[----:B------:R4:W-:Y:S01]  /*648c0*/  @P2 STG.E.U16 desc[UR6][R34.64], R6 ;  /* 0x0000000622002986 */ /* 0x0009e2000c101506 */
[----:B0-----:R-:W-:Y:S01]  /*648d0*/  ISETP.LT.AND P2, PT, R90, R42, !P1 ;  /* 0x0000002a5a00720c */ /* 0x001fe20004f41270 */
[----:B------:R-:W-:Y:S01]  /*648e0*/  VIADD R0, R72, 0x16 ;  /* 0x0000001648007836 */ /* 0x000fe20000000000 */
[----:B------:R-:W0:Y:S01]  /*648f0*/  LDC R46, c[0x0][0x398] ;  /* 0x0000e600ff2e7b82 */ /* 0x000e220000000800 */
[----:B------:R3:W-:Y:S02]  /*64900*/  @P6 STG.E.U16 desc[UR6][R36.64], R82 ;  /* 0x0000005224006986 */ /* 0x0007e4000c101506 */
[----:B---3--:R-:W-:-:S05]  /*64910*/  ISETP.LT.AND P6, PT, R90, R52, !P3 ;  /* 0x000000345a00720c */ /* 0x008fca0005fc1270 */
[----:B------:R-:W3:Y:S01]  /*64920*/  LDC R52, c[0x0][0x398] ;  /* 0x0000e600ff347b82 */ /* 0x000ee20000000800 */
[----:B------:R-:W-:Y:S01]  /*64930*/  ISETP.GE.AND P1, PT, R0, R50, PT ;  /* 0x000000320000720c */ /* 0x000fe20003f26270 */
[----:B------:R-:W-:Y:S01]  /*64940*/  IMAD.IADD R40, R38, 0x1, R31 ;  /* 0x0000000126287824 */ /* 0x000fe200078e021f */
[----:B----4-:R-:W-:Y:S01]  /*64950*/  PRMT R6, R82, 0x7632, R6 ;  /* 0x0000763252067816 */ /* 0x010fe20000000006 */
[----:B------:R-:W-:Y:S01]  /*64960*/  IMAD.WIDE R34, R38, 0x2, R32 ;  /* 0x0000000226227825 */ /* 0x000fe200078e0220 */
[----:B------:R-:W-:-:S03]  /*64970*/  ISETP.LT.AND P3, PT, R68, R54, !P1 ;  /* 0x000000364400720c */ /* 0x000fc60004f61270 */
[----:B------:R-:W4:Y:S01]  /*64980*/  LDC R50, c[0x0][0x39c] ;  /* 0x0000e700ff327b82 */ /* 0x000f220000000800 */
[----:B------:R-:W-:Y:S01]  /*64990*/  VIADD R0, R72, 0x17 ;  /* 0x0000001748007836 */ /* 0x000fe20000000000 */
[----:B------:R-:W-:Y:S01]  /*649a0*/  @P2 STG.E.U16 desc[UR6][R34.64], R6 ;  /* 0x0000000622002986 */ /* 0x000fe2000c101506 */
[----:B------:R-:W-:-:S05]  /*649b0*/  IMAD.WIDE R36, R40, 0x2, R4 ;  /* 0x0000000228247825 */ /* 0x000fca00078e0204 */
[----:B------:R-:W4:Y:S01]  /*649c0*/  LDC R54, c[0x0][0x398] ;  /* 0x0000e600ff367b82 */ /* 0x000f220000000800 */
[----:B------:R-:W-:Y:S01]  /*649d0*/  IMAD.IADD R43, R40, 0x1, R31 ;  /* 0x00000001282b7824 */ /* 0x000fe200078e021f */
[----:B-1----:R-:W-:Y:S01]  /*649e0*/  ISETP.GE.AND P2, PT, R0, R48, PT ;  /* 0x000000300000720c */ /* 0x002fe20003f46270 */
[----:B------:R-:W-:Y:S01]  /*649f0*/  IMAD.WIDE R40, R40, 0x2, R32 ;  /* 0x0000000228287825 */ /* 0x000fe200078e0220 */
[----:B------:R-:W-:Y:S01]  /*64a00*/  PRMT R42, R83, 0x7632, R42 ;  /* 0x00007632532a7816 */ /* 0x000fe2000000002a */
[----:B------:R-:W-:Y:S01]  /*64a10*/  @P5 STG.E.U16 desc[UR6][R36.64], R83 ;  /* 0x0000005324005986 */ /* 0x000fe2000c101506 */
[----:B--2---:R-:W-:Y:S01]  /*64a20*/  ISETP.LT.AND P5, PT, R68, R44, !P2 ;  /* 0x0000002c4400720c */ /* 0x004fe200057a1270 */
[----:B------:R-:W-:Y:S01]  /*64a30*/  IMAD.WIDE R2, R43, 0x2, R4 ;  /* 0x000000022b027825 */ /* 0x000fe200078e0204 */
[----:B------:R-:W1:Y:S01]  /*64a40*/  LDC R44, c[0x0][0x39c] ;  /* 0x0000e700ff2c7b82 */ /* 0x000e620000000800 */
[----:B------:R2:W-:Y:S01]  /*64a50*/  @P6 STG.E.U16 desc[UR6][R40.64], R42 ;  /* 0x0000002a28006986 */ /* 0x0005e2000c101506 */
[----:B---3--:R-:W-:-:S03]  /*64a60*/  ISETP.LT.AND P2, PT, R90, R52, !P2 ;  /* 0x000000345a00720c */ /* 0x008fc60005741270 */
[----:B------:R3:W-:Y:S01]  /*64a70*/  @P3 STG.E.U16 desc[UR6][R2.64], R85 ;  /* 0x0000005502003986 */ /* 0x0007e2000c101506 */
[----:B0-----:R-:W-:Y:S01]  /*64a80*/  ISETP.LT.AND P3, PT, R90, R46, !P1 ;  /* 0x0000002e5a00720c */ /* 0x001fe20004f61270 */
[----:B------:R-:W-:Y:S01]  /*64a90*/  VIADD R0, R72, 0x18 ;  /* 0x0000001848007836 */ /* 0x000fe20000000000 */
[----:B------:R-:W0:Y:S08]  /*64aa0*/  LDC R46, c[0x0][0x398] ;  /* 0x0000e600ff2e7b82 */ /* 0x000e300000000800 */
[----:B--2---:R-:W2:Y:S01]  /*64ab0*/  LDC R42, c[0x0][0x398] ;  /* 0x0000e600ff2a7b82 */ /* 0x004ea20000000800 */
[----:B----4-:R-:W-:Y:S01]  /*64ac0*/  ISETP.GE.AND P1, PT, R0, R50, PT ;  /* 0x000000320000720c */ /* 0x010fe20003f26270 */
[----:B------:R-:W-:-:S06]  /*64ad0*/  IMAD.WIDE R40, R43, 0x2, R32 ;  /* 0x000000022b287825 */ /* 0x000fcc00078e0220 */
[----:B------:R-:W4:Y:S01]  /*64ae0*/  LDC R52, c[0x0][0x398] ;  /* 0x0000e600ff347b82 */ /* 0x000f220000000800 */
[----:B------:R-:W-:Y:S01]  /*64af0*/  PRMT R0, R85, 0x7632, R0 ;  /* 0x0000763255007816 */ /* 0x000fe20000000000 */
[----:B------:R-:W-:Y:S01]  /*64b00*/  IMAD.IADD R34, R43, 0x1, R31 ;  /* 0x000000012b227824 */ /* 0x000fe200078e021f */
[----:B------:R-:W-:-:S05]  /*64b10*/  ISETP.LT.AND P6, PT, R68, R54, !P1 ;  /* 0x000000364400720c */ /* 0x000fca0004fc1270 */
[----:B------:R-:W4:Y:S01]  /*64b20*/  LDC R50, c[0x0][0x39c] ;  /* 0x0000e700ff327b82 */ /* 0x000f220000000800 */
[----:B------:R1:W-:Y:S01]  /*64b30*/  @P3 STG.E.U16 desc[UR6][R40.64], R0 ;  /* 0x0000000028003986 */ /* 0x0003e2000c101506 */
[----:B------:R-:W-:-:S06]  /*64b40*/  IMAD.IADD R38, R34, 0x1, R31 ;  /* 0x0000000122267824 */ /* 0x000fcc00078e021f */
[----:B------:R-:W4:Y:S01]  /*64b50*/  LDC R54, c[0x0][0x398] ;  /* 0x0000e600ff367b82 */ /* 0x000f220000000800 */
[----:B---3--:R-:W-:-:S04]  /*64b60*/  IMAD.WIDE R2, R34, 0x2, R4 ;  /* 0x0000000222027825 */ /* 0x008fc800078e0204 */
[----:B-1----:R-:W-:-:S03]  /*64b70*/  VIADD R0, R72, 0x19 ;  /* 0x0000001948007836 */ /* 0x002fc60000000000 */
[----:B------:R-:W1:Y:S01]  /*64b80*/  LDC R48, c[0x0][0x39c] ;  /* 0x0000e700ff307b82 */ /* 0x000e620000000800 */
[----:B------:R-:W-:Y:S01]  /*64b90*/  PRMT R6, R86, 0x7632, R6 ;  /* 0x0000763256067816 */ /* 0x000fe20000000006 */
[----:B------:R-:W-:Y:S01]  /*64ba0*/  IMAD.WIDE R34, R34, 0x2, R32 ;  /* 0x0000000222227825 */ /* 0x000fe200078e0220 */
[----:B------:R-:W-:-:S03]  /*64bb0*/  ISETP.GE.AND P3, PT, R0, R44, PT ;  /* 0x0000002c0000720c */ /* 0x000fc60003f66270 */
[----:B------:R-:W-:Y:S02]  /*64bc0*/  IMAD.WIDE R36, R38, 0x2, R4 ;  /* 0x0000000226247825 */ /* 0x000fe400078e0204 */
[----:B------:R-:W3:Y:S01]  /*64bd0*/  LDC R44, c[0x0][0x398] ;  /* 0x0000e600ff2c7b82 */ /* 0x000ee20000000800 */
[----:B------:R-:W-:Y:S01]  /*64be0*/  @P5 STG.E.U16 desc[UR6][R2.64], R86 ;  /* 0x0000005602005986 */ /* 0x000fe2000c101506 */
[----:B0-----:R-:W-:-:S03]  /*64bf0*/  ISETP.LT.AND P5, PT, R68, R46, !P3 ;  /* 0x0000002e4400720c */ /* 0x001fc60005fa1270 */
[----:B------:R0:W-:Y:S01]  /*64c00*/  @P2 STG.E.U16 desc[UR6][R34.64], R6 ;  /* 0x0000000622002986 */ /* 0x0001e2000c101506 */
[----:B--2---:R-:W-:Y:S01]  /*64c10*/  ISETP.LT.AND P2, PT, R90, R42, !P1 ;  /* 0x0000002a5a00720c */ /* 0x004fe20004f41270 */
[----:B------:R-:W-:Y:S01]  /*64c20*/  VIADD R0, R72, 0x1a ;  /* 0x0000001a48007836 */ /* 0x000fe20000000000 */
[----:B------:R-:W2:Y:S01]  /*64c30*/  LDC R46, c[0x0][0x398] ;  /* 0x0000e600ff2e7b82 */ /* 0x000ea20000000800 */
[----:B------:R0:W-:Y:S01]  /*64c40*/  @P6 STG.E.U16 desc[UR6][R36.64], R88 ;  /* 0x0000005824006986 */ /* 0x0001e2000c101506 */
[----:B----4-:R-:W-:-:S06]  /*64c50*/  ISETP.LT.AND P6, PT, R90, R52, !P3 ;  /* 0x000000345a00720c */ /* 0x010fcc0005fc1270 */
[----:B------:R-:W4:Y:S01]  /*64c60*/  LDC R52, c[0x0][0x398] ;  /* 0x0000e600ff347b82 */ /* 0x000f220000000800 */
[----:B------:R-:W-:Y:S01]  /*64c70*/  ISETP.GE.AND P1, PT, R0, R50, PT ;  /* 0x000000320000720c */ /* 0x000fe20003f26270 */
[----:B------:R-:W-:Y:S01]  /*64c80*/  IMAD.IADD R40, R38, 0x1, R31 ;  /* 0x0000000126287824 */ /* 0x000fe200078e021f */
[----:B0-----:R-:W-:Y:S01]  /*64c90*/  PRMT R6, R88, 0x7632, R6 ;  /* 0x0000763258067816 */ /* 0x001fe20000000006 */
[----:B------:R-:W-:Y:S01]  /*64ca0*/  IMAD.WIDE R34, R38, 0x2, R32 ;  /* 0x0000000226227825 */ /* 0x000fe200078e0220 */
[----:B------:R-:W-:-:S03]  /*64cb0*/  ISETP.LT.AND P3, PT, R68, R54, !P1 ;  /* 0x000000364400720c */ /* 0x000fc60004f61270 */
[----:B------:R-:W0:Y:S01]  /*64cc0*/  LDC R50, c[0x0][0x39c] ;  /* 0x0000e700ff327b82 */ /* 0x000e220000000800 */
[----:B------:R-:W-:Y:S01]  /*64cd0*/  VIADD R0, R72, 0x1b ;  /* 0x0000001b48007836 */ /* 0x000fe20000000000 */
[----:B------:R-:W-:Y:S01]  /*64ce0*/  @P2 STG.E.U16 desc[UR6][R34.64], R6 ;  /* 0x0000000622002986 */ /* 0x000fe2000c101506 */
[----:B------:R-:W-:-:S05]  /*64cf0*/  IMAD.WIDE R36, R40, 0x2, R4 ;  /* 0x0000000228247825 */ /* 0x000fca00078e0204 */
[----:B------:R-:W0:Y:S01]  /*64d00*/  LDC R54, c[0x0][0x398] ;  /* 0x0000e600ff367b82 */ /* 0x000e220000000800 */
[----:B------:R-:W-:Y:S01]  /*64d10*/  IMAD.IADD R43, R40, 0x1, R31 ;  /* 0x00000001282b7824 */ /* 0x000fe200078e021f */
[----:B-1----:R-:W-:Y:S01]  /*64d20*/  ISETP.GE.AND P2, PT, R0, R48, PT ;  /* 0x000000300000720c */ /* 0x002fe20003f46270 */
[----:B------:R-:W-:Y:S01]  /*64d30*/  IMAD.WIDE R40, R40, 0x2, R32 ;  /* 0x0000000228287825 */ /* 0x000fe200078e0220 */
[----:B------:R-:W-:Y:S01]  /*64d40*/  PRMT R42, R89, 0x7632, R42 ;  /* 0x00007632592a7816 */ /* 0x000fe2000000002a */
[----:B------:R-:W-:Y:S01]  /*64d50*/  @P5 STG.E.U16 desc[UR6][R36.64], R89 ;  /* 0x0000005924005986 */ /* 0x000fe2000c101506 */
[----:B---3--:R-:W-:Y:S01]  /*64d60*/  ISETP.LT.AND P5, PT, R68, R44, !P2 ;  /* 0x0000002c4400720c */ /* 0x008fe200057a1270 */
[----:B------:R-:W-:Y:S01]  /*64d70*/  IMAD.WIDE R2, R43, 0x2, R4 ;  /* 0x000000022b027825 */ /* 0x000fe200078e0204 */
[----:B------:R-:W1:Y:S01]  /*64d80*/  LDC R44, c[0x0][0x39c] ;  /* 0x0000e700ff2c7b82 */ /* 0x000e620000000800 */
[----:B------:R3:W-:Y:S01]  /*64d90*/  @P6 STG.E.U16 desc[UR6][R40.64], R42 ;  /* 0x0000002a28006986 */ /* 0x0007e2000c101506 */
[----:B----4-:R-:W-:-:S03]  /*64da0*/  ISETP.LT.AND P2, PT, R90, R52, !P2 ;  /* 0x000000345a00720c */ /* 0x010fc60005741270 */
[----:B------:R4:W-:Y:S01]  /*64db0*/  @P3 STG.E.U16 desc[UR6][R2.64], R91 ;  /* 0x0000005b02003986 */ /* 0x0009e2000c101506 */
[----:B--2---:R-:W-:Y:S01]  /*64dc0*/  ISETP.LT.AND P3, PT, R90, R46, !P1 ;  /* 0x0000002e5a00720c */ /* 0x004fe20004f61270 */
[----:B------:R-:W-:Y:S01]  /*64dd0*/  VIADD R0, R72, 0x1c ;  /* 0x0000001c48007836 */ /* 0x000fe20000000000 */
[----:B------:R-:W2:Y:S08]  /*64de0*/  LDC R48, c[0x0][0x39c] ;  /* 0x0000e700ff307b82 */ /* 0x000eb00000000800 */
[----:B---3--:R-:W3:Y:S01]  /*64df0*/  LDC R42, c[0x0][0x398] ;  /* 0x0000e600ff2a7b82 */ /* 0x008ee20000000800 */
[----:B0-----:R-:W-:Y:S01]  /*64e00*/  ISETP.GE.AND P1, PT, R0, R50, PT ;  /* 0x000000320000720c */ /* 0x001fe20003f26270 */
[----:B------:R-:W-:-:S06]  /*64e10*/  IMAD.WIDE R40, R43, 0x2, R32 ;  /* 0x000000022b287825 */ /* 0x000fcc00078e0220 */
[----:B------:R-:W0:Y:S01]  /*64e20*/  LDC R52, c[0x0][0x398] ;  /* 0x0000e600ff347b82 */ /* 0x000e220000000800 */
[----:B------:R-:W-:Y:S01]  /*64e30*/  PRMT R0, R91, 0x7632, R0 ;  /* 0x000076325b007816 */ /* 0x000fe20000000000 */
[----:B------:R-:W-:Y:S01]  /*64e40*/  IMAD.IADD R34, R43, 0x1, R31 ;  /* 0x000000012b227824 */ /* 0x000fe200078e021f */
[----:B------:R-:W-:-:S05]  /*64e50*/  ISETP.LT.AND P6, PT, R68, R54, !P1 ;  /* 0x000000364400720c */ /* 0x000fca0004fc1270 */
[----:B------:R-:W0:Y:S01]  /*64e60*/  LDC R46, c[0x0][0x398] ;  /* 0x0000e600ff2e7b82 */ /* 0x000e220000000800 */
[----:B------:R1:W-:Y:S01]  /*64e70*/  @P3 STG.E.U16 desc[UR6][R40.64], R0 ;  /* 0x0000000028003986 */ /* 0x0003e2000c101506 */
[C---:B------:R-:W-:Y:S01]  /*64e80*/  IADD3 R38, PT, PT, R34.reuse, R31, RZ ;  /* 0x0000001f22267210 */ /* 0x040fe20007ffe0ff */
[----:B----4-:R-:W-:-:S05]  /*64e90*/  IMAD.WIDE R2, R34, 0x2, R4 ;  /* 0x0000000222027825 */ /* 0x010fca00078e0204 */
[----:B------:R-:W4:Y:S01]  /*64ea0*/  LDC R54, c[0x0][0x398] ;  /* 0x0000e600ff367b82 */ /* 0x000f220000000800 */
[----:B------:R-:W-:Y:S01]  /*64eb0*/  PRMT R6, R92, 0x7632, R6 ;  /* 0x000076325c067816 */ /* 0x000fe20000000006 */
[----:B-1----:R-:W-:Y:S02]  /*64ec0*/  VIADD R0, R72, 0x1d ;  /* 0x0000001d48007836 */ /* 0x002fe40000000000 */
[----:B------:R-:W-:-:S04]  /*64ed0*/  IMAD.WIDE R34, R34, 0x2, R32 ;  /* 0x0000000222227825 */ /* 0x000fc800078e0220 */
[----:B------:R-:W1:Y:S01]  /*64ee0*/  LDC R50, c[0x0][0x39c] ;  /* 0x0000e700ff327b82 */ /* 0x000e620000000800 */
[----:B------:R-:W-:Y:S01]  /*64ef0*/  ISETP.GE.AND P3, PT, R0, R44, PT ;  /* 0x0000002c0000720c */ /* 0x000fe20003f66270 */
[----:B------:R-:W-:Y:S01]  /*64f00*/  IMAD.WIDE R36, R38, 0x2, R4 ;  /* 0x0000000226247825 */ /* 0x000fe200078e0204 */
[----:B------:R-:W-:Y:S03]  /*64f10*/  @P5 STG.E.U16 desc[UR6][R2.64], R92 ;  /* 0x0000005c02005986 */ /* 0x000fe6000c101506 */
[----:B------:R-:W-:Y:S01]  /*64f20*/  VIADD R0, R72, 0x1e ;  /* 0x0000001e48007836 */ /* 0x000fe20000000000 */
[----:B------:R0:W-:Y:S01]  /*64f30*/  @P2 STG.E.U16 desc[UR6][R34.64], R6 ;  /* 0x0000000622002986 */ /* 0x0001e2000c101506 */
[----:B---3--:R-:W-:-:S03]  /*64f40*/  ISETP.LT.AND P2, PT, R90, R42, !P1 ;  /* 0x0000002a5a00720c */ /* 0x008fc60004f41270 */
[----:B------:R3:W-:Y:S01]  /*64f50*/  @P6 STG.E.U16 desc[UR6][R36.64], R93 ;  /* 0x0000005d24006986 */ /* 0x0007e2000c101506 */
[----:B--2---:R-:W-:Y:S02]  /*64f60*/  ISETP.GE.AND P1, PT, R0, R48, PT ;  /* 0x000000300000720c */ /* 0x004fe40003f26270 */
[----:B------:R-:W2:Y:S01]  /*64f70*/  LDC R48, c[0x0][0x398] ;  /* 0x0000e600ff307b82 */ /* 0x000ea20000000800 */
[----:B0-----:R-:W-:Y:S02]  /*64f80*/  ISETP.LT.AND P6, PT, R90, R52, !P3 ;  /* 0x000000345a00720c */ /* 0x001fe40005fc1270 */
[----:B------:R-:W-:Y:S02]  /*64f90*/  PRMT R42, R58, 0x7610, R42 ;  /* 0x000076103a2a7816 */ /* 0x000fe4000000002a */
[----:B------:R-:W2:Y:S03]  /*64fa0*/  LDL.S16 R58, [R1+0x84] ;  /* 0x00008400013a7983 */ /* 0x000ea60000100600 */
[----:B------:R-:W0:Y:S01]  /*64fb0*/  LDC R52, c[0x0][0x39c] ;  /* 0x0000e700ff347b82 */ /* 0x000e220000000800 */
[----:B------:R-:W-:Y:S01]  /*64fc0*/  ISETP.LT.AND P5, PT, R68, R46, !P3 ;  /* 0x0000002e4400720c */ /* 0x000fe20005fa1270 */
[----:B------:R-:W-:Y:S01]  /*64fd0*/  IMAD.IADD R40, R38, 0x1, R31 ;  /* 0x0000000126287824 */ /* 0x000fe200078e021f */
[----:B----4-:R-:W-:Y:S01]  /*64fe0*/  ISETP.LT.AND P3, PT, R68, R54, !P1 ;  /* 0x000000364400720c */ /* 0x010fe20004f61270 */
[----:B------:R-:W-:Y:S01]  /*64ff0*/  IMAD.WIDE R34, R38, 0x2, R32 ;  /* 0x0000000226227825 */ /* 0x000fe200078e0220 */
[----:B------:R-:W-:-:S02]  /*65000*/  PRMT R43, R60, 0x7610, R43 ;  /* 0x000076103c2b7816 */ /* 0x000fc4000000002b */
[----:B------:R-:W-:Y:S01]  /*65010*/  PRMT R38, R62, 0x7610, R38 ;  /* 0x000076103e267816 */ /* 0x000fe20000000026 */
[----:B------:R-:W4:Y:S01]  /*65020*/  LDL.LU.S16 R60, [R1+0x86] ;  /* 0x00008600013c7983 */ /* 0x000f220000300600 */
[----:B------:R-:W-:Y:S01]  /*65030*/  PRMT R6, R93, 0x7632, R6 ;  /* 0x000076325d067816 */ /* 0x000fe20000000006 */
[----:B------:R-:W-:Y:S01]  /*65040*/  VIADD R0, R72, 0x1f ;  /* 0x0000001f48007836 */ /* 0x000fe20000000000 */
[----:B------:R-:W2:Y:S01]  /*65050*/  LDC R46, c[0x0][0x398] ;  /* 0x0000e600ff2e7b82 */ /* 0x000ea20000000800 */
[----:B------:R-:W4:Y:S01]  /*65060*/  LDL.S16 R62, [R1+0x88] ;  /* 0x00008800013e7983 */ /* 0x000f220000100600 */
[C---:B------:R-:W-:Y:S02]  /*65070*/  IMAD.IADD R44, R40.reuse, 0x1, R31 ;  /* 0x00000001282c7824 */ /* 0x040fe400078e021f */
[----:B---3--:R-:W-:Y:S01]  /*65080*/  IMAD.WIDE R36, R40, 0x2, R4 ;  /* 0x0000000228247825 */ /* 0x008fe200078e0204 */
[----:B------:R3:W-:Y:S01]  /*65090*/  @P2 STG.E.U16 desc[UR6][R34.64], R6 ;  /* 0x0000000622002986 */ /* 0x0007e2000c101506 */
[----:B-1----:R-:W-:-:S02]  /*650a0*/  ISETP.GE.AND P2, PT, R0, R50, PT ;  /* 0x000000320000720c */ /* 0x002fc40003f46270 */
[----:B------:R-:W-:Y:S01]  /*650b0*/  IMAD.WIDE R40, R40, 0x2, R32 ;  /* 0x0000000228287825 */ /* 0x000fe200078e0220 */
[----:B------:R-:W-:Y:S01]  /*650c0*/  @P5 STG.E.U16 desc[UR6][R36.64], R42 ;  /* 0x0000002a24005986 */ /* 0x000fe2000c101506 */
[----:B------:R-:W1:Y:S02]  /*650d0*/  LDC R54, c[0x0][0x398] ;  /* 0x0000e600ff367b82 */ /* 0x000e640000000800 */
[----:B------:R-:W-:Y:S01]  /*650e0*/  IMAD.WIDE R2, R44, 0x2, R4 ;  /* 0x000000022c027825 */ /* 0x000fe200078e0204 */
[----:B------:R-:W-:Y:S03]  /*650f0*/  @P6 STG.E.U16 desc[UR6][R40.64], R43 ;  /* 0x0000002b28006986 */ /* 0x000fe6000c101506 */
[----:B------:R-:W-:Y:S01]  /*65100*/  VIADD R0, R72, 0x20 ;  /* 0x0000002048007836 */ /* 0x000fe20000000000 */
[----:B------:R0:W-:Y:S01]  /*65110*/  @P3 STG.E.U16 desc[UR6][R2.64], R38 ;  /* 0x0000002602003986 */ /* 0x0001e2000c101506 */
[----:B--2---:R-:W-:Y:S01]  /*65120*/  ISETP.LT.AND P3, PT, R90, R48, !P1 ;  /* 0x000000305a00720c */ /* 0x004fe20004f61270 */
[----:B------:R-:W2:Y:S02]  /*65130*/  LDC R50, c[0x0][0x39c] ;  /* 0x0000e700ff327b82 */ /* 0x000ea40000000800 */
[----:B0-----:R-:W-:-:S02]  /*65140*/  ISETP.GE.AND P1, PT, R0, R52, PT ;  /* 0x000000340000720c */ /* 0x001fc40003f26270 */
[----:B------:R-:W-:Y:S02]  /*65150*/  PRMT R0, R63, 0x7610, R0 ;  /* 0x000076103f007816 */ /* 0x000fe40000000000 */
[----:B------:R-:W4:Y:S01]  /*65160*/  LDL.LU.S16 R63, [R1+0x8a] ;  /* 0x00008a00013f7983 */ /* 0x000f220000300600 */
[----:B---3--:R-:W-:Y:S01]  /*65170*/  PRMT R6, R87, 0x7610, R6 ;  /* 0x0000761057067816 */ /* 0x008fe20000000006 */
[----:B------:R-:W0:Y:S02]  /*65180*/  LDC R48, c[0x0][0x39c] ;  /* 0x0000e700ff307b82 */ /* 0x000e240000000800 */
[----:B------:R-:W3:Y:S01]  /*65190*/  LDL.S16 R87, [R1+0x8c] ;  /* 0x00008c0001577983 */ /* 0x000ee20000100600 */
[----:B------:R-:W-:-:S03]  /*651a0*/  PRMT R38, R84, 0x7610, R38 ;  /* 0x0000761054267816 */ /* 0x000fc60000000026 */
[----:B------:R-:W3:Y:S02]  /*651b0*/  LDL.LU.S16 R84, [R1+0x8e] ;  /* 0x00008e0001547983 */ /* 0x000ee40000300600 */
[----:B------:R-:W0:Y:S01]  /*651c0*/  LDC R52, c[0x0][0x398] ;  /* 0x0000e600ff347b82 */ /* 0x000e220000000800 */
[----:B------:R-:W-:Y:S02]  /*651d0*/  ISETP.LT.AND P5, PT, R68, R46, !P2 ;  /* 0x0000002e4400720c */ /* 0x000fe400057a1270 */
[----:B-1----:R-:W-:Y:S01]  /*651e0*/  ISETP.LT.AND P2, PT, R90, R54, !P2 ;  /* 0x000000365a00720c */ /* 0x002fe20005741270 */
[----:B------:R-:W-:Y:S01]  /*651f0*/  IMAD.IADD R36, R44, 0x1, R31 ;  /* 0x000000012c247824 */ /* 0x000fe200078e021f */
[----:B------:R-:W-:-:S03]  /*65200*/  ISETP.LT.AND P6, PT, R68, R55, !P1 ;  /* 0x000000374400720c */ /* 0x000fc60004fc1270 */
[----:B------:R-:W1:Y:S01]  /*65210*/  LDC R46, c[0x0][0x398] ;  /* 0x0000e600ff2e7b82 */ /* 0x000e620000000800 */
[----:B------:R-:W-:-:S07]  /*65220*/  IMAD.WIDE R2, R44, 0x2, R32 ;  /* 0x000000022c027825 */ /* 0x000fce00078e0220 */
[----:B------:R-:W1:Y:S01]  /*65230*/  LDC R54, c[0x0][0x39c] ;  /* 0x0000e700ff367b82 */ /* 0x000e620000000800 */
[----:B------:R-:W-:Y:S01]  /*65240*/  IMAD.WIDE R34, R36, 0x2, R4 ;  /* 0x0000000224227825 */ /* 0x000fe200078e0204 */
[----:B------:R0:W-:Y:S06]  /*65250*/  @P3 STG.E.U16 desc[UR6][R2.64], R0 ;  /* 0x0000000002003986 */ /* 0x0001ec000c101506 */
[----:B------:R-:W1:Y:S01]  /*65260*/  LDC R55, c[0x0][0x398] ;  /* 0x0000e600ff377b82 */ /* 0x000e620000000800 */
[----:B------:R-:W-:Y:S01]  /*65270*/  PRMT R43, R69, 0x7610, R43 ;  /* 0x00007610452b7816 */ /* 0x000fe2000000002b */
[----:B------:R0:W-:Y:S02]  /*65280*/  @P5 STG.E.U16 desc[UR6][R34.64], R6 ;  /* 0x0000000622005986 */ /* 0x0001e4000c101506 */
[----:B0-----:R-:W-:-:S02]  /*65290*/  VIADD R0, R72, 0x21 ;  /* 0x0000002148007836 */ /* 0x001fc40000000000 */
[----:B------:R-:W3:Y:S01]  /*652a0*/  LDL.S16 R69, [R1+0x90] ;  /* 0x0000900001457983 */ /* 0x000ee20000100600 */
[----:B------:R-:W-:Y:S02]  /*652b0*/  IMAD.IADD R42, R36, 0x1, R31 ;  /* 0x00000001242a7824 */ /* 0x000fe400078e021f */
[----:B------:R-:W-:Y:S02]  /*652c0*/  ISETP.GE.AND P3, PT, R0, R48, PT ;  /* 0x000000300000720c */ /* 0x000fe40003f66270 */
[----:B------:R-:W-:Y:S01]  /*652d0*/  PRMT R6, R57, 0x7610, R6 ;  /* 0x0000761039067816 */ /* 0x000fe20000000006 */
[----:B------:R-:W-:Y:S01]  /*652e0*/  IMAD.WIDE R36, R36, 0x2, R32 ;  /* 0x0000000224247825 */ /* 0x000fe200078e0220 */
[----:B------:R-:W3:Y:S01]  /*652f0*/  LDL.LU.S16 R57, [R1+0x92] ;  /* 0x0000920001397983 */ /* 0x000ee20000300600 */
[----:B------:R-:W-:Y:S01]  /*65300*/  ISETP.LT.AND P5, PT, R68, R52, !P3 ;  /* 0x000000344400720c */ /* 0x000fe20005fa1270 */
[----:B------:R-:W0:Y:S01]  /*65310*/  LDC R48, c[0x0][0x398] ;  /* 0x0000e600ff307b82 */ /* 0x000e220000000800 */
[----:B------:R-:W-:Y:S01]  /*65320*/  VIADD R0, R72, 0x22 ;  /* 0x0000002248007836 */ /* 0x000fe20000000000 */
[----:B------:R1:W-:Y:S01]  /*65330*/  @P2 STG.E.U16 desc[UR6][R36.64], R38 ;  /* 0x0000002624002986 */ /* 0x0003e2000c101506 */
[----:B------:R-:W-:Y:S01]  /*65340*/  IMAD.WIDE R40, R42, 0x2, R4 ;  /* 0x000000022a287825 */ /* 0x000fe200078e0204 */
[----:B-1----:R-:W-:-:S04]  /*65350*/  ISETP.LT.AND P2, PT, R90, R46, !P1 ;  /* 0x0000002e5a00720c */ /* 0x002fc80004f41270 */
[----:B------:R-:W1:Y:S01]  /*65360*/  LDC R52, c[0x0][0x39c] ;  /* 0x0000e700ff347b82 */ /* 0x000e620000000800 */
[----:B------:R-:W-:Y:S01]  /*65370*/  ISETP.GE.AND P1, PT, R0, R54, PT ;  /* 0x000000360000720c */ /* 0x000fe20003f26270 */
[----:B------:R0:W-:Y:S01]  /*65380*/  @P6 STG.E.U16 desc[UR6][R40.64], R43 ;  /* 0x0000002b28006986 */ /* 0x0001e2000c101506 */
[----:B------:R-:W-:Y:S01]  /*65390*/  ISETP.LT.AND P6, PT, R90, R55, !P3 ;  /* 0x000000375a00720c */ /* 0x000fe20005fc1270 */
[----:B------:R-:W-:Y:S01]  /*653a0*/  IMAD.WIDE R2, R42, 0x2, R32 ;  /* 0x000000022a027825 */ /* 0x000fe200078e0220 */
[----:B------:R-:W-:-:S03]  /*653b0*/  ISETP.LT.AND P3, PT, R68, R56, !P1 ;  /* 0x000000384400720c */ /* 0x000fc60004f61270 */
[--C-:B------:R-:W-:Y:S01]  /*653c0*/  IMAD.IADD R36, R42, 0x1, R31.reuse ;  /* 0x000000012a247824 */ /* 0x100fe200078e021f */
[----:B------:R-:W1:Y:S01]  /*653d0*/  LDC R46, c[0x0][0x398] ;  /* 0x0000e600ff2e7b82 */ /* 0x000e620000000800 */
[----:B------:R-:W-:Y:S02]  /*653e0*/  VIADD R0, R72, 0x23 ;  /* 0x0000002348007836 */ /* 0x000fe40000000000 */
[C---:B------:R-:W-:Y:S02]  /*653f0*/  IMAD.IADD R44, R36.reuse, 0x1, R31 ;  /* 0x00000001242c7824 */ /* 0x040fe400078e021f */
[----:B------:R-:W-:Y:S01]  /*65400*/  IMAD.WIDE R34, R36, 0x2, R4 ;  /* 0x0000000224227825 */ /* 0x000fe200078e0204 */
[----:B------:R3:W-:Y:S01]  /*65410*/  @P2 STG.E.U16 desc[UR6][R2.64], R6 ;  /* 0x0000000602002986 */ /* 0x0007e2000c101506 */
[----:B--2---:R-:W-:Y:S01]  /*65420*/  ISETP.GE.AND P2, PT, R0, R50, PT ;  /* 0x000000320000720c */ /* 0x004fe20003f46270 */
[----:B------:R-:W2:Y:S01]  /*65430*/  LDC R54, c[0x0][0x398] ;  /* 0x0000e600ff367b82 */ /* 0x000ea20000000800 */
[----:B------:R-:W-:-:S04]  /*65440*/  IMAD.WIDE R36, R36, 0x2, R32 ;  /* 0x0000000224247825 */ /* 0x000fc800078e0220 */
[----:B0-----:R-:W-:-:S03]  /*65450*/  IMAD.WIDE R40, R44, 0x2, R4 ;  /* 0x000000022c287825 */ /* 0x001fc600078e0204 */
[----:B------:R-:W0:Y:S01]  /*65460*/  LDC R55, c[0x0][0x398] ;  /* 0x0000e600ff377b82 */ /* 0x000e220000000800 */
[----:B------:R-:W-:-:S07]  /*65470*/  VIADD R0, R72, 0x24 ;  /* 0x0000002448007836 */ /* 0x000fce0000000000 */
[----:B------:R-:W0:Y:S01]  /*65480*/  LDC R56, c[0x0][0x398] ;  /* 0x0000e600ff387b82 */ /* 0x000e220000000800 */
[----:B------:R-:W-:Y:S02]  /*65490*/  PRMT R38, R58, 0x7610, R38 ;  /* 0x000076103a267816 */ /* 0x000fe40000000026 */
[----:B----4-:R-:W-:Y:S01]  /*654a0*/  PRMT R43, R60, 0x7610, R43 ;  /* 0x000076103c2b7816 */ /* 0x010fe2000000002b */
[----:B------:R-:W4:Y:S01]  /*654b0*/  LDL.S16 R58, [R1+0x94] ;  /* 0x00009400013a7983 */ /* 0x000f220000100600 */
[----:B------:R-:W-:-:S03]  /*654c0*/  PRMT R42, R62, 0x7610, R42 ;  /* 0x000076103e2a7816 */ /* 0x000fc6000000002a */
[----:B------:R-:W4:Y:S01]  /*654d0*/  LDL.LU.S16 R60, [R1+0x96] ;  /* 0x00009600013c7983 */ /* 0x000f220000300600 */
[----:B---3--:R-:W-:-:S03]  /*654e0*/  PRMT R6, R87, 0x7610, R6 ;  /* 0x0000761057067816 */ /* 0x008fc60000000006 */
[----:B------:R-:W3:Y:S01]  /*654f0*/  LDL.S16 R62, [R1+0x98] ;  /* 0x00009800013e7983 */ /* 0x000ee20000100600 */
[----:B------:R-:W-:Y:S01]  /*65500*/  IMAD.WIDE R2, R44, 0x2, R32 ;  /* 0x000000022c027825 */ /* 0x000fe200078e0220 */
[----:B------:R-:W0:Y:S02]  /*65510*/  LDC R50, c[0x0][0x39c] ;  /* 0x0000e700ff327b82 */ /* 0x000e240000000800 */
[----:B------:R2:W-:Y:S04]  /*65520*/  @P5 STG.E.U16 desc[UR6][R34.64], R38 ;  /* 0x0000002622005986 */ /* 0x0005e8000c101506 */
[----:B------:R0:W-:Y:S04]  /*65530*/  @P6 STG.E.U16 desc[UR6][R36.64], R43 ;  /* 0x0000002b24006986 */ /* 0x0001e8000c101506 */
[----:B------:R-:W-:Y:S01]  /*65540*/  @P3 STG.E.U16 desc[UR6][R40.64], R42 ;  /* 0x0000002a28003986 */ /* 0x000fe2000c101506 */
[----:B------:R-:W-:-:S02]  /*65550*/  ISETP.LT.AND P3, PT, R90, R48, !P1 ;  /* 0x000000305a00720c */ /* 0x000fc40004f61270 */
[----:B-1----:R-:W-:Y:S01]  /*65560*/  ISETP.GE.AND P1, PT, R0, R52, PT ;  /* 0x000000340000720c */ /* 0x002fe20003f26270 */
[----:B------:R-:W1:Y:S01]  /*65570*/  LDC R48, c[0x0][0x39c] ;  /* 0x0000e700ff307b82 */ /* 0x000e620000000800 */
[----:B------:R-:W-:Y:S02]  /*65580*/  PRMT R0, R63, 0x7610, R0 ;  /* 0x000076103f007816 */ /* 0x000fe40000000000 */
[----:B------:R-:W3:Y:S04]  /*65590*/  LDL.LU.S16 R63, [R1+0x9a] ;  /* 0x00009a00013f7983 */ /* 0x000ee80000300600 */
[----:B------:R-:W3:Y:S01]  /*655a0*/  LDL.S16 R87, [R1+0x9c] ;  /* 0x00009c0001577983 */ /* 0x000ee20000100600 */
[----:B--2---:R-:W-:Y:S01]  /*655b0*/  PRMT R38, R84, 0x7610, R38 ;  /* 0x0000761054267816 */ /* 0x004fe20000000026 */
[----:B------:R-:W2:Y:S02]  /*655c0*/  LDC R52, c[0x0][0x398] ;  /* 0x0000e600ff347b82 */ /* 0x000ea40000000800 */
[----:B------:R-:W3:Y:S01]  /*655d0*/  LDL.LU.S16 R84, [R1+0x9e] ;  /* 0x00009e0001547983 */ /* 0x000ee20000300600 */
[----:B------:R-:W-:-:S02]  /*655e0*/  ISETP.LT.AND P5, PT, R68, R46, !P2 ;  /* 0x0000002e4400720c */ /* 0x000fc400057a1270 */
[----:B------:R-:W-:-:S03]  /*655f0*/  ISETP.LT.AND P2, PT, R90, R54, !P2 ;  /* 0x000000365a00720c */ /* 0x000fc60005741270 */
[----:B------:R-:W2:Y:S01]  /*65600*/  LDC R46, c[0x0][0x398] ;  /* 0x0000e600ff2e7b82 */ /* 0x000ea20000000800 */
[----:B0-----:R-:W-:Y:S01]  /*65610*/  ISETP.LT.AND P6, PT, R68, R55, !P1 ;  /* 0x000000374400720c */ /* 0x001fe20004fc1270 */
[----:B------:R-:W-:-:S06]  /*65620*/  IMAD.IADD R36, R44, 0x1, R31 ;  /* 0x000000012c247824 */ /* 0x000fcc00078e021f */
[----:B------:R-:W0:Y:S01]  /*65630*/  LDC R54, c[0x0][0x39c] ;  /* 0x0000e700ff367b82 */ /* 0x000e220000000800 */
[----:B------:R-:W-:Y:S01]  /*65640*/  IMAD.WIDE R34, R36, 0x2, R4 ;  /* 0x0000000224227825 */ /* 0x000fe200078e0204 */
[----:B------:R1:W-:Y:S06]  /*65650*/  @P3 STG.E.U16 desc[UR6][R2.64], R0 ;  /* 0x0000000002003986 */ /* 0x0003ec000c101506 */
[----:B------:R-:W0:Y:S01]  /*65660*/  LDC R55, c[0x0][0x398] ;  /* 0x0000e600ff377b82 */ /* 0x000e220000000800 */
[----:B------:R-:W-:Y:S01]  /*65670*/  PRMT R43, R69, 0x7610, R43 ;  /* 0x00007610452b7816 */ /* 0x000fe2000000002b */
[----:B------:R1:W-:Y:S02]  /*65680*/  @P5 STG.E.U16 desc[UR6][R34.64], R6 ;  /* 0x0000000622005986 */ /* 0x0003e4000c101506 */
[----:B-1----:R-:W-:-:S02]  /*65690*/  VIADD R0, R72, 0x25 ;  /* 0x0000002548007836 */ /* 0x002fc40000000000 */
[----:B------:R-:W3:Y:S01]  /*656a0*/  LDL.S16 R69, [R1+0xa0] ;  /* 0x0000a00001457983 */ /* 0x000ee20000100600 */
[----:B------:R-:W-:Y:S02]  /*656b0*/  IMAD.IADD R42, R36, 0x1, R31 ;  /* 0x00000001242a7824 */ /* 0x000fe400078e021f */
[----:B------:R-:W-:Y:S02]  /*656c0*/  ISETP.GE.AND P3, PT, R0, R48, PT ;  /* 0x000000300000720c */ /* 0x000fe40003f66270 */
[----:B------:R-:W-:Y:S01]  /*656d0*/  PRMT R6, R57, 0x7610, R6 ;  /* 0x0000761039067816 */ /* 0x000fe20000000006 */
[----:B------:R-:W-:Y:S01]  /*656e0*/  IMAD.WIDE R36, R36, 0x2, R32 ;  /* 0x0000000224247825 */ /* 0x000fe200078e0220 */
[----:B------:R-:W3:Y:S01]  /*656f0*/  LDL.LU.S16 R57, [R1+0xa2] ;  /* 0x0000a20001397983 */ /* 0x000ee20000300600 */
[----:B--2---:R-:W-:Y:S01]  /*65700*/  ISETP.LT.AND P5, PT, R68, R52, !P3 ;  /* 0x000000344400720c */ /* 0x004fe20005fa1270 */
[----:B------:R-:W1:Y:S01]  /*65710*/  LDC R48, c[0x0][0x398] ;  /* 0x0000e600ff307b82 */ /* 0x000e620000000800 */
[----:B------:R-:W-:Y:S01]  /*65720*/  VIADD R0, R72, 0x26 ;  /* 0x0000002648007836 */ /* 0x000fe20000000000 */
[----:B------:R2:W-:Y:S01]  /*65730*/  @P2 STG.E.U16 desc[UR6][R36.64], R38 ;  /* 0x0000002624002986 */ /* 0x0005e2000c101506 */
[----:B------:R-:W-:Y:S01]  /*65740*/  IMAD.WIDE R40, R42, 0x2, R4 ;  /* 0x000000022a287825 */ /* 0x000fe200078e0204 */
[----:B------:R-:W-:-:S04]  /*65750*/  ISETP.LT.AND P2, PT, R90, R46, !P1 ;  /* 0x0000002e5a00720c */ /* 0x000fc80004f41270 */
[----:B------:R-:W1:Y:S01]  /*65760*/  LDC R52, c[0x0][0x39c] ;  /* 0x0000e700ff347b82 */ /* 0x000e620000000800 */
[----:B0-----:R-:W-:Y:S01]  /*65770*/  ISETP.GE.AND P1, PT, R0, R54, PT ;  /* 0x000000360000720c */ /* 0x001fe20003f26270 */
[----:B------:R0:W-:Y:S01]  /*65780*/  @P6 STG.E.U16 desc[UR6][R40.64], R43 ;  /* 0x0000002b28006986 */ /* 0x0001e2000c101506 */
[----:B------:R-:W-:Y:S01]  /*65790*/  ISETP.LT.AND P6, PT, R90, R55, !P3 ;  /* 0x000000375a00720c */ /* 0x000fe20005fc1270 */
[----:B------:R-:W-:Y:S01]  /*657a0*/  IMAD.WIDE R2, R42, 0x2, R32 ;  /* 0x000000022a027825 */ /* 0x000fe200078e0220 */
[----:B------:R-:W-:-:S03]  /*657b0*/  ISETP.LT.AND P3, PT, R68, R56, !P1 ;  /* 0x000000384400720c */ /* 0x000fc60004f61270 */
[--C-:B--2---:R-:W-:Y:S01]  /*657c0*/  IMAD.IADD R36, R42, 0x1, R31.reuse ;  /* 0x000000012a247824 */ /* 0x104fe200078e021f */
[----:B------:R-:W2:Y:S01]  /*657d0*/  LDC R46, c[0x0][0x398] ;  /* 0x0000e600ff2e7b82 */ /* 0x000ea20000000800 */
[----:B------:R-:W-:Y:S02]  /*657e0*/  VIADD R0, R72, 0x27 ;  /* 0x0000002748007836 */ /* 0x000fe40000000000 */
[C---:B------:R-:W-:Y:S02]  /*657f0*/  IMAD.IADD R44, R36.reuse, 0x1, R31 ;  /* 0x00000001242c7824 */ /* 0x040fe400078e021f */
[----:B------:R-:W-:Y:S01]  /*65800*/  IMAD.WIDE R34, R36, 0x2, R4 ;  /* 0x0000000224227825 */ /* 0x000fe200078e0204 */
[----:B------:R1:W-:Y:S01]  /*65810*/  @P2 STG.E.U16 desc[UR6][R2.64], R6 ;  /* 0x0000000602002986 */ /* 0x0003e2000c101506 */
[----:B------:R-:W-:Y:S01]  /*65820*/  ISETP.GE.AND P2, PT, R0, R50, PT ;  /* 0x000000320000720c */ /* 0x000fe20003f46270 */
[----:B------:R-:W1:Y:S01]  /*65830*/  LDC R54, c[0x0][0x398] ;  /* 0x0000e600ff367b82 */ /* 0x000e620000000800 */
[----:B------:R-:W-:-:S04]  /*65840*/  IMAD.WIDE R36, R36, 0x2, R32 ;  /* 0x0000000224247825 */ /* 0x000fc800078e0220 */
[----:B0-----:R-:W-:-:S03]  /*65850*/  IMAD.WIDE R40, R44, 0x2, R4 ;  /* 0x000000022c287825 */ /* 0x001fc600078e0204 */
[----:B------:R-:W0:Y:S01]  /*65860*/  LDC R55, c[0x0][0x398] ;  /* 0x0000e600ff377b82 */ /* 0x000e220000000800 */
[----:B------:R-:W-:-:S07]  /*65870*/  VIADD R0, R72, 0x28 ;  /* 0x0000002848007836 */ /* 0x000fce0000000000 */
[----:B------:R-:W0:Y:S01]  /*65880*/  LDC R56, c[0x0][0x398] ;  /* 0x0000e600ff387b82 */ /* 0x000e220000000800 */
[----:B----4-:R-:W-:Y:S02]  /*65890*/  PRMT R38, R58, 0x7610, R38 ;  /* 0x000076103a267816 */ /* 0x010fe40000000026 */
[----:B------:R-:W-:Y:S01]  /*658a0*/  PRMT R43, R60, 0x7610, R43 ;  /* 0x000076103c2b7816 */ /* 0x000fe2000000002b */
[----:B------:R-:W4:Y:S01]  /*658b0*/  LDL.S16 R58, [R1+0xa4] ;  /* 0x0000a400013a7983 */ /* 0x000f220000100600 */
[----:B---3--:R-:W-:-:S03]  /*658c0*/  PRMT R42, R62, 0x7610, R42 ;  /* 0x000076103e2a7816 */ /* 0x008fc6000000002a */
[----:B------:R-:W3:Y:S01]  /*658d0*/  LDL.LU.S16 R60, [R1+0xa6] ;  /* 0x0000a600013c7983 */ /* 0x000ee20000300600 */
[----:B-1----:R-:W-:-:S03]  /*658e0*/  PRMT R6, R87, 0x7610, R6 ;  /* 0x0000761057067816 */ /* 0x002fc60000000006 */
[----:B------:R-:W3:Y:S01]  /*658f0*/  LDL.S16 R62, [R1+0xa8] ;  /* 0x0000a800013e7983 */ /* 0x000ee20000100600 */
[----:B------:R-:W-:Y:S01]  /*65900*/  IMAD.WIDE R2, R44, 0x2, R32 ;  /* 0x000000022c027825 */ /* 0x000fe200078e0220 */
[----:B------:R-:W1:Y:S02]  /*65910*/  LDC R50, c[0x0][0x39c] ;  /* 0x0000e700ff327b82 */ /* 0x000e640000000800 */
[----:B------:R0:W-:Y:S04]  /*65920*/  @P5 STG.E.U16 desc[UR6][R34.64], R38 ;  /* 0x0000002622005986 */ /* 0x0001e8000c101506 */
[----:B------:R0:W-:Y:S04]  /*65930*/  @P6 STG.E.U16 desc[UR6][R36.64], R43 ;  /* 0x0000002b24006986 */ /* 0x0001e8000c101506 */
[----:B------:R-:W-:Y:S01]  /*65940*/  @P3 STG.E.U16 desc[UR6][R40.64], R42 ;  /* 0x0000002a28003986 */ /* 0x000fe2000c101506 */
[----:B------:R-:W-:-:S02]  /*65950*/  ISETP.LT.AND P3, PT, R90, R48, !P1 ;  /* 0x000000305a00720c */ /* 0x000fc40004f61270 */
[----:B------:R-:W-:Y:S01]  /*65960*/  ISETP.GE.AND P1, PT, R0, R52, PT ;  /* 0x000000340000720c */ /* 0x000fe20003f26270 */
[----:B------:R-:W1:Y:S01]  /*65970*/  LDC R48, c[0x0][0x39c] ;  /* 0x0000e700ff307b82 */ /* 0x000e620000000800 */
[----:B------:R-:W-:Y:S02]  /*65980*/  PRMT R0, R63, 0x7610, R0 ;  /* 0x000076103f007816 */ /* 0x000fe40000000000 */
[----:B------:R-:W3:Y:S04]  /*65990*/  LDL.LU.S16 R63, [R1+0xaa] ;  /* 0x0000aa00013f7983 */ /* 0x000ee80000300600 */
[----:B------:R-:W3:Y:S01]  /*659a0*/  LDL.S16 R87, [R1+0xac] ;  /* 0x0000ac0001577983 */ /* 0x000ee20000100600 */
[----:B0-----:R-:W-:Y:S01]  /*659b0*/  PRMT R38, R84, 0x7610, R38 ;  /* 0x0000761054267816 */ /* 0x001fe20000000026 */
[----:B------:R-:W0:Y:S02]  /*659c0*/  LDC R52, c[0x0][0x398] ;  /* 0x0000e600ff347b82 */ /* 0x000e240000000800 */
[----:B------:R-:W3:Y:S01]  /*659d0*/  LDL.LU.S16 R84, [R1+0xae] ;  /* 0x0000ae0001547983 */ /* 0x000ee20000300600 */
[----:B--2---:R-:W-:-:S02]  /*659e0*/  ISETP.LT.AND P5, PT, R68, R46, !P2 ;  /* 0x0000002e4400720c */ /* 0x004fc400057a1270 */
[----:B------:R-:W-:-:S03]  /*659f0*/  ISETP.LT.AND P2, PT, R90, R54, !P2 ;  /* 0x000000365a00720c */ /* 0x000fc60005741270 */
[----:B------:R-:W2:Y:S01]  /*65a00*/  LDC R46, c[0x0][0x398] ;  /* 0x0000e600ff2e7b82 */ /* 0x000ea20000000800 */
[----:B------:R-:W-:Y:S01]  /*65a10*/  ISETP.LT.AND P6, PT, R68, R55, !P1 ;  /* 0x000000374400720c */ /* 0x000fe20004fc1270 */
[----:B------:R-:W-:-:S06]  /*65a20*/  IMAD.IADD R36, R44, 0x1, R31 ;  /* 0x000000012c247824 */ /* 0x000fcc00078e021f */
[----:B------:R-:W2:Y:S01]  /*65a30*/  LDC R54, c[0x0][0x39c] ;  /* 0x0000e700ff367b82 */ /* 0x000ea20000000800 */
[----:B------:R-:W-:Y:S01]  /*65a40*/  IMAD.WIDE R34, R36, 0x2, R4 ;  /* 0x0000000224227825 */ /* 0x000fe200078e0204 */
[----:B------:R1:W-:Y:S06]  /*65a50*/  @P3 STG.E.U16 desc[UR6][R2.64], R0 ;  /* 0x0000000002003986 */ /* 0x0003ec000c101506 */
[----:B------:R-:W2:Y:S01]  /*65a60*/  LDC R55, c[0x0][0x398] ;  /* 0x0000e600ff377b82 */ /* 0x000ea20000000800 */
        /* <DEDUP_REMOVED lines=9> */
[----:B0-----:R-:W-:Y:S01]  /*65b00*/  ISETP.LT.AND P5, PT, R68, R52, !P3 ;  /* 0x000000344400720c */ /* 0x001fe20005fa1270 */
[----:B------:R-:W0:Y:S01]  /*65b10*/  LDC R48, c[0x0][0x398] ;  /* 0x0000e600ff307b82 */ /* 0x000e220000000800 */
[----:B------:R-:W-:Y:S01]  /*65b20*/  IADD3 R0, PT, PT, R72, 0x2a, RZ ;  /* 0x0000002a48007810 */ /* 0x000fe20007ffe0ff */
[----:B------:R-:W-:Y:S01]  /*65b30*/  IMAD.WIDE R40, R42, 0x2, R4 ;  /* 0x000000022a287825 */ /* 0x000fe200078e0204 */
[----:B------:R1:W-:Y:S01]  /*65b40*/  @P2 STG.E.U16 desc[UR6][R36.64], R38 ;  /* 0x0000002624002986 */ /* 0x0003e2000c101506 */
[----:B--2---:R-:W-:-:S04]  /*65b50*/  ISETP.LT.AND P2, PT, R90, R46, !P1 ;  /* 0x0000002e5a00720c */ /* 0x004fc80004f41270 */
[----:B------:R-:W2:Y:S01]  /*65b60*/  LDC R52, c[0x0][0x39c] ;  /* 0x0000e700ff347b82 */ /* 0x000ea20000000800 */
[----:B------:R-:W-:Y:S01]  /*65b70*/  ISETP.GE.AND P1, PT, R0, R54, PT ;  /* 0x000000360000720c */ /* 0x000fe20003f26270 */
[----:B------:R1:W-:Y:S01]  /*65b80*/  @P6 STG.E.U16 desc[UR6][R40.64], R43 ;  /* 0x0000002b28006986 */ /* 0x0003e2000c101506 */
[----:B------:R-:W-:Y:S01]  /*65b90*/  ISETP.LT.AND P6, PT, R90, R55, !P3 ;  /* 0x000000375a00720c */ /* 0x000fe20005fc1270 */
[----:B------:R-:W-:Y:S01]  /*65ba0*/  IMAD.WIDE R2, R42, 0x2, R32 ;  /* 0x000000022a027825 */ /* 0x000fe200078e0220 */
[----:B------:R-:W-:-:S03]  /*65bb0*/  ISETP.LT.AND P3, PT, R68, R56, !P1 ;  /* 0x000000384400720c */ /* 0x000fc60004f61270 */
[--C-:B-1----:R-:W-:Y:S01]  /*65bc0*/  IMAD.IADD R36, R42, 0x1, R31.reuse ;  /* 0x000000012a247824 */ /* 0x102fe200078e021f */
[----:B------:R-:W1:Y:S01]  /*65bd0*/  LDC R46, c[0x0][0x398] ;  /* 0x0000e600ff2e7b82 */ /* 0x000e620000000800 */
[----:B------:R-:W-:Y:S02]  /*65be0*/  VIADD R0, R72, 0x2b ;  /* 0x0000002b48007836 */ /* 0x000fe40000000000 */
[C---:B------:R-:W-:Y:S02]  /*65bf0*/  IMAD.IADD R44, R36.reuse, 0x1, R31 ;  /* 0x00000001242c7824 */ /* 0x040fe400078e021f */
[----:B------:R-:W-:Y:S01]  /*65c00*/  IMAD.WIDE R34, R36, 0x2, R4 ;  /* 0x0000000224227825 */ /* 0x000fe200078e0204 */
[----:B------:R0:W-:Y:S01]  /*65c10*/  @P2 STG.E.U16 desc[UR6][R2.64], R6 ;  /* 0x0000000602002986 */ /* 0x0001e2000c101506 */
[----:B------:R-:W-:Y:S01]  /*65c20*/  ISETP.GE.AND P2, PT, R0, R50, PT ;  /* 0x000000320000720c */ /* 0x000fe20003f46270 */
[----:B------:R-:W0:Y:S01]  /*65c30*/  LDC R54, c[0x0][0x398] ;  /* 0x0000e600ff367b82 */ /* 0x000e220000000800 */
[----:B------:R-:W-:-:S04]  /*65c40*/  IMAD.WIDE R36, R36, 0x2, R32 ;  /* 0x0000000224247825 */ /* 0x000fc800078e0220 */
[----:B------:R-:W-:-:S03]  /*65c50*/  IMAD.WIDE R40, R44, 0x2, R4 ;  /* 0x000000022c287825 */ /* 0x000fc600078e0204 */
[----:B------:R-:W0:Y:S01]  /*65c60*/  LDC R55, c[0x0][0x398] ;  /* 0x0000e600ff377b82 */ /* 0x000e220000000800 */
[----:B------:R-:W-:-:S07]  /*65c70*/  VIADD R0, R72, 0x2c ;  /* 0x0000002c48007836 */ /* 0x000fce0000000000 */
[----:B------:R-:W0:Y:S01]  /*65c80*/  LDC R56, c[0x0][0x398] ;  /* 0x0000e600ff387b82 */ /* 0x000e220000000800 */
[----:B----4-:R-:W-:Y:S02]  /*65c90*/  PRMT R38, R58, 0x7610, R38 ;  /* 0x000076103a267816 */ /* 0x010fe40000000026 */
[----:B---3--:R-:W-:Y:S01]  /*65ca0*/  PRMT R43, R60, 0x7610, R43 ;  /* 0x000076103c2b7816 */ /* 0x008fe2000000002b */
[----:B------:R-:W3:Y:S01]  /*65cb0*/  LDL.S16 R58, [R1+0xb4] ;  /* 0x0000b400013a7983 */ /* 0x000ee20000100600 */
[----:B------:R-:W-:-:S03]  /*65cc0*/  PRMT R42, R62, 0x7610, R42 ;  /* 0x000076103e2a7816 */ /* 0x000fc6000000002a */
[----:B------:R-:W4:Y:S01]  /*65cd0*/  LDL.LU.S16 R60, [R1+0xb6] ;  /* 0x0000b600013c7983 */ /* 0x000f220000300600 */
[----:B0-----:R-:W-:-:S03]  /*65ce0*/  PRMT R6, R87, 0x7610, R6 ;  /* 0x0000761057067816 */ /* 0x001fc60000000006 */
[----:B------:R-:W4:Y:S01]  /*65cf0*/  LDL.S16 R62, [R1+0xb8] ;  /* 0x0000b800013e7983 */ /* 0x000f220000100600 */
[----:B------:R-:W-:Y:S01]  /*65d00*/  IMAD.WIDE R2, R44, 0x2, R32 ;  /* 0x000000022c027825 */ /* 0x000fe200078e0220 */
[----:B------:R-:W0:Y:S02]  /*65d10*/  LDC R50, c[0x0][0x39c] ;  /* 0x0000e700ff327b82 */ /* 0x000e240000000800 */
[----:B------:R1:W-:Y:S04]  /*65d20*/  @P5 STG.E.U16 desc[UR6][R34.64], R38 ;  /* 0x0000002622005986 */ /* 0x0003e8000c101506 */
[----:B------:R1:W-:Y:S04]  /*65d30*/  @P6 STG.E.U16 desc[UR6][R36.64], R43 ;  /* 0x0000002b24006986 */ /* 0x0003e8000c101506 */
[----:B------:R-:W-:Y:S01]  /*65d40*/  @P3 STG.E.U16 desc[UR6][R40.64], R42 ;  /* 0x0000002a28003986 */ /* 0x000fe2000c101506 */
[----:B------:R-:W-:-:S02]  /*65d50*/  ISETP.LT.AND P3, PT, R90, R48, !P1 ;  /* 0x000000305a00720c */ /* 0x000fc40004f61270 */
[----:B--2---:R-:W-:Y:S01]  /*65d60*/  ISETP.GE.AND P1, PT, R0, R52, PT ;  /* 0x000000340000720c */ /* 0x004fe20003f26270 */
[----:B------:R-:W2:Y:S01]  /*65d70*/  LDC R48, c[0x0][0x39c] ;  /* 0x0000e700ff307b82 */ /* 0x000ea20000000800 */
[----:B------:R-:W-:Y:S02]  /*65d80*/  PRMT R0, R63, 0x7610, R0 ;  /* 0x000076103f007816 */ /* 0x000fe40000000000 */
[----:B------:R-:W4:Y:S04]  /*65d90*/  LDL.LU.S16 R63, [R1+0xba] ;  /* 0x0000ba00013f7983 */ /* 0x000f280000300600 */
[----:B------:R-:W4:Y:S01]  /*65da0*/  LDL.S16 R87, [R1+0xbc] ;  /* 0x0000bc0001577983 */ /* 0x000f220000100600 */
[----:B-1----:R-:W-:Y:S01]  /*65db0*/  PRMT R38, R84, 0x7610, R38 ;  /* 0x0000761054267816 */ /* 0x002fe20000000026 */
[----:B------:R-:W1:Y:S02]  /*65dc0*/  LDC R52, c[0x0][0x398] ;  /* 0x0000e600ff347b82 */ /* 0x000e640000000800 */
[----:B------:R-:W4:Y:S01]  /*65dd0*/  LDL.LU.S16 R84, [R1+0xbe] ;  /* 0x0000be0001547983 */ /* 0x000f220000300600 */
[----:B------:R-:W-:-:S02]  /*65de0*/  ISETP.LT.AND P5, PT, R68, R46, !P2 ;  /* 0x0000002e4400720c */ /* 0x000fc400057a1270 */
[----:B------:R-:W-:-:S03]  /*65df0*/  ISETP.LT.AND P2, PT, R90, R54, !P2 ;  /* 0x000000365a00720c */ /* 0x000fc60005741270 */
[----:B------:R-:W0:Y:S01]  /*65e00*/  LDC R46, c[0x0][0x398] ;  /* 0x0000e600ff2e7b82 */ /* 0x000e220000000800 */
[----:B------:R-:W-:Y:S01]  /*65e10*/  ISETP.LT.AND P6, PT, R68, R55, !P1 ;  /* 0x000000374400720c */ /* 0x000fe20004fc1270 */
[----:B------:R-:W-:-:S06]  /*65e20*/  IMAD.IADD R36, R44, 0x1, R31 ;  /* 0x000000012c247824 */ /* 0x000fcc00078e021f */
[----:B------:R-:W0:Y:S01]  /*65e30*/  LDC R54, c[0x0][0x39c] ;  /* 0x0000e700ff367b82 */ /* 0x000e220000000800 */
[----:B------:R-:W-:Y:S01]  /*65e40*/  IMAD.WIDE R34, R36, 0x2, R4 ;  /* 0x0000000224227825 */ /* 0x000fe200078e0204 */
[----:B------:R2:W-:Y:S06]  /*65e50*/  @P3 STG.E.U16 desc[UR6][R2.64], R0 ;  /* 0x0000000002003986 */ /* 0x0005ec000c101506 */
[----:B------:R-:W0:Y:S01]  /*65e60*/  LDC R55, c[0x0][0x398] ;  /* 0x0000e600ff377b82 */ /* 0x000e220000000800 */
[----:B------:R-:W-:Y:S01]  /*65e70*/  PRMT R43, R69, 0x7610, R43 ;  /* 0x00007610452b7816 */ /* 0x000fe2000000002b */
[----:B------:R2:W-:Y:S02]  /*65e80*/  @P5 STG.E.U16 desc[UR6][R34.64], R6 ;  /* 0x0000000622005986 */ /* 0x0005e4000c101506 */
[----:B--2---:R-:W-:-:S02]  /*65e90*/  VIADD R0, R72, 0x2d ;  /* 0x0000002d48007836 */ /* 0x004fc40000000000 */
[----:B------:R-:W2:Y:S01]  /*65ea0*/  LDL.S16 R69, [R1+0xc0] ;  /* 0x0000c00001457983 */ /* 0x000ea20000100600 */
[----:B------:R-:W-:Y:S02]  /*65eb0*/  IMAD.IADD R42, R36, 0x1, R31 ;  /* 0x00000001242a7824 */ /* 0x000fe400078e021f */
[----:B------:R-:W-:Y:S02]  /*65ec0*/  ISETP.GE.AND P3, PT, R0, R48, PT ;  /* 0x000000300000720c */ /* 0x000fe40003f66270 */
[----:B------:R-:W-:Y:S01]  /*65ed0*/  PRMT R6, R57, 0x7610, R6 ;  /* 0x0000761039067816 */ /* 0x000fe20000000006 */
[----:B------:R-:W-:Y:S01]  /*65ee0*/  IMAD.WIDE R36, R36, 0x2, R32 ;  /* 0x0000000224247825 */ /* 0x000fe200078e0220 */
[----:B------:R-:W2:Y:S01]  /*65ef0*/  LDL.LU.S16 R57, [R1+0xc2] ;  /* 0x0000c20001397983 */ /* 0x000ea20000300600 */
[----:B-1----:R-:W-:Y:S01]  /*65f00*/  ISETP.LT.AND P5, PT, R68, R52, !P3 ;  /* 0x000000344400720c */ /* 0x002fe20005fa1270 */
[----:B------:R-:W1:Y:S01]  /*65f10*/  LDC R48, c[0x0][0x398] ;  /* 0x0000e600ff307b82 */ /* 0x000e620000000800 */
[----:B------:R-:W-:Y:S01]  /*65f20*/  VIADD R0, R72, 0x2e ;  /* 0x0000002e48007836 */ /* 0x000fe20000000000 */
[----:B------:R0:W-:Y:S01]  /*65f30*/  @P2 STG.E.U16 desc[UR6][R36.64], R38 ;  /* 0x0000002624002986 */ /* 0x0001e2000c101506 */
[----:B------:R-:W-:Y:S01]  /*65f40*/  IMAD.WIDE R40, R42, 0x2, R4 ;  /* 0x000000022a287825 */ /* 0x000fe200078e0204 */
[----:B0-----:R-:W-:-:S04]  /*65f50*/  ISETP.LT.AND P2, PT, R90, R46, !P1 ;  /* 0x0000002e5a00720c */ /* 0x001fc80004f41270 */
[----:B------:R-:W0:Y:S01]  /*65f60*/  LDC R52, c[0x0][0x39c] ;  /* 0x0000e700ff347b82 */ /* 0x000e220000000800 */
[----:B------:R-:W-:Y:S01]  /*65f70*/  ISETP.GE.AND P1, PT, R0, R54, PT ;  /* 0x000000360000720c */ /* 0x000fe20003f26270 */
[----:B------:R1:W-:Y:S01]  /*65f80*/  @P6 STG.E.U16 desc[UR6][R40.64], R43 ;  /* 0x0000002b28006986 */ /* 0x0003e2000c101506 */
[----:B------:R-:W-:Y:S01]  /*65f90*/  ISETP.LT.AND P6, PT, R90, R55, !P3 ;  /* 0x000000375a00720c */ /* 0x000fe20005fc1270 */
[----:B------:R-:W-:Y:S01]  /*65fa0*/  IMAD.WIDE R2, R42, 0x2, R32 ;  /* 0x000000022a027825 */ /* 0x000fe200078e0220 */
[----:B------:R-:W-:-:S03]  /*65fb0*/  ISETP.LT.AND P3, PT, R68, R56, !P1 ;  /* 0x000000384400720c */ /* 0x000fc60004f61270 */
[--C-:B------:R-:W-:Y:S01]  /*65fc0*/  IMAD.IADD R36, R42, 0x1, R31.reuse ;  /* 0x000000012a247824 */ /* 0x100fe200078e021f */
[----:B------:R-:W0:Y:S01]  /*65fd0*/  LDC R46, c[0x0][0x398] ;  /* 0x0000e600ff2e7b82 */ /* 0x000e220000000800 */
[----:B------:R-:W-:Y:S02]  /*65fe0*/  VIADD R0, R72, 0x2f ;  /* 0x0000002f48007836 */ /* 0x000fe40000000000 */
[C---:B------:R-:W-:Y:S02]  /*65ff0*/  IMAD.IADD R44, R36.reuse, 0x1, R31 ;  /* 0x00000001242c7824 */ /* 0x040fe400078e021f */
[----:B------:R-:W-:Y:S01]  /*66000*/  IMAD.WIDE R34, R36, 0x2, R4 ;  /* 0x0000000224227825 */ /* 0x000fe200078e0204 */
[----:B------:R0:W-:Y:S01]  /*66010*/  @P2 STG.E.U16 desc[UR6][R2.64], R6 ;  /* 0x0000000602002986 */ /* 0x0001e2000c101506 */
[----:B------:R-:W-:Y:S01]  /*66020*/  ISETP.GE.AND P2, PT, R0, R50, PT ;  /* 0x000000320000720c */ /* 0x000fe20003f46270 */
[----:B------:R-:W0:Y:S01]  /*66030*/  LDC R54, c[0x0][0x398] ;  /* 0x0000e600ff367b82 */ /* 0x000e220000000800 */
[----:B------:R-:W-:-:S04]  /*66040*/  IMAD.WIDE R36, R36, 0x2, R32 ;  /* 0x0000000224247825 */ /* 0x000fc800078e0220 */
[----:B-1----:R-:W-:-:S03]  /*66050*/  IMAD.WIDE R40, R44, 0x2, R4 ;  /* 0x000000022c287825 */ /* 0x002fc600078e0204 */
[----:B------:R-:W1:Y:S01]  /*66060*/  LDC R55, c[0x0][0x398] ;  /* 0x0000e600ff377b82 */ /* 0x000e620000000800 */
[----:B------:R-:W-:-:S07]  /*66070*/  VIADD R0, R72, 0x30 ;  /* 0x0000003048007836 */ /* 0x000fce0000000000 */
[----:B------:R-:W0:Y:S01]  /*66080*/  LDC R56, c[0x0][0x398] ;  /* 0x0000e600ff387b82 */ /* 0x000e220000000800 */
[----:B---3--:R-:W-:Y:S02]  /*66090*/  PRMT R38, R58, 0x7610, R38 ;  /* 0x000076103a267816 */ /* 0x008fe40000000026 */
[----:B----4-:R-:W-:Y:S01]  /*660a0*/  PRMT R43, R60, 0x7610, R43 ;  /* 0x000076103c2b7816 */ /* 0x010fe2000000002b */
        /* <DEDUP_REMOVED lines=11> */
[----:B------:R-:W-:Y:S01]  /*66160*/  ISETP.GE.AND P1, PT, R0, R52, PT ;  /* 0x000000340000720c */ /* 0x000fe20003f26270 */
[----:B------:R-:W0:Y:S01]  /*66170*/  LDC R48, c[0x0][0x39c] ;  /* 0x0000e700ff307b82 */ /* 0x000e220000000800 */
        /* <DEDUP_REMOVED lines=8> */
[----:B------:R-:W1:Y:S01]  /*66200*/  LDC R46, c[0x0][0x398] ;  /* 0x0000e600ff2e7b82 */ /* 0x000e620000000800 */
[----:B------:R-:W-:Y:S01]  /*66210*/  ISETP.LT.AND P6, PT, R68, R55, !P1 ;  /* 0x000000374400720c */ /* 0x000fe20004fc1270 */
[----:B------:R-:W-:-:S06]  /*66220*/  IMAD.IADD R36, R44, 0x1, R31 ;  /* 0x000000012c247824 */ /* 0x000fcc00078e021f */
[----:B------:R-:W1:Y:S01]  /*66230*/  LDC R54, c[0x0][0x39c] ;  /* 0x0000e700ff367b82 */ /* 0x000e620000000800 */
[----:B------:R-:W-:Y:S01]  /*66240*/  IMAD.WIDE R34, R36, 0x2, R4 ;  /* 0x0000000224227825 */ /* 0x000fe200078e0204 */
[----:B------:R2:W-:Y:S06]  /*66250*/  @P3 STG.E.U16 desc[UR6][R2.64], R0 ;  /* 0x0000000002003986 */ /* 0x0005ec000c101506 */
[----:B------:R-:W1:Y:S01]  /*66260*/  LDC R55, c[0x0][0x398] ;  /* 0x0000e600ff377b82 */ /* 0x000e620000000800 */
[----:B--2---:R-:W-:Y:S01]  /*66270*/  PRMT R43, R69, 0x7610, R43 ;  /* 0x00007610452b7816 */ /* 0x004fe2000000002b */
[----:B------:R2:W-:Y:S01]  /*66280*/  @P5 STG.E.U16 desc[UR6][R34.64], R6 ;  /* 0x0000000622005986 */ /* 0x0005e2000c101506 */
[----:B------:R-:W-:-:S03]  /*66290*/  VIADD R0, R72, 0x31 ;  /* 0x0000003148007836 */ /* 0x000fc60000000000 */
[----:B------:R-:W4:Y:S01]  /*662a0*/  LDL.S16 R69, [R1+0xd0] ;  /* 0x0000d00001457983 */ /* 0x000f220000100600 */
[----:B------:R-:W-:Y:S01]  /*662b0*/  IMAD.IADD R42, R36, 0x1, R31 ;  /* 0x00000001242a7824 */ /* 0x000fe200078e021f */
[----:B0-----:R-:W-:Y:S02]  /*662c0*/  ISETP.GE.AND P3, PT, R0, R48, PT ;  /* 0x000000300000720c */ /* 0x001fe40003f66270 */
[----:B--2---:R-:W-:Y:S01]  /*662d0*/  PRMT R6, R57, 0x7610, R6 ;  /* 0x0000761039067816 */ /* 0x004fe20000000006 */
[----:B------:R-:W-:Y:S01]  /*662e0*/  IMAD.WIDE R36, R36, 0x2, R32 ;  /* 0x0000000224247825 */ /* 0x000fe200078e0220 */
[----:B------:R-:W2:Y:S01]  /*662f0*/  LDL.LU.S16 R57, [R1+0xd2] ;  /* 0x0000d20001397983 */ /* 0x000ea20000300600 */
[----:B-1----:R-:W-:Y:S01]  /*66300*/  ISETP.LT.AND P5, PT, R68, R52, !P3 ;  /* 0x000000344400720c */ /* 0x002fe20005fa1270 */
[----:B------:R-:W0:Y:S01]  /*66310*/  LDC R48, c[0x0][0x398] ;  /* 0x0000e600ff307b82 */ /* 0x000e220000000800 */
[----:B------:R-:W-:Y:S01]  /*66320*/  VIADD R0, R72, 0x32 ;  /* 0x0000003248007836 */ /* 0x000fe20000000000 */
[----:B------:R1:W-:Y:S01]  /*66330*/  @P2 STG.E.U16 desc[UR6][R36.64], R38 ;  /* 0x0000002624002986 */ /* 0x0003e2000c101506 */
[----:B------:R-:W-:Y:S01]  /*66340*/  IMAD.WIDE R40, R42, 0x2, R4 ;  /* 0x000000022a287825 */ /* 0x000fe200078e0204 */
[----:B------:R-:W-:-:S04]  /*66350*/  ISETP.LT.AND P2, PT, R90, R46, !P1 ;  /* 0x0000002e5a00720c */ /* 0x000fc80004f41270 */
[----:B------:R-:W0:Y:S01]  /*66360*/  LDC R52, c[0x0][0x39c] ;  /* 0x0000e700ff347b82 */ /* 0x000e220000000800 */
        /* <DEDUP_REMOVED lines=48> */
[----:B------:R-:W-:Y:S01]  /*66670*/  PRMT R43, R69, 0x7610, R43 ;  /* 0x00007610452b7816 */ /* 0x000fe2000000002b */
[----:B------:R0:W-:Y:S01]  /*66680*/  @P5 STG.E.U16 desc[UR6][R34.64], R6 ;  /* 0x0000000622005986 */ /* 0x0001e2000c101506 */
[----:B--2---:R-:W-:-:S03]  /*66690*/  VIADD R0, R72, 0x35 ;  /* 0x0000003548007836 */ /* 0x004fc60000000000 */
[----:B------:R-:W2:Y:S01]  /*666a0*/  LDL.S16 R69, [R1+0xe0] ;  /* 0x0000e00001457983 */ /* 0x000ea20000100600 */
[----:B------:R-:W-:Y:S01]  /*666b0*/  IMAD.IADD R42, R36, 0x1, R31 ;  /* 0x00000001242a7824 */ /* 0x000fe200078e021f */
[----:B0-----:R-:W-:Y:S02]  /*666c0*/  ISETP.GE.AND P3, PT, R0, R48, PT ;  /* 0x000000300000720c */ /* 0x001fe40003f66270 */
[----:B------:R-:W-:Y:S01]  /*666d0*/  PRMT R6, R57, 0x7610, R6 ;  /* 0x0000761039067816 */ /* 0x000fe20000000006 */
        /* <DEDUP_REMOVED lines=13> */
[----:B------:R-:W-:Y:S02]  /*667b0*/  ISETP.LT.AND P3, PT, R68, R56, !P1 ;  /* 0x000000384400720c */ /* 0x000fe40004f61270 */
[----:B-1----:R-:W-:Y:S01]  /*667c0*/  IADD3 R36, PT, PT, R42, R31, RZ ;  /* 0x0000001f2a247210 */ /* 0x002fe20007ffe0ff */
[----:B------:R-:W-:Y:S01]  /*667d0*/  VIADD R0, R72, 0x37 ;  /* 0x0000003748007836 */ /* 0x000fe20000000000 */
[----:B------:R1:W-:Y:S01]  /*667e0*/  @P2 STG.E.U16 desc[UR6][R2.64], R6 ;  /* 0x0000000602002986 */ /* 0x0003e2000c101506 */
[----:B------:R-:W0:Y:S02]  /*667f0*/  LDC R46, c[0x0][0x398] ;  /* 0x0000e600ff2e7b82 */ /* 0x000e240000000800 */
[----:B------:R-:W-:-:S02]  /*66800*/  IMAD.IADD R44, R36, 0x1, R31 ;  /* 0x00000001242c7824 */ /* 0x000fc400078e021f */
[----:B------:R-:W-:Y:S01]  /*66810*/  IMAD.WIDE R34, R36, 0x2, R4 ;  /* 0x0000000224227825 */ /* 0x000fe200078e0204 */
[----:B------:R-:W-:-:S03]  /*66820*/  ISETP.GE.AND P2, PT, R0, R50, PT ;  /* 0x000000320000720c */ /* 0x000fc60003f46270 */
[----:B------:R-:W-:Y:S01]  /*66830*/  IMAD.WIDE R36, R36, 0x2, R32 ;  /* 0x0000000224247825 */ /* 0x000fe200078e0220 */
[----:B------:R-:W0:Y:S03]  /*66840*/  LDC R54, c[0x0][0x398] ;  /* 0x0000e600ff367b82 */ /* 0x000e260000000800 */
[----:B------:R-:W-:-:S04]  /*66850*/  IMAD.WIDE R40, R44, 0x2, R4 ;  /* 0x000000022c287825 */ /* 0x000fc800078e0204 */
[----:B------:R-:W-:Y:S01]  /*66860*/  VIADD R0, R72, 0x38 ;  /* 0x0000003848007836 */ /* 0x000fe20000000000 */
[----:B------:R-:W0:Y:S08]  /*66870*/  LDC R55, c[0x0][0x398] ;  /* 0x0000e600ff377b82 */ /* 0x000e300000000800 */
[----:B------:R-:W0:Y:S01]  /*66880*/  LDC R56, c[0x0][0x398] ;  /* 0x0000e600ff387b82 */ /* 0x000e220000000800 */
[----:B---3--:R-:W-:-:S02]  /*66890*/  PRMT R38, R58, 0x7610, R38 ;  /* 0x000076103a267816 */ /* 0x008fc40000000026 */
[----:B----4-:R-:W-:Y:S01]  /*668a0*/  PRMT R43, R60, 0x7610, R43 ;  /* 0x000076103c2b7816 */ /* 0x010fe2000000002b */
[----:B------:R-:W3:Y:S01]  /*668b0*/  LDL.S16 R58, [R1+0xe4] ;  /* 0x0000e400013a7983 */ /* 0x000ee20000100600 */
[----:B------:R-:W-:-:S03]  /*668c0*/  PRMT R42, R62, 0x7610, R42 ;  /* 0x000076103e2a7816 */ /* 0x000fc6000000002a */
[----:B------:R-:W4:Y:S01]  /*668d0*/  LDL.LU.S16 R60, [R1+0xe6] ;  /* 0x0000e600013c7983 */ /* 0x000f220000300600 */
[----:B-1----:R-:W-:-:S03]  /*668e0*/  PRMT R6, R87, 0x7610, R6 ;  /* 0x0000761057067816 */ /* 0x002fc60000000006 */
[----:B------:R-:W4:Y:S01]  /*668f0*/  LDL.S16 R62, [R1+0xe8] ;  /* 0x0000e800013e7983 */ /* 0x000f220000100600 */
[----:B------:R-:W-:Y:S01]  /*66900*/  IMAD.WIDE R2, R44, 0x2, R32 ;  /* 0x000000022c027825 */ /* 0x000fe200078e0220 */
[----:B------:R-:W1:Y:S02]  /*66910*/  LDC R50, c[0x0][0x39c] ;  /* 0x0000e700ff327b82 */ /* 0x000e640000000800 */
[----:B------:R0:W-:Y:S04]  /*66920*/  @P5 STG.E.U16 desc[UR6][R34.64], R38 ;  /* 0x0000002622005986 */ /* 0x0001e8000c101506 */
[----:B------:R0:W-:Y:S04]  /*66930*/  @P6 STG.E.U16 desc[UR6][R36.64], R43 ;  /* 0x0000002b24006986 */ /* 0x0001e8000c101506 */
[----:B------:R-:W-:Y:S01]  /*66940*/  @P3 STG.E.U16 desc[UR6][R40.64], R42 ;  /* 0x0000002a28003986 */ /* 0x000fe2000c101506 */
[----:B0-----:R-:W-:-:S02]  /*66950*/  ISETP.LT.AND P3, PT, R90, R48, !P1 ;  /* 0x000000305a00720c */ /* 0x001fc40004f61270 */
[----:B------:R-:W-:Y:S01]  /*66960*/  ISETP.GE.AND P1, PT, R0, R52, PT ;  /* 0x000000340000720c */ /* 0x000fe20003f26270 */
[----:B------:R-:W0:Y:S01]  /*66970*/  LDC R48, c[0x0][0x39c] ;  /* 0x0000e700ff307b82 */ /* 0x000e220000000800 */
[----:B------:R-:W-:Y:S02]  /*66980*/  PRMT R0, R63, 0x7610, R0 ;  /* 0x000076103f007816 */ /* 0x000fe40000000000 */
[----:B------:R-:W4:Y:S04]  /*66990*/  LDL.LU.S16 R63, [R1+0xea] ;  /* 0x0000ea00013f7983 */ /* 0x000f280000300600 */
[----:B------:R-:W4:Y:S01]  /*669a0*/  LDL.S16 R87, [R1+0xec] ;  /* 0x0000ec0001577983 */ /* 0x000f220000100600 */
[----:B------:R-:W-:Y:S01]  /*669b0*/  PRMT R38, R84, 0x7610, R38 ;  /* 0x0000761054267816 */ /* 0x000fe20000000026 */
        /* <DEDUP_REMOVED lines=11> */
[----:B------:R0:W-:Y:S01]  /*66a70*/  @P5 STG.E.U16 desc[UR6][R34.64], R6 ;  /* 0x0000000622005986 */ /* 0x0001e2000c101506 */
[----:B--2---:R-:W-:-:S02]  /*66a80*/  VIADD R0, R72, 0x39 ;  /* 0x0000003948007836 */ /* 0x004fc40000000000 */
[----:B------:R-:W-:-:S03]  /*66a90*/  IMAD.IADD R42, R36, 0x1, R31 ;  /* 0x00000001242a7824 */ /* 0x000fc600078e021f */
[----:B0-----:R-:W-:Y:S02]  /*66aa0*/  ISETP.GE.AND P3, PT, R0, R48, PT ;  /* 0x000000300000720c */ /* 0x001fe40003f66270 */
[----:B------:R-:W-:Y:S01]  /*66ab0*/  PRMT R6, R57, 0x7610, R6 ;  /* 0x0000761039067816 */ /* 0x000fe20000000006 */
[----:B------:R-:W-:Y:S01]  /*66ac0*/  IMAD.WIDE R36, R36, 0x2, R32 ;  /* 0x0000000224247825 */ /* 0x000fe200078e0220 */
[----:B------:R-:W2:Y:S01]  /*66ad0*/  LDL.S16 R57, [R1+0xf4] ;  /* 0x0000f40001397983 */ /* 0x000ea20000100600 */
[----:B-1----:R-:W-:Y:S01]  /*66ae0*/  ISETP.LT.AND P5, PT, R68, R52, !P3 ;  /* 0x000000344400720c */ /* 0x002fe20005fa1270 */
[----:B------:R-:W0:Y:S01]  /*66af0*/  LDC R48, c[0x0][0x398] ;  /* 0x0000e600ff307b82 */ /* 0x000e220000000800 */
[----:B------:R-:W-:Y:S01]  /*66b00*/  VIADD R0, R72, 0x3a ;  /* 0x0000003a48007836 */ /* 0x000fe20000000000 */
[----:B------:R-:W-:Y:S01]  /*66b10*/  PRMT R43, R69, 0x7610, R43 ;  /* 0x00007610452b7816 */ /* 0x000fe2000000002b */
[----:B------:R-:W-:Y:S01]  /*66b20*/  IMAD.WIDE R40, R42, 0x2, R4 ;  /* 0x000000022a287825 */ /* 0x000fe200078e0204 */
[----:B------:R-:W2:Y:S04]  /*66b30*/  LDL.LU.S16 R69, [R1+0xf6] ;  /* 0x0000f60001457983 */ /* 0x000ea80000300600 */
[----:B------:R-:W1:Y:S01]  /*66b40*/  LDC R52, c[0x0][0x39c] ;  /* 0x0000e700ff347b82 */ /* 0x000e620000000800 */
[----:B------:R0:W-:Y:S01]  /*66b50*/  @P2 STG.E.U16 desc[UR6][R36.64], R38 ;  /* 0x0000002624002986 */ /* 0x0001e2000c101506 */
[----:B------:R-:W-:-:S02]  /*66b60*/  ISETP.LT.AND P2, PT, R90, R46, !P1 ;  /* 0x0000002e5a00720c */ /* 0x000fc40004f41270 */
[----:B------:R-:W-:Y:S01]  /*66b70*/  ISETP.GE.AND P1, PT, R0, R54, PT ;  /* 0x000000360000720c */ /* 0x000fe20003f26270 */
[----:B------:R0:W-:Y:S01]  /*66b80*/  @P6 STG.E.U16 desc[UR6][R40.64], R43 ;  /* 0x0000002b28006986 */ /* 0x0001e2000c101506 */
[----:B------:R-:W-:Y:S01]  /*66b90*/  ISETP.LT.AND P6, PT, R90, R55, !P3 ;  /* 0x000000375a00720c */ /* 0x000fe20005fc1270 */
[----:B------:R-:W-:Y:S01]  /*66ba0*/  IMAD.WIDE R2, R42, 0x2, R32 ;  /* 0x000000022a027825 */ /* 0x000fe200078e0220 */
[----:B------:R-:W-:Y:S01]  /*66bb0*/  ISETP.LT.AND P3, PT, R68, R56, !P1 ;  /* 0x000000384400720c */ /* 0x000fe20004f61270 */
[----:B------:R-:W1:Y:S02]  /*66bc0*/  LDC R46, c[0x0][0x398] ;  /* 0x0000e600ff2e7b82 */ /* 0x000e640000000800 */
[--C-:B0-----:R-:W-:Y:S02]  /*66bd0*/  IMAD.IADD R36, R42, 0x1, R31.reuse ;  /* 0x000000012a247824 */ /* 0x101fe400078e021f */
[----:B------:R-:W-:Y:S02]  /*66be0*/  VIADD R0, R72, 0x3b ;  /* 0x0000003b48007836 */ /* 0x000fe40000000000 */
[C---:B------:R-:W-:Y:S01]  /*66bf0*/  IMAD.IADD R44, R36.reuse, 0x1, R31 ;  /* 0x00000001242c7824 */ /* 0x040fe200078e021f */
[----:B------:R0:W-:Y:S01]  /*66c00*/  @P2 STG.E.U16 desc[UR6][R2.64], R6 ;  /* 0x0000000602002986 */ /* 0x0001e2000c101506 */
[----:B------:R-:W-:Y:S01]  /*66c10*/  IMAD.WIDE R34, R36, 0x2, R4 ;  /* 0x0000000224227825 */ /* 0x000fe200078e0204 */
[----:B------:R-:W-:Y:S01]  /*66c20*/  ISETP.GE.AND P2, PT, R0, R50, PT ;  /* 0x000000320000720c */ /* 0x000fe20003f46270 */
[----:B------:R-:W0:Y:S02]  /*66c30*/  LDC R54, c[0x0][0x398] ;  /* 0x0000e600ff367b82 */ /* 0x000e240000000800 */
[----:B------:R-:W-:-:S04]  /*66c40*/  IMAD.WIDE R36, R36, 0x2, R32 ;  /* 0x0000000224247825 */ /* 0x000fc800078e0220 */
[----:B------:R-:W-:Y:S02]  /*66c50*/  IMAD.WIDE R40, R44, 0x2, R4 ;  /* 0x000000022c287825 */ /* 0x000fe400078e0204 */
[----:B------:R-:W0:Y:S02]  /*66c60*/  LDC R55, c[0x0][0x398] ;  /* 0x0000e600ff377b82 */ /* 0x000e240000000800 */
[----:B------:R-:W-:-:S06]  /*66c70*/  VIADD R0, R72, 0x3c ;  /* 0x0000003c48007836 */ /* 0x000fcc0000000000 */
        /* <DEDUP_REMOVED lines=12> */
[----:B------:R1:W-:Y:S01]  /*66d40*/  @P3 STG.E.U16 desc[UR6][R40.64], R42 ;  /* 0x0000002a28003986 */ /* 0x0003e2000c101506 */
[----:B------:R-:W-:-:S02]  /*66d50*/  ISETP.LT.AND P3, PT, R90, R48, !P1 ;  /* 0x000000305a00720c */ /* 0x000fc40004f61270 */
[----:B-1----:R-:W-:Y:S01]  /*66d60*/  ISETP.GE.AND P1, PT, R0, R52, PT ;  /* 0x000000340000720c */ /* 0x002fe20003f26270 */
[----:B------:R-:W1:Y:S01]  /*66d70*/  LDC R48, c[0x0][0x39c] ;  /* 0x0000e700ff307b82 */ /* 0x000e620000000800 */
[----:B------:R-:W-:Y:S02]  /*66d80*/  PRMT R0, R63, 0x7610, R0 ;  /* 0x000076103f007816 */ /* 0x000fe40000000000 */
[----:B------:R-:W4:Y:S04]  /*66d90*/  LDL.LU.S16 R63, [R1+0x202] ;  /* 0x00020200013f7983 */ /* 0x000f280000300600 */
[----:B------:R-:W4:Y:S01]  /*66da0*/  LDL.S16 R87, [R1+0x204] ;  /* 0x0002040001577983 */ /* 0x000f220000100600 */
[----:B------:R-:W-:Y:S01]  /*66db0*/  PRMT R38, R84, 0x7610, R38 ;  /* 0x0000761054267816 */ /* 0x000fe20000000026 */
[----:B------:R-:W0:Y:S02]  /*66dc0*/  LDC R52, c[0x0][0x398] ;  /* 0x0000e600ff347b82 */ /* 0x000e240000000800 */
[----:B------:R-:W4:Y:S01]  /*66dd0*/  LDL.LU.S16 R84, [R1+0x206] ;  /* 0x0002060001547983 */ /* 0x000f220000300600 */
[----:B------:R-:W-:-:S05]  /*66de0*/  ISETP.LT.AND P5, PT, R68, R46, !P2 ;  /* 0x0000002e4400720c */ /* 0x000fca00057a1270 */
[----:B------:R-:W0:Y:S01]  /*66df0*/  LDC R46, c[0x0][0x398] ;  /* 0x0000e600ff2e7b82 */ /* 0x000e220000000800 */
[----:B------:R-:W-:Y:S01]  /*66e00*/  ISETP.LT.AND P2, PT, R90, R54, !P2 ;  /* 0x000000365a00720c */ /* 0x000fe20005741270 */
[----:B------:R-:W-:Y:S01]  /*66e10*/  IMAD.IADD R36, R44, 0x1, R31 ;  /* 0x000000012c247824 */ /* 0x000fe200078e021f */
[----:B------:R-:W-:-:S05]  /*66e20*/  ISETP.LT.AND P6, PT, R68, R55, !P1 ;  /* 0x000000374400720c */ /* 0x000fca0004fc1270 */
[----:B------:R-:W1:Y:S01]  /*66e30*/  LDC R54, c[0x0][0x39c] ;  /* 0x0000e700ff367b82 */ /* 0x000e620000000800 */
[C---:B------:R-:W-:Y:S02]  /*66e40*/  IMAD.IADD R42, R36.reuse, 0x1, R31 ;  /* 0x00000001242a7824 */ /* 0x040fe400078e021f */
[----:B------:R-:W-:-:S05]  /*66e50*/  IMAD.WIDE R34, R36, 0x2, R4 ;  /* 0x0000000224227825 */ /* 0x000fca00078e0204 */
[----:B------:R-:W1:Y:S01]  /*66e60*/  LDC R55, c[0x0][0x398] ;  /* 0x0000e600ff377b82 */ /* 0x000e620000000800 */
[----:B------:R-:W-:Y:S01]  /*66e70*/  IMAD.WIDE R36, R36, 0x2, R32 ;  /* 0x0000000224247825 */ /* 0x000fe200078e0220 */
[----:B------:R0:W-:Y:S04]  /*66e80*/  @P3 STG.E.U16 desc[UR6][R2.64], R0 ;  /* 0x0000000002003986 */ /* 0x0001e8000c101506 */
[----:B------:R-:W-:Y:S04]  /*66e90*/  @P5 STG.E.U16 desc[UR6][R34.64], R6 ;  /* 0x0000000622005986 */ /* 0x000fe8000c101506 */
[----:B------:R0:W-:Y:S02]  /*66ea0*/  @P2 STG.E.U16 desc[UR6][R36.64], R38 ;  /* 0x0000002624002986 */ /* 0x0001e4000c101506 */
[----:B0-----:R-:W-:-:S02]  /*66eb0*/  ISETP.LT.AND P2, PT, R90, R46, !P1 ;  /* 0x0000002e5a00720c */ /* 0x001fc40004f41270 */
[----:B------:R-:W0:Y:S01]  /*66ec0*/  LDC R46, c[0x0][0x398] ;  /* 0x0000e600ff2e7b82 */ /* 0x000e220000000800 */
[----:B------:R-:W-:Y:S01]  /*66ed0*/  VIADD R0, R72, 0x3d ;  /* 0x0000003d48007836 */ /* 0x000fe20000000000 */
[----:B--2---:R-:W-:Y:S01]  /*66ee0*/  PRMT R43, R57, 0x7610, R43 ;  /* 0x00007610392b7816 */ /* 0x004fe2000000002b */
[----:B------:R-:W-:-:S03]  /*66ef0*/  IMAD.WIDE R40, R42, 0x2, R4 ;  /* 0x000000022a287825 */ /* 0x000fc600078e0204 */
[----:B-1----:R-:W-:Y:S01]  /*66f00*/  ISETP.GE.AND P3, PT, R0, R48, PT ;  /* 0x000000300000720c */ /* 0x002fe20003f66270 */
[----:B------:R-:W-:Y:S01]  /*66f10*/  VIADD R57, R72, 0x3e ;  /* 0x0000003e48397836 */ /* 0x000fe20000000000 */
[----:B------:R-:W1:Y:S02]  /*66f20*/  LDC R48, c[0x0][0x398] ;  /* 0x0000e600ff307b82 */ /* 0x000e640000000800 */
[----:B------:R-:W-:Y:S01]  /*66f30*/  ISETP.LT.AND P5, PT, R68, R52, !P3 ;  /* 0x000000344400720c */ /* 0x000fe20005fa1270 */
[----:B------:R2:W-:Y:S01]  /*66f40*/  @P6 STG.E.U16 desc[UR6][R40.64], R43 ;  /* 0x0000002b28006986 */ /* 0x0005e2000c101506 */
[----:B------:R-:W-:-:S04]  /*66f50*/  ISETP.GE.AND P1, PT, R57, R54, PT ;  /* 0x000000363900720c */ /* 0x000fc80003f26270 */
[----:B------:R-:W0:Y:S01]  /*66f60*/  LDC R52, c[0x0][0x39c] ;  /* 0x0000e700ff347b82 */ /* 0x000e220000000800 */
[----:B------:R-:W-:Y:S01]  /*66f70*/  ISETP.LT.AND P6, PT, R90, R55, !P3 ;  /* 0x000000375a00720c */ /* 0x000fe20005fc1270 */
[C---:B------:R-:W-:Y:S01]  /*66f80*/  IMAD.IADD R36, R42.reuse, 0x1, R31 ;  /* 0x000000012a247824 */ /* 0x040fe200078e021f */
[----:B------:R-:W-:Y:S01]  /*66f90*/  PRMT R6, R69, 0x7610, R6 ;  /* 0x0000761045067816 */ /* 0x000fe20000000006 */
[----:B------:R-:W-:Y:S01]  /*66fa0*/  IMAD.WIDE R2, R42, 0x2, R32 ;  /* 0x000000022a027825 */ /* 0x000fe200078e0220 */
[----:B------:R-:W-:-:S03]  /*66fb0*/  ISETP.LT.AND P3, PT, R68, R56, !P1 ;  /* 0x000000384400720c */ /* 0x000fc60004f61270 */
[----:B------:R-:W0:Y:S01]  /*66fc0*/  LDC R54, c[0x0][0x398] ;  /* 0x0000e600ff367b82 */ /* 0x000e220000000800 */
[----:B------:R-:W-:Y:S01]  /*66fd0*/  VIADD R0, R72, 0x3f ;  /* 0x0000003f48007836 */ /* 0x000fe20000000000 */
[----:B------:R2:W-:Y:S01]  /*66fe0*/  @P2 STG.E.U16 desc[UR6][R2.64], R6 ;  /* 0x0000000602002986 */ /* 0x0005e2000c101506 */
[----:B------:R-:W-:-:S05]  /*66ff0*/  IMAD.WIDE R34, R36, 0x2, R4 ;  /* 0x0000000224227825 */ /* 0x000fca00078e0204 */
[----:B------:R-:W0:Y:S01]  /*67000*/  LDC R55, c[0x0][0x398] ;  /* 0x0000e600ff377b82 */ /* 0x000e220000000800 */
[----:B------:R-:W-:Y:S01]  /*67010*/  IMAD.IADD R44, R36, 0x1, R31 ;  /* 0x00000001242c7824 */ /* 0x000fe200078e021f */
[----:B------:R-:W-:Y:S01]  /*67020*/  ISETP.GE.AND P2, PT, R0, R50, PT ;  /* 0x000000320000720c */ /* 0x000fe20003f46270 */
[----:B------:R-:W-:-:S04]  /*67030*/  IMAD.WIDE R36, R36, 0x2, R32 ;  /* 0x0000000224247825 */ /* 0x000fc800078e0220 */
[----:B--2---:R-:W-:Y:S01]  /*67040*/  IMAD.WIDE R40, R44, 0x2, R4 ;  /* 0x000000022c287825 */ /* 0x004fe200078e0204 */
[----:B------:R-:W2:Y:S03]  /*67050*/  LDC R50, c[0x0][0x398] ;  /* 0x0000e600ff327b82 */ /* 0x000ea60000000800 */
[----:B------:R-:W-:Y:S02]  /*67060*/  VIADD R57, R72, 0x40 ;  /* 0x0000004048397836 */ /* 0x000fe40000000000 */
[----:B------:R-:W-:Y:S01]  /*67070*/  IMAD.WIDE R2, R44, 0x2, R32 ;  /* 0x000000022c027825 */ /* 0x000fe200078e0220 */
[----:B---3--:R-:W-:Y:S02]  /*67080*/  PRMT R38, R58, 0x7610, R38 ;  /* 0x000076103a267816 */ /* 0x008fe40000000026 */
[----:B------:R-:W3:Y:S04]  /*67090*/  LDL.S16 R58, [R1] ;  /* 0x00000000013a7983 */ /* 0x000ee80000100600 */
[----:B------:R-:W-:Y:S01]  /*670a0*/  @P5 STG.E.U16 desc[UR6][R34.64], R38 ;  /* 0x0000002622005986 */ /* 0x000fe2000c101506 */
[----:B0-----:R-:W-:-:S02]  /*670b0*/  ISETP.LT.AND P5, PT, R68, R46, !P2 ;  /* 0x0000002e4400720c */ /* 0x001fc400057a1270 */
[----:B------:R-:W0:Y:S01]  /*670c0*/  LDC R46, c[0x0][0x39c] ;  /* 0x0000e700ff2e7b82 */ /* 0x000e220000000800 */
[----:B----4-:R-:W-:Y:S02]  /*670d0*/  PRMT R43, R60, 0x7610, R43 ;  /* 0x000076103c2b7816 */ /* 0x010fe4000000002b */
[----:B------:R-:W-:Y:S01]  /*670e0*/  ISETP.LT.AND P2, PT, R90, R54, !P2 ;  /* 0x000000365a00720c */ /* 0x000fe20005741270 */
[----:B------:R-:W4:Y:S04]  /*670f0*/  LDL.LU.S16 R60, [R1+0x2] ;  /* 0x00000200013c7983 */ /* 0x000f280000300600 */
[----:B------:R-:W0:Y:S01]  /*67100*/  LDC R54, c[0x0][0x398] ;  /* 0x0000e600ff367b82 */ /* 0x000e220000000800 */
[----:B------:R1:W-:Y:S07]  /*67110*/  @P6 STG.E.U16 desc[UR6][R36.64], R43 ;  /* 0x0000002b24006986 */ /* 0x0003ee000c101506 */
[----:B-1----:R-:W1:Y:S01]  /*67120*/  LDC R43, c[0x0][0x398] ;  /* 0x0000e600ff2b7b82 */ /* 0x002e620000000800 */
[----:B------:R-:W-:Y:S01]  /*67130*/  PRMT R42, R62, 0x7610, R42 ;  /* 0x000076103e2a7816 */ /* 0x000fe2000000002a */
[----:B------:R-:W-:Y:S01]  /*67140*/  IMAD.IADD R36, R44, 0x1, R31 ;  /* 0x000000012c247824 */ /* 0x000fe200078e021f */
[----:B------:R-:W3:Y:S05]  /*67150*/  LDL.S16 R62, [R1+0x4] ;  /* 0x00000400013e7983 */ /* 0x000eea0000100600 */
[----:B------:R-:W1:Y:S01]  /*67160*/  LDC R44, c[0x0][0x398] ;  /* 0x0000e600ff2c7b82 */ /* 0x000e620000000800 */
[----:B------:R-:W-:Y:S01]  /*67170*/  @P3 STG.E.U16 desc[UR6][R40.64], R42 ;  /* 0x0000002a28003986 */ /* 0x000fe2000c101506 */
[----:B------:R-:W-:-:S02]  /*67180*/  ISETP.LT.AND P3, PT, R90, R48, !P1 ;  /* 0x000000305a00720c */ /* 0x000fc40004f61270 */
[----:B------:R-:W-:-:S04]  /*67190*/  ISETP.GE.AND P1, PT, R57, R52, PT ;  /* 0x000000343900720c */ /* 0x000fc80003f26270 */
[----:B------:R-:W1:Y:S01]  /*671a0*/  LDC R52, c[0x0][0x39c] ;  /* 0x0000e700ff347b82 */ /* 0x000e620000000800 */
[----:B------:R-:W-:Y:S02]  /*671b0*/  ISETP.LT.AND P6, PT, R68, R55, !P1 ;  /* 0x000000374400720c */ /* 0x000fe40004fc1270 */
[----:B------:R-:W-:-:S05]  /*671c0*/  PRMT R0, R63, 0x7610, R0 ;  /* 0x000076103f007816 */ /* 0x000fca0000000000 */
[----:B------:R-:W1:Y:S01]  /*671d0*/  LDC R55, c[0x0][0x398] ;  /* 0x0000e600ff377b82 */ /* 0x000e620000000800 */
[----:B------:R0:W-:Y:S01]  /*671e0*/  @P3 STG.E.U16 desc[UR6][R2.64], R0 ;  /* 0x0000000002003986 */ /* 0x0001e2000c101506 */
[----:B------:R-:W-:Y:S01]  /*671f0*/  PRMT R6, R87, 0x7610, R6 ;  /* 0x0000761057067816 */ /* 0x000fe20000000006 */
[----:B------:R-:W-:-:S05]  /*67200*/  IMAD.WIDE R34, R36, 0x2, R4 ;  /* 0x0000000224227825 */ /* 0x000fca00078e0204 */
[----:B------:R-:W1:Y:S01]  /*67210*/  LDC R48, c[0x0][0x39c] ;  /* 0x0000e700ff307b82 */ /* 0x000e620000000800 */
[----:B0-----:R-:W-:Y:S01]  /*67220*/  VIADD R0, R72, 0x41 ;  /* 0x0000004148007836 */ /* 0x001fe20000000000 */
[----:B------:R-:W-:Y:S01]  /*67230*/  PRMT R38, R84, 0x7610, R38 ;  /* 0x0000761054267816 */ /* 0x000fe20000000026 */
[----:B------:R-:W-:Y:S01]  /*67240*/  IMAD.IADD R42, R36, 0x1, R31 ;  /* 0x00000001242a7824 */ /* 0x000fe200078e021f */
[----:B------:R0:W-:Y:S02]  /*67250*/  @P5 STG.E.U16 desc[UR6][R34.64], R6 ;  /* 0x0000000622005986 */ /* 0x0001e4000c101506 */
[----:B------:R-:W-:Y:S01]  /*67260*/  ISETP.GE.AND P3, PT, R0, R46, PT ;  /* 0x0000002e0000720c */ /* 0x000fe20003f66270 */
[----:B------:R-:W-:Y:S01]  /*67270*/  IMAD.WIDE R36, R36, 0x2, R32 ;  /* 0x0000000224247825 */ /* 0x000fe200078e0220 */
[----:B------:R-:W1:Y:S01]  /*67280*/  LDC R46, c[0x0][0x398] ;  /* 0x0000e600ff2e7b82 */ /* 0x000e620000000800 */
[----:B------:R-:W3:Y:S01]  /*67290*/  LDL.LU.S16 R84, [R1+0x6] ;  /* 0x0000060001547983 */ /* 0x000ee20000300600 */
[----:B--2---:R-:W-:Y:S01]  /*672a0*/  ISETP.LT.AND P5, PT, R68, R50, !P3 ;  /* 0x000000324400720c */ /* 0x004fe20005fa1270 */
[----:B------:R-:W-:-:S02]  /*672b0*/  VIADD R57, R72, 0x42 ;  /* 0x0000004248397836 */ /* 0x000fc40000000000 */
[----:B------:R-:W-:Y:S01]  /*672c0*/  IMAD.WIDE R40, R42, 0x2, R4 ;  /* 0x000000022a287825 */ /* 0x000fe200078e0204 */
[----:B------:R2:W-:Y:S02]  /*672d0*/  @P2 STG.E.U16 desc[UR6][R36.64], R38 ;  /* 0x0000002624002986 */ /* 0x0005e4000c101506 */
[----:B------:R-:W1:Y:S02]  /*672e0*/  LDC R50, c[0x0][0x39c] ;  /* 0x0000e700ff327b82 */ /* 0x000e640000000800 */
[----:B-1----:R-:W-:Y:S01]  /*672f0*/  ISETP.LT.AND P2, PT, R90, R43, !P1 ;  /* 0x0000002b5a00720c */ /* 0x002fe20004f41270 */
[----:B------:R-:W-:Y:S01]  /*67300*/  IMAD.WIDE R2, R42, 0x2, R32 ;  /* 0x000000022a027825 */ /* 0x000fe200078e0220 */
[----:B------:R-:W-:Y:S01]  /*67310*/  ISETP.GE.AND P1, PT, R57, R52, PT ;  /* 0x000000343900720c */ /* 0x000fe20003f26270 */
[----:B------:R1:W-:Y:S01]  /*67320*/  @P6 STG.E.U16 desc[UR6][R40.64], R67 ;  /* 0x0000004328006986 */ /* 0x0003e2000c101506 */
[----:B------:R-:W-:Y:S02]  /*67330*/  ISETP.LT.AND P6, PT, R90, R54, !P3 ;  /* 0x000000365a00720c */ /* 0x000fe40005fc1270 */
[----:B------:R-:W-:Y:S01]  /*67340*/  ISETP.LT.AND P3, PT, R68, R55, !P1 ;  /* 0x000000374400720c */ /* 0x000fe20004f61270 */
[----:B------:R-:W1:Y:S01]  /*67350*/  LDC R52, c[0x0][0x398] ;  /* 0x0000e600ff347b82 */ /* 0x000e620000000800 */
[----:B0-----:R-:W-:Y:S01]  /*67360*/  PRMT R6, R67, 0x7632, R6 ;  /* 0x0000763243067816 */ /* 0x001fe20000000006 */
[--C-:B--2---:R-:W-:Y:S01]  /*67370*/  IMAD.IADD R36, R42, 0x1, R31.reuse ;  /* 0x000000012a247824 */ /* 0x104fe200078e021f */
[----:B------:R-:W2:Y:S05]  /*67380*/  LDL.S16 R63, [R1+0x8] ;  /* 0x00000800013f7983 */ /* 0x000eaa0000100600 */
[----:B------:R-:W0:Y:S01]  /*67390*/  LDC R54, c[0x0][0x398] ;  /* 0x0000e600ff367b82 */ /* 0x000e220000000800 */
[----:B------:R-:W-:Y:S01]  /*673a0*/  IMAD.IADD R43, R36, 0x1, R31 ;  /* 0x00000001242b7824 */ /* 0x000fe200078e021f */
[----:B------:R-:W-:Y:S01]  /*673b0*/  PRMT R38, R66, 0x7632, R38 ;  /* 0x0000763242267816 */ /* 0x000fe20000000026 */
[----:B------:R-:W-:Y:S01]  /*673c0*/  VIADD R0, R72, 0x43 ;  /* 0x0000004348007836 */ /* 0x000fe20000000000 */
[----:B------:R1:W-:Y:S01]  /*673d0*/  @P2 STG.E.U16 desc[UR6][R2.64], R6 ;  /* 0x0000000602002986 */ /* 0x0003e2000c101506 */
[----:B------:R-:W-:Y:S01]  /*673e0*/  IMAD.WIDE R34, R36, 0x2, R4 ;  /* 0x0000000224227825 */ /* 0x000fe200078e0204 */
[----:B------:R-:W-:-:S02]  /*673f0*/  IADD3 R55, PT, PT, R72, 0x44, RZ ;  /* 0x0000004448377810 */ /* 0x000fc40007ffe0ff */
[----:B------:R-:W0:Y:S01]  /*67400*/  LDC R42, c[0x0][0x39c] ;  /* 0x0000e700ff2a7b82 */ /* 0x000e220000000800 */
[----:B------:R-:W-:Y:S01]  /*67410*/  IMAD.WIDE R36, R36, 0x2, R32 ;  /* 0x0000000224247825 */ /* 0x000fe200078e0220 */
[----:B------:R-:W-:Y:S03]  /*67420*/  @P5 STG.E.U16 desc[UR6][R34.64], R66 ;  /* 0x0000004222005986 */ /* 0x000fe6000c101506 */
[----:B-1----:R-:W-:Y:S01]  /*67430*/  IMAD.WIDE R40, R43, 0x2, R4 ;  /* 0x000000022b287825 */ /* 0x002fe200078e0204 */
[----:B------:R-:W-:Y:S01]  /*67440*/  ISETP.GE.AND P2, PT, R0, R48, PT ;  /* 0x000000300000720c */ /* 0x000fe20003f46270 */
[----:B------:R1:W-:Y:S01]  /*67450*/  @P6 STG.E.U16 desc[UR6][R36.64], R38 ;  /* 0x0000002624006986 */ /* 0x0003e2000c101506 */
[----:B------:R-:W0:Y:S03]  /*67460*/  LDC R48, c[0x0][0x39c] ;  /* 0x0000e700ff307b82 */ /* 0x000e260000000800 */
[----:B------:R-:W-:Y:S01]  /*67470*/  @P3 STG.E.U16 desc[UR6][R40.64], R65 ;  /* 0x0000004128003986 */ /* 0x000fe2000c101506 */
[----:B------:R-:W-:-:S02]  /*67480*/  ISETP.LT.AND P3, PT, R90, R46, !P1 ;  /* 0x0000002e5a00720c */ /* 0x000fc40004f61270 */
[----:B------:R-:W-:Y:S01]  /*67490*/  ISETP.GE.AND P1, PT, R55, R50, PT ;  /* 0x000000323700720c */ /* 0x000fe20003f26270 */
[----:B------:R-:W2:Y:S01]  /*674a0*/  LDL.LU.S16 R87, [R1+0xa] ;  /* 0x00000a0001577983 */ /* 0x000ea20000300600 */
[----:B------:R-:W0:Y:S01]  /*674b0*/  LDC R50, c[0x0][0x398] ;  /* 0x0000e600ff327b82 */ /* 0x000e220000000800 */
[----:B------:R-:W-:Y:S01]  /*674c0*/  ISETP.LT.AND P5, PT, R68, R44, !P2 ;  /* 0x0000002c4400720c */ /* 0x000fe200057a1270 */
[----:B------:R-:W-:Y:S01]  /*674d0*/  IMAD.WIDE R2, R43, 0x2, R32 ;  /* 0x000000022b027825 */ /* 0x000fe200078e0220 */
[----:B------:R-:W-:-:S05]  /*674e0*/  ISETP.LT.AND P2, PT, R90, R52, !P2 ;  /* 0x000000345a00720c */ /* 0x000fca0005741270 */
[----:B-1----:R-:W1:Y:S01]  /*674f0*/  LDC R38, c[0x0][0x398] ;  /* 0x0000e600ff267b82 */ /* 0x002e620000000800 */
[----:B0-----:R-:W-:Y:S01]  /*67500*/  ISETP.LT.AND P6, PT, R68, R54, !P1 ;  /* 0x000000364400720c */ /* 0x001fe20004fc1270 */
[----:B------:R-:W-:Y:S01]  /*67510*/  IMAD.IADD R36, R43, 0x1, R31 ;  /* 0x000000012b247824 */ /* 0x000fe200078e021f */
[----:B------:R-:W-:-:S05]  /*67520*/  PRMT R44, R65, 0x7632, R44 ;  /* 0x00007632412c7816 */ /* 0x000fca000000002c */
[----:B------:R-:W0:Y:S01]  /*67530*/  LDC R6, c[0x0][0x398] ;  /* 0x0000e600ff067b82 */ /* 0x000e220000000800 */
[C---:B------:R-:W-:Y:S01]  /*67540*/  IMAD.IADD R0, R36.reuse, 0x1, R31 ;  /* 0x0000000124007824 */ /* 0x040fe200078e021f */
[----:B------:R1:W-:Y:S06]  /*67550*/  @P3 STG.E.U16 desc[UR6][R2.64], R44 ;  /* 0x0000002c02003986 */ /* 0x0003ec000c101506 */
[----:B------:R-:W0:Y:S01]  /*67560*/  LDC R54, c[0x0][0x398] ;  /* 0x0000e600ff367b82 */ /* 0x000e220000000800 */
[----:B------:R-:W-:Y:S01]  /*67570*/  IMAD.WIDE R34, R36, 0x2, R4 ;  /* 0x0000000224227825 */ /* 0x000fe200078e0204 */
[----:B------:R-:W-:-:S03]  /*67580*/  PRMT R46, R64, 0x7632, R46 ;  /* 0x00007632402e7816 */ /* 0x000fc6000000002e */
[----:B-1----:R-:W-:Y:S02]  /*67590*/  VIADD R2, R72, 0x45 ;  /* 0x0000004548027836 */ /* 0x002fe40000000000 */
[----:B------:R-:W-:Y:S01]  /*675a0*/  IMAD.WIDE R36, R36, 0x2, R32 ;  /* 0x0000000224247825 */ /* 0x000fe200078e0220 */
[----:B------:R-:W-:Y:S01]  /*675b0*/  @P5 STG.E.U16 desc[UR6][R34.64], R64 ;  /* 0x0000004022005986 */ /* 0x000fe2000c101506 */
[----:B------:R-:W1:Y:S02]  /*675c0*/  LDC R52, c[0x0][0x39c] ;  /* 0x0000e700ff347b82 */ /* 0x000e640000000800 */
[----:B------:R-:W-:Y:S01]  /*675d0*/  IMAD.WIDE R40, R0, 0x2, R4 ;  /* 0x0000000200287825 */ /* 0x000fe200078e0204 */
[----:B------:R-:W-:Y:S01]  /*675e0*/  ISETP.GE.AND P3, PT, R2, R48, PT ;  /* 0x000000300200720c */ /* 0x000fe20003f66270 */
[----:B------:R-:W-:Y:S02]  /*675f0*/  @P2 STG.E.U16 desc[UR6][R36.64], R46 ;  /* 0x0000002e24002986 */ /* 0x000fe4000c101506 */
[----:B------:R-:W-:-:S02]  /*67600*/  VIADD R43, R72, 0x46 ;  /* 0x00000046482b7836 */ /* 0x000fc40000000000 */
[----:B------:R0:W-:Y:S01]  /*67610*/  @P6 STG.E.U16 desc[UR6][R40.64], R8 ;  /* 0x0000000828006986 */ /* 0x0001e2000c101506 */
[C---:B------:R-:W-:Y:S02]  /*67620*/  ISETP.LT.AND P6, PT, R90.reuse, R50, !P3 ;  /* 0x000000325a00720c */ /* 0x040fe40005fc1270 */
[----:B------:R-:W1:Y:S01]  /*67630*/  LDC R50, c[0x0][0x39c] ;  /* 0x0000e700ff327b82 */ /* 0x000e620000000800 */
[----:B------:R-:W-:Y:S02]  /*67640*/  ISETP.LT.AND P2, PT, R90, R38, !P1 ;  /* 0x000000265a00720c */ /* 0x000fe40004f41270 */
[----:B------:R-:W-:Y:S02]  /*67650*/  ISETP.GE.AND P1, PT, R43, R42, PT ;  /* 0x0000002a2b00720c */ /* 0x000fe40003f26270 */
[----:B0-----:R-:W-:-:S03]  /*67660*/  ISETP.LT.AND P5, PT, R68, R6, !P3 ;  /* 0x000000064400720c */ /* 0x001fc60005fa1270 */
[----:B------:R-:W0:Y:S08]  /*67670*/  LDC R38, c[0x0][0x398] ;  /* 0x0000e600ff267b82 */ /* 0x000e300000000800 */
[----:B------:R-:W0:Y:S01]  /*67680*/  LDC R40, c[0x0][0x398] ;  /* 0x0000e600ff287b82 */ /* 0x000e220000000800 */
[----:B------:R-:W-:Y:S01]  /*67690*/  ISETP.LT.AND P3, PT, R68, R54, !P1 ;  /* 0x000000364400720c */ /* 0x000fe20004f61270 */
[----:B------:R-:W-:-:S06]  /*676a0*/  IMAD.IADD R34, R0, 0x1, R31 ;  /* 0x0000000100227824 */ /* 0x000fcc00078e021f */
[----:B------:R-:W1:Y:S01]  /*676b0*/  LDC R41, c[0x0][0x398] ;  /* 0x0000e600ff297b82 */ /* 0x000e620000000800 */
[----:B------:R-:W-:Y:S01]  /*676c0*/  IMAD.IADD R48, R34, 0x1, R31 ;  /* 0x0000000122307824 */ /* 0x000fe200078e021f */
[----:B------:R-:W-:-:S06]  /*676d0*/  PRMT R43, R8, 0x7632, R43 ;  /* 0x00007632082b7816 */ /* 0x000fcc000000002b */
[----:B------:R-:W1:Y:S01]  /*676e0*/  LDC R6, c[0x0][0x398] ;  /* 0x0000e600ff067b82 */ /* 0x000e620000000800 */
[C---:B------:R-:W-:Y:S01]  /*676f0*/  PRMT R44, R9.reuse, 0x7610, R44 ;  /* 0x00007610092c7816 */ /* 0x040fe2000000002c */
[----:B------:R-:W-:Y:S01]  /*67700*/  IMAD.WIDE R2, R0, 0x2, R32 ;  /* 0x0000000200027825 */ /* 0x000fe200078e0220 */
[----:B------:R-:W-:-:S03]  /*67710*/  PRMT R46, R9, 0x7632, R46 ;  /* 0x00007632092e7816 */ /* 0x000fc6000000002e */
[C---:B------:R-:W-:Y:S01]  /*67720*/  IMAD.WIDE R8, R34.reuse, 0x2, R4 ;  /* 0x0000000222087825 */ /* 0x040fe200078e0204 */
[----:B------:R-:W-:Y:S01]  /*67730*/  @P2 STG.E.U16 desc[UR6][R2.64], R43 ;  /* 0x0000002b02002986 */ /* 0x000fe2000c101506 */
[----:B------:R-:W4:Y:S02]  /*67740*/  LDC R0, c[0x0][0x39c] ;  /* 0x0000e700ff007b82 */ /* 0x000f240000000800 */
[----:B------:R-:W-:Y:S01]  /*67750*/  IMAD.WIDE R34, R34, 0x2, R32 ;  /* 0x0000000222227825 */ /* 0x000fe200078e0220 */
[----:B------:R-:W-:Y:S03]  /*67760*/  @P5 STG.E.U16 desc[UR6][R8.64], R44 ;  /* 0x0000002c08005986 */ /* 0x000fe6000c101506 */
[----:B------:R-:W-:Y:S01]  /*67770*/  IMAD.WIDE R36, R48, 0x2, R4 ;  /* 0x0000000230247825 */ /* 0x000fe200078e0204 */
[----:B------:R0:W-:Y:S03]  /*67780*/  @P6 STG.E.U16 desc[UR6][R34.64], R46 ;  /* 0x0000002e22006986 */ /* 0x0001e6000c101506 */
[C---:B------:R-:W-:Y:S01]  /*67790*/  VIADD R55, R72.reuse, 0x48 ;  /* 0x0000004848377836 */ /* 0x040fe20000000000 */
[----:B------:R0:W-:Y:S01]  /*677a0*/  @P3 STG.E.U16 desc[UR6][R36.64], R10 ;  /* 0x0000000a24003986 */ /* 0x0001e2000c101506 */
[----:B------:R-:W-:Y:S01]  /*677b0*/  VIADD R42, R72, 0x47 ;  /* 0x00000047482a7836 */ /* 0x000fe20000000000 */
[----:B0-----:R-:W-:-:S02]  /*677c0*/  ISETP.LT.AND P3, PT, R90, R40, !P1 ;  /* 0x000000285a00720c */ /* 0x001fc40004f61270 */
[----:B-1----:R-:W-:Y:S01]  /*677d0*/  ISETP.GE.AND P1, PT, R55, R50, PT ;  /* 0x000000323700720c */ /* 0x002fe20003f26270 */
[----:B------:R-:W0:Y:S01]  /*677e0*/  LDC R40, c[0x0][0x398] ;  /* 0x0000e600ff287b82 */ /* 0x000e220000000800 */
[----:B------:R-:W-:Y:S02]  /*677f0*/  ISETP.GE.AND P2, PT, R42, R52, PT ;  /* 0x000000342a00720c */ /* 0x000fe40003f46270 */
[C---:B------:R-:W-:Y:S02]  /*67800*/  ISETP.LT.AND P6, PT, R68.reuse, R38, !P1 ;  /* 0x000000264400720c */ /* 0x040fe40004fc1270 */
[----:B------:R-:W-:-:S03]  /*67810*/  ISETP.LT.AND P5, PT, R68, R41, !P2 ;  /* 0x000000294400720c */ /* 0x000fc600057a1270 */
[----:B------:R-:W1:Y:S01]  /*67820*/  LDC R38, c[0x0][0x398] ;  /* 0x0000e600ff267b82 */ /* 0x000e620000000800 */
[----:B------:R-:W-:Y:S01]  /*67830*/  ISETP.LT.AND P2, PT, R90, R6, !P2 ;  /* 0x000000065a00720c */ /* 0x000fe20005741270 */
[----:B------:R-:W-:-:S06]  /*67840*/  IMAD.IADD R35, R48, 0x1, R31 ;  /* 0x0000000130237824 */ /* 0x000fcc00078e021f */
[----:B------:R-:W1:Y:S01]  /*67850*/  LDC R6, c[0x0][0x398] ;  /* 0x0000e600ff067b82 */ /* 0x000e620000000800 */
[----:B------:R-:W-:Y:S01]  /*67860*/  PRMT R42, R10, 0x7632, R42 ;  /* 0x000076320a2a7816 */ /* 0x000fe2000000002a */
[----:B------:R-:W-:-:S06]  /*67870*/  IMAD.WIDE R2, R48, 0x2, R32 ;  /* 0x0000000230027825 */ /* 0x000fcc00078e0220 */
[----:B------:R-:W1:Y:S01]  /*67880*/  LDC R41, c[0x0][0x39c] ;  /* 0x0000e700ff297b82 */ /* 0x000e620000000800 */
[----:B------:R-:W-:Y:S02]  /*67890*/  VIADD R55, R72, 0x49 ;  /* 0x0000004948377836 */ /* 0x000fe40000000000 */
[----:B------:R-:W-:-:S05]  /*678a0*/  IMAD.IADD R37, R35, 0x1, R31 ;  /* 0x0000000123257824 */ /* 0x000fca00078e021f */
[----:B------:R-:W1:Y:S01]  /*678b0*/  LDC R36, c[0x0][0x398] ;  /* 0x0000e600ff247b82 */ /* 0x000e620000000800 */
[----:B------:R-:W-:Y:S01]  /*678c0*/  PRMT R44, R11, 0x7610, R44 ;  /* 0x000076100b2c7816 */ /* 0x000fe2000000002c */
[----:B------:R-:W-:Y:S01]  /*678d0*/  IMAD.WIDE R8, R35, 0x2, R4 ;  /* 0x0000000223087825 */ /* 0x000fe200078e0204 */
[----:B------:R-:W-:Y:S01]  /*678e0*/  PRMT R43, R11, 0x7632, R43 ;  /* 0x000076320b2b7816 */ /* 0x000fe2000000002b */
[----:B------:R-:W-:Y:S01]  /*678f0*/  @P3 STG.E.U16 desc[UR6][R2.64], R42 ;  /* 0x0000002a02003986 */ /* 0x000fe2000c101506 */
[----:B----4-:R-:W-:Y:S01]  /*67900*/  ISETP.GE.AND P3, PT, R55, R0, PT ;  /* 0x000000003700720c */ /* 0x010fe20003f66270 */
[----:B------:R-:W-:Y:S02]  /*67910*/  IMAD.WIDE R10, R35, 0x2, R32 ;  /* 0x00000002230a7825 */ /* 0x000fe400078e0220 */
[----:B------:R-:W4:Y:S02]  /*67920*/  LDC R0, c[0x0][0x39c] ;  /* 0x0000e700ff007b82 */ /* 0x000f240000000800 */
[----:B------:R-:W-:Y:S01]  /*67930*/  IMAD.WIDE R34, R37, 0x2, R4 ;  /* 0x0000000225227825 */ /* 0x000fe200078e0204 */
[----:B------:R-:W-:Y:S04]  /*67940*/  @P5 STG.E.U16 desc[UR6][R8.64], R44 ;  /* 0x0000002c08005986 */ /* 0x000fe8000c101506 */
[----:B------:R1:W-:Y:S01]  /*67950*/  @P2 STG.E.U16 desc[UR6][R10.64], R43 ;  /* 0x0000002b0a002986 */ /* 0x0003e2000c101506 */
[----:B0-----:R-:W-:Y:S01]  /*67960*/  ISETP.LT.AND P2, PT, R90, R40, !P1 ;  /* 0x000000285a00720c */ /* 0x001fe20004f41270 */
[----:B------:R-:W-:Y:S01]  /*67970*/  VIADD R46, R72, 0x4a ;  /* 0x0000004a482e7836 */ /* 0x000fe20000000000 */
[----:B------:R-:W0:Y:S01]  /*67980*/  LDC R40, c[0x0][0x398] ;  /* 0x0000e600ff287b82 */ /* 0x000e220000000800 */
[----:B------:R1:W-:Y:S02]  /*67990*/  @P6 STG.E.U16 desc[UR6][R34.64], R12 ;  /* 0x0000000c22006986 */ /* 0x0003e4000c101506 */
[----:B-1----:R-:W-:-:S02]  /*679a0*/  ISETP.LT.AND P6, PT, R90, R38, !P3 ;  /* 0x000000265a00720c */ /* 0x002fc40005fc1270 */
[----:B------:R-:W-:-:S03]  /*679b0*/  ISETP.LT.AND P5, PT, R68, R6, !P3 ;  /* 0x000000064400720c */ /* 0x000fc60005fa1270 */
[----:B------:R-:W1:Y:S01]  /*679c0*/  LDC R38, c[0x0][0x39c] ;  /* 0x0000e700ff267b82 */ /* 0x000e620000000800 */
[----:B------:R-:W-:Y:S01]  /*679d0*/  ISETP.GE.AND P1, PT, R46, R41, PT ;  /* 0x000000292e00720c */ /* 0x000fe20003f26270 */
[----:B------:R-:W-:-:S06]  /*679e0*/  IMAD.IADD R11, R37, 0x1, R31 ;  /* 0x00000001250b7824 */ /* 0x000fcc00078e021f */
[----:B------:R-:W3:Y:S01]  /*679f0*/  LDC R6, c[0x0][0x398] ;  /* 0x0000e600ff067b82 */ /* 0x000ee20000000800 */
[----:B------:R-:W-:Y:S01]  /*67a00*/  ISETP.LT.AND P3, PT, R68, R36, !P1 ;  /* 0x000000244400720c */ /* 0x000fe20004f61270 */
[----:B------:R-:W-:Y:S01]  /*67a10*/  IMAD.WIDE R2, R37, 0x2, R32 ;  /* 0x0000000225027825 */ /* 0x000fe200078e0220 */
[----:B------:R-:W-:-:S05]  /*67a20*/  PRMT R36, R12, 0x7632, R36 ;  /* 0x000076320c247816 */ /* 0x000fca0000000024 */
[----:B------:R-:W3:Y:S01]  /*67a30*/  LDC R41, c[0x0][0x398] ;  /* 0x0000e600ff297b82 */ /* 0x000ee20000000800 */
[----:B------:R-:W-:Y:S02]  /*67a40*/  VIADD R43, R72, 0x4b ;  /* 0x0000004b482b7836 */ /* 0x000fe40000000000 */
[----:B------:R-:W-:-:S05]  /*67a50*/  IMAD.IADD R35, R11, 0x1, R31 ;  /* 0x000000010b237824 */ /* 0x000fca00078e021f */
[----:B------:R-:W3:Y:S01]  /*67a60*/  LDC R34, c[0x0][0x398] ;  /* 0x0000e600ff227b82 */ /* 0x000ee20000000800 */
[----:B------:R-:W-:Y:S01]  /*67a70*/  PRMT R42, R13, 0x7610, R42 ;  /* 0x000076100d2a7816 */ /* 0x000fe2000000002a */
[----:B------:R-:W-:Y:S01]  /*67a80*/  IMAD.WIDE R8, R11, 0x2, R4 ;  /* 0x000000020b087825 */ /* 0x000fe200078e0204 */
[----:B------:R-:W-:Y:S01]  /*67a90*/  PRMT R44, R13, 0x7632, R44 ;  /* 0x000076320d2c7816 */ /* 0x000fe2000000002c */
[----:B------:R0:W-:Y:S02]  /*67aa0*/  @P2 STG.E.U16 desc[UR6][R2.64], R36 ;  /* 0x0000002402002986 */ /* 0x0001e4000c101506 */
[----:B------:R-:W-:Y:S01]  /*67ab0*/  IMAD.WIDE R10, R11, 0x2, R32 ;  /* 0x000000020b0a7825 */ /* 0x000fe200078e0220 */
[----:B----4-:R-:W-:Y:S01]  /*67ac0*/  ISETP.GE.AND P2, PT, R43, R0, PT ;  /* 0x000000002b00720c */ /* 0x010fe20003f46270 */
[----:B------:R-:W4:Y:S02]  /*67ad0*/  LDC R37, c[0x0][0x39c] ;  /* 0x0000e700ff257b82 */ /* 0x000f240000000800 */
[----:B------:R-:W-:Y:S01]  /*67ae0*/  IMAD.WIDE R12, R35, 0x2, R4 ;  /* 0x00000002230c7825 */ /* 0x000fe200078e0204 */
[----:B------:R-:W-:Y:S03]  /*67af0*/  @P5 STG.E.U16 desc[UR6][R8.64], R42 ;  /* 0x0000002a08005986 */ /* 0x000fe6000c101506 */
[----:B------:R-:W-:Y:S01]  /*67b00*/  VIADD R43, R72, 0x4c ;  /* 0x0000004c482b7836 */ /* 0x000fe20000000000 */
[----:B------:R-:W-:Y:S01]  /*67b10*/  @P6 STG.E.U16 desc[UR6][R10.64], R44 ;  /* 0x0000002c0a006986 */ /* 0x000fe2000c101506 */
[----:B0-----:R-:W0:Y:S03]  /*67b20*/  LDC R36, c[0x0][0x39c] ;  /* 0x0000e700ff247b82 */ /* 0x001e260000000800 */
[----:B------:R3:W-:Y:S01]  /*67b30*/  @P3 STG.E.U16 desc[UR6][R12.64], R14 ;  /* 0x0000000e0c003986 */ /* 0x0007e2000c101506 */
[----:B------:R-:W-:-:S02]  /*67b40*/  ISETP.LT.AND P3, PT, R90, R40, !P1 ;  /* 0x000000285a00720c */ /* 0x000fc40004f61270 */
[----:B-1----:R-:W-:Y:S02]  /*67b50*/  ISETP.GE.AND P1, PT, R43, R38, PT ;  /* 0x000000262b00720c */ /* 0x002fe40003f26270 */
[----:B------:R-:W1:Y:S02]  /*67b60*/  LDC R38, c[0x0][0x398] ;  /* 0x0000e600ff267b82 */ /* 0x000e640000000800 */
[C---:B---3--:R-:W-:Y:S02]  /*67b70*/  ISETP.LT.AND P6, PT, R68.reuse, R6, !P1 ;  /* 0x000000064400720c */ /* 0x048fe40004fc1270 */
[----:B------:R-:W-:-:S04]  /*67b80*/  ISETP.LT.AND P5, PT, R68, R41, !P2 ;  /* 0x000000294400720c */ /* 0x000fc800057a1270 */
[----:B------:R-:W3:Y:S01]  /*67b90*/  LDC R6, c[0x0][0x398] ;  /* 0x0000e600ff067b82 */ /* 0x000ee20000000800 */
[----:B------:R-:W-:Y:S01]  /*67ba0*/  ISETP.LT.AND P2, PT, R90, R34, !P2 ;  /* 0x000000225a00720c */ /* 0x000fe20005741270 */
[----:B------:R-:W-:Y:S01]  /*67bb0*/  IMAD.WIDE R2, R35, 0x2, R32 ;  /* 0x0000000223027825 */ /* 0x000fe200078e0220 */
[----:B------:R-:W-:-:S05]  /*67bc0*/  PRMT R40, R14, 0x7632, R40 ;  /* 0x000076320e287816 */ /* 0x000fca0000000028 */
[----:B------:R-:W2:Y:S01]  /*67bd0*/  LDC R34, c[0x0][0x398] ;  /* 0x0000e600ff227b82 */ /* 0x000ea20000000800 */
[----:B------:R-:W-:Y:S02]  /*67be0*/  VIADD R14, R72, 0x4d ;  /* 0x0000004d480e7836 */ /* 0x000fe40000000000 */
[----:B------:R-:W-:Y:S01]  /*67bf0*/  IMAD.IADD R11, R35, 0x1, R31 ;  /* 0x00000001230b7824 */ /* 0x000fe200078e021f */
[C---:B------:R-:W-:Y:S01]  /*67c00*/  PRMT R41, R15.reuse, 0x7610, R41 ;  /* 0x000076100f297816 */ /* 0x040fe20000000029 */
[----:B------:R0:W-:Y:S03]  /*67c10*/  @P3 STG.E.U16 desc[UR6][R2.64], R40 ;  /* 0x0000002802003986 */ /* 0x0001e6000c101506 */
[----:B------:R-:W2:Y:S01]  /*67c20*/  LDC R0, c[0x0][0x398] ;  /* 0x0000e600ff007b82 */ /* 0x000ea20000000800 */
[----:B------:R-:W-:Y:S01]  /*67c30*/  PRMT R42, R15, 0x7632, R42 ;  /* 0x000076320f2a7816 */ /* 0x000fe2000000002a */
[C---:B------:R-:W-:Y:S01]  /*67c40*/  IMAD.IADD R15, R11.reuse, 0x1, R31 ;  /* 0x000000010b0f7824 */ /* 0x040fe200078e021f */
[----:B----4-:R-:W-:Y:S01]  /*67c50*/  ISETP.GE.AND P3, PT, R14, R37, PT ;  /* 0x000000250e00720c */ /* 0x010fe20003f66270 */
[----:B------:R-:W-:-:S04]  /*67c60*/  IMAD.WIDE R8, R11, 0x2, R4 ;  /* 0x000000020b087825 */ /* 0x000fc800078e0204 */
[----:B------:R-:W4:Y:S01]  /*67c70*/  LDC R14, c[0x0][0x39c] ;  /* 0x0000e700ff0e7b82 */ /* 0x000f220000000800 */
[----:B------:R-:W-:Y:S01]  /*67c80*/  IMAD.WIDE R10, R11, 0x2, R32 ;  /* 0x000000020b0a7825 */ /* 0x000fe200078e0220 */
[----:B------:R-:W-:Y:S03]  /*67c90*/  @P5 STG.E.U16 desc[UR6][R8.64], R41 ;  /* 0x0000002908005986 */ /* 0x000fe6000c101506 */
[----:B------:R-:W-:Y:S01]  /*67ca0*/  IMAD.WIDE R12, R15, 0x2, R4 ;  /* 0x000000020f0c7825 */ /* 0x000fe200078e0204 */
[----:B------:R0:W-:Y:S03]  /*67cb0*/  @P2 STG.E.U16 desc[UR6][R10.64], R42 ;  /* 0x0000002a0a002986 */ /* 0x0001e6000c101506 */
[----:B------:R-:W-:Y:S01]  /*67cc0*/  VIADD R35, R72, 0x4e ;  /* 0x0000004e48237836 */ /* 0x000fe20000000000 */
[C---:B-1----:R-:W-:Y:S01]  /*67cd0*/  ISETP.LT.AND P2, PT, R90.reuse, R38, !P1 ;  /* 0x000000265a00720c */ /* 0x042fe20004f41270 */
[----:B------:R1:W-:Y:S01]  /*67ce0*/  @P6 STG.E.U16 desc[UR6][R12.64], R16 ;  /* 0x000000100c006986 */ /* 0x0003e2000c101506 */
[----:B---3--:R-:W-:-:S02]  /*67cf0*/  ISETP.LT.AND P6, PT, R90, R6, !P3 ;  /* 0x000000065a00720c */ /* 0x008fc40005fc1270 */
[----:B0-----:R-:W-:Y:S01]  /*67d00*/  ISETP.GE.AND P1, PT, R35, R36, PT ;  /* 0x000000242300720c */ /* 0x001fe20003f26270 */
[----:B------:R-:W0:Y:S01]  /*67d10*/  LDC R6, c[0x0][0x398] ;  /* 0x0000e600ff067b82 */ /* 0x000e220000000800 */
[----:B--2---:R-:W-:-:S07]  /*67d20*/  ISETP.LT.AND P5, PT, R68, R34, !P3 ;  /* 0x000000224400720c */ /* 0x004fce0005fa1270 */
[----:B------:R-:W2:Y:S01]  /*67d30*/  LDC R36, c[0x0][0x398] ;  /* 0x0000e600ff247b82 */ /* 0x000ea20000000800 */
[----:B------:R-:W-:-:S07]  /*67d40*/  PRMT R38, R16, 0x7632, R38 ;  /* 0x0000763210267816 */ /* 0x000fce0000000026 */
[----:B------:R-:W3:Y:S01]  /*67d50*/  LDC R35, c[0x0][0x398] ;  /* 0x0000e600ff237b82 */ /* 0x000ee20000000800 */
[----:B------:R-:W-:Y:S01]  /*67d60*/  IMAD.WIDE R2, R15, 0x2, R32 ;  /* 0x000000020f027825 */ /* 0x000fe200078e0220 */
[----:B------:R-:W-:-:S03]  /*67d70*/  ISETP.LT.AND P3, PT, R68, R0, !P1 ;  /* 0x000000004400720c */ /* 0x000fc60004f61270 */
[----:B------:R-:W-:-:S03]  /*67d80*/  VIADD R37, R72, 0x4f ;  /* 0x0000004f48257836 */ /* 0x000fc60000000000 */
[----:B------:R-:W3:Y:S01]  /*67d90*/  LDC R34, c[0x0][0x39c] ;  /* 0x0000e700ff227b82 */ /* 0x000ee20000000800 */
[----:B------:R-:W-:Y:S01]  /*67da0*/  IMAD.IADD R11, R15, 0x1, R31 ;  /* 0x000000010f0b7824 */ /* 0x000fe200078e021f */
[----:B------:R-:W-:Y:S01]  /*67db0*/  @P2 STG.E.U16 desc[UR6][R2.64], R38 ;  /* 0x0000002602002986 */ /* 0x000fe2000c101506 */
[----:B------:R-:W-:-:S05]  /*67dc0*/  PRMT R40, R17, 0x7610, R40 ;  /* 0x0000761011287816 */ /* 0x000fca0000000028 */
[----:B------:R-:W3:Y:S01]  /*67dd0*/  LDC R0, c[0x0][0x398] ;  /* 0x0000e600ff007b82 */ /* 0x000ee20000000800 */
[----:B------:R-:W-:Y:S01]  /*67de0*/  PRMT R41, R17, 0x7632, R41 ;  /* 0x0000763211297816 */ /* 0x000fe20000000029 */
[----:B------:R-:W-:Y:S01]  /*67df0*/  IMAD.IADD R17, R11, 0x1, R31 ;  /* 0x000000010b117824 */ /* 0x000fe200078e021f */
[----:B----4-:R-:W-:Y:S01]  /*67e00*/  ISETP.GE.AND P2, PT, R37, R14, PT ;  /* 0x0000000e2500720c */ /* 0x010fe20003f46270 */
[----:B------:R-:W-:-:S04]  /*67e10*/  IMAD.WIDE R8, R11, 0x2, R4 ;  /* 0x000000020b087825 */ /* 0x000fc800078e0204 */
[----:B------:R-:W4:Y:S01]  /*67e20*/  LDC R14, c[0x0][0x39c] ;  /* 0x0000e700ff0e7b82 */ /* 0x000f220000000800 */
[----:B------:R-:W-:Y:S01]  /*67e30*/  IMAD.WIDE R10, R11, 0x2, R32 ;  /* 0x000000020b0a7825 */ /* 0x000fe200078e0220 */
[----:B------:R-:W-:Y:S03]  /*67e40*/  @P5 STG.E.U16 desc[UR6][R8.64], R40 ;  /* 0x0000002808005986 */ /* 0x000fe6000c101506 */
[----:B-1----:R-:W-:Y:S01]  /*67e50*/  IMAD.WIDE R12, R17, 0x2, R4 ;  /* 0x00000002110c7825 */ /* 0x002fe200078e0204 */
[----:B------:R1:W-:Y:S01]  /*67e60*/  @P6 STG.E.U16 desc[UR6][R10.64], R41 ;  /* 0x000000290a006986 */ /* 0x0003e2000c101506 */
[----:B--2---:R-:W-:Y:S01]  /*67e70*/  ISETP.LT.AND P5, PT, R68, R36, !P2 ;  /* 0x000000244400720c */ /* 0x004fe200057a1270 */
[----:B------:R-:W2:Y:S01]  /*67e80*/  LDC R16, c[0x0][0x398] ;  /* 0x0000e600ff107b82 */ /* 0x000ea20000000800 */
[----:B0-----:R-:W-:Y:S01]  /*67e90*/  ISETP.LT.AND P2, PT, R90, R6, !P2 ;  /* 0x000000065a00720c */ /* 0x001fe20005741270 */
[----:B------:R0:W-:Y:S01]  /*67ea0*/  @P3 STG.E.U16 desc[UR6][R12.64], R18 ;  /* 0x000000120c003986 */ /* 0x0001e2000c101506 */
[----:B------:R-:W-:Y:S01]  /*67eb0*/  VIADD R15, R72, 0x50 ;  /* 0x00000050480f7836 */ /* 0x000fe20000000000 */
[----:B---3--:R-:W-:-:S04]  /*67ec0*/  ISETP.LT.AND P3, PT, R90, R35, !P1 ;  /* 0x000000235a00720c */ /* 0x008fc80004f61270 */
[----:B------:R-:W3:Y:S01]  /*67ed0*/  LDC R6, c[0x0][0x39c] ;  /* 0x0000e700ff067b82 */ /* 0x000ee20000000800 */
[----:B------:R-:W-:Y:S01]  /*67ee0*/  ISETP.GE.AND P1, PT, R15, R34, PT ;  /* 0x000000220f00720c */ /* 0x000fe20003f26270 */
[C---:B-1----:R-:W-:Y:S02]  /*67ef0*/  IMAD.IADD R11, R17.reuse, 0x1, R31 ;  /* 0x00000001110b7824 */ /* 0x042fe400078e021f */
[----:B------:R-:W-:Y:S01]  /*67f00*/  IMAD.WIDE R2, R17, 0x2, R32 ;  /* 0x0000000211027825 */ /* 0x000fe200078e0220 */
[----:B------:R-:W-:Y:S02]  /*67f10*/  ISETP.LT.AND P6, PT, R68, R0, !P1 ;  /* 0x000000004400720c */ /* 0x000fe40004fc1270 */
[----:B0-----:R-:W-:Y:S01]  /*67f20*/  PRMT R18, R18, 0x7632, R18 ;  /* 0x0000763212127816 */ /* 0x001fe20000000012 */
[----:B------:R-:W0:Y:S01]  /*67f30*/  LDC R34, c[0x0][0x398] ;  /* 0x0000e600ff227b82 */ /* 0x000e220000000800 */
[----:B------:R-:W-:-:S03]  /*67f40*/  VIADD R17, R72, 0x51 ;  /* 0x0000005148117836 */ /* 0x000fc60000000000 */
[----:B------:R1:W-:Y:S04]  /*67f50*/  @P3 STG.E.U16 desc[UR6][R2.64], R18 ;  /* 0x0000001202003986 */ /* 0x0003e8000c101506 */
[----:B------:R-:W0:Y:S01]  /*67f60*/  LDC R35, c[0x0][0x398] ;  /* 0x0000e600ff237b82 */ /* 0x000e220000000800 */
[----:B----4-:R-:W-:Y:S01]  /*67f70*/  ISETP.GE.AND P3, PT, R17, R14, PT ;  /* 0x0000000e1100720c */ /* 0x010fe20003f66270 */
[----:B------:R-:W-:-:S06]  /*67f80*/  IMAD.WIDE R8, R11, 0x2, R4 ;  /* 0x000000020b087825 */ /* 0x000fcc00078e0204 */
[----:B------:R-:W4:Y:S01]  /*67f90*/  LDC R0, c[0x0][0x398] ;  /* 0x0000e600ff007b82 */ /* 0x000f220000000800 */
[C---:B------:R-:W-:Y:S01]  /*67fa0*/  IADD3 R15, PT, PT, R11.reuse, R31, RZ ;  /* 0x0000001f0b0f7210 */ /* 0x040fe20007ffe0ff */
[----:B------:R-:W-:Y:S01]  /*67fb0*/  IMAD.WIDE R10, R11, 0x2, R32 ;  /* 0x000000020b0a7825 */ /* 0x000fe200078e0220 */
[----:B------:R-:W-:-:S05]  /*67fc0*/  PRMT R36, R19, 0x7632, R36 ;  /* 0x0000763213247816 */ /* 0x000fca0000000024 */
[----:B------:R-:W4:Y:S01]  /*67fd0*/  LDC R14, c[0x0][0x39c] ;  /* 0x0000e700ff0e7b82 */ /* 0x000f220000000800 */
[----:B------:R-:W-:Y:S01]  /*67fe0*/  VIADD R17, R72, 0x52 ;  /* 0x0000005248117836 */ /* 0x000fe20000000000 */
[----:B------:R0:W-:Y:S04]  /*67ff0*/  @P5 STG.E.U16 desc[UR6][R8.64], R19 ;  /* 0x0000001308005986 */ /* 0x0001e8000c101506 */
[----:B------:R-:W-:Y:S01]  /*68000*/  @P2 STG.E.U16 desc[UR6][R10.64], R36 ;  /* 0x000000240a002986 */ /* 0x000fe2000c101506 */
[----:B--2---:R-:W-:Y:S01]  /*68010*/  ISETP.LT.AND P2, PT, R90, R16, !P1 ;  /* 0x000000105a00720c */ /* 0x004fe20004f41270 */
[----:B-1----:R-:W1:Y:S01]  /*68020*/  LDC R18, c[0x0][0x398] ;  /* 0x0000e600ff127b82 */ /* 0x002e620000000800 */
[----:B---3--:R-:W-:Y:S01]  /*68030*/  ISETP.GE.AND P1, PT, R17, R6, PT ;  /* 0x000000061100720c */ /* 0x008fe20003f26270 */
[----:B------:R-:W-:-:S06]  /*68040*/  IMAD.WIDE R12, R15, 0x2, R4 ;  /* 0x000000020f0c7825 */ /* 0x000fcc00078e0204 */
[----:B------:R-:W2:Y:S01]  /*68050*/  LDC R16, c[0x0][0x398] ;  /* 0x0000e600ff107b82 */ /* 0x000ea20000000800 */
[----:B------:R3:W-:Y:S07]  /*68060*/  @P6 STG.E.U16 desc[UR6][R12.64], R20 ;  /* 0x000000140c006986 */ /* 0x0007ee000c101506 */
[----:B------:R-:W1:Y:S01]  /*68070*/  LDC R6, c[0x0][0x39c] ;  /* 0x0000e700ff067b82 */ /* 0x000e620000000800 */
[----:B0-----:R-:W-:-:S07]  /*68080*/  ISETP.LT.AND P5, PT, R68, R34, !P3 ;  /* 0x000000224400720c */ /* 0x001fce0005fa1270 */
[----:B------:R-:W0:Y:S01]  /*68090*/  LDC R19, c[0x0][0x398] ;  /* 0x0000e600ff137b82 */ /* 0x000e220000000800 */
[----:B------:R-:W-:Y:S01]  /*680a0*/  ISETP.LT.AND P6, PT, R90, R35, !P3 ;  /* 0x000000235a00720c */ /* 0x000fe20005fc1270 */
[C---:B------:R-:W-:Y:S01]  /*680b0*/  IMAD.WIDE R2, R15.reuse, 0x2, R32 ;  /* 0x000000020f027825 */ /* 0x040fe200078e0220 */
[----:B---3--:R-:W-:Y:S02]  /*680c0*/  PRMT R20, R20, 0x7632, R20 ;  /* 0x0000763214147816 */ /* 0x008fe40000000014 */
[----:B----4-:R-:W-:Y:S01]  /*680d0*/  ISETP.LT.AND P3, PT, R68, R0, !P1 ;  /* 0x000000004400720c */ /* 0x010fe20004f61270 */
[----:B------:R-:W-:Y:S02]  /*680e0*/  VIADD R35, R72, 0x53 ;  /* 0x0000005348237836 */ /* 0x000fe40000000000 */
[--C-:B------:R-:W-:Y:S01]  /*680f0*/  IMAD.IADD R11, R15, 0x1, R31.reuse ;  /* 0x000000010f0b7824 */ /* 0x100fe200078e021f */
[----:B------:R-:W3:Y:S01]  /*68100*/  LDC R34, c[0x0][0x398] ;  /* 0x0000e600ff227b82 */ /* 0x000ee20000000800 */
[----:B------:R-:W-:Y:S01]  /*68110*/  @P2 STG.E.U16 desc[UR6][R2.64], R20 ;  /* 0x0000001402002986 */ /* 0x000fe2000c101506 */
[----:B------:R-:W-:Y:S01]  /*68120*/  ISETP.GE.AND P2, PT, R35, R14, PT ;  /* 0x0000000e2300720c */ /* 0x000fe20003f46270 */
[----:B------:R-:W-:Y:S01]  /*68130*/  IMAD.IADD R17, R11, 0x1, R31 ;  /* 0x000000010b117824 */ /* 0x000fe200078e021f */
[----:B------:R-:W-:Y:S01]  /*68140*/  PRMT R36, R21, 0x7632, R36 ;  /* 0x0000763215247816 */ /* 0x000fe20000000024 */
[----:B------:R-:W-:-:S03]  /*68150*/  IMAD.WIDE R8, R11, 0x2, R4 ;  /* 0x000000020b087825 */ /* 0x000fc600078e0204 */
[----:B------:R-:W4:Y:S01]  /*68160*/  LDC R14, c[0x0][0x398] ;  /* 0x0000e600ff0e7b82 */ /* 0x000f220000000800 */
[----:B------:R-:W-:Y:S01]  /*68170*/  IMAD.WIDE R10, R11, 0x2, R32 ;  /* 0x000000020b0a7825 */ /* 0x000fe200078e0220 */
[----:B------:R-:W-:Y:S03]  /*68180*/  @P5 STG.E.U16 desc[UR6][R8.64], R21 ;  /* 0x0000001508005986 */ /* 0x000fe6000c101506 */
[----:B------:R-:W-:Y:S01]  /*68190*/  IMAD.WIDE R12, R17, 0x2, R4 ;  /* 0x00000002110c7825 */ /* 0x000fe200078e0204 */
[----:B------:R0:W-:Y:S02]  /*681a0*/  @P6 STG.E.U16 desc[UR6][R10.64], R36 ;  /* 0x000000240a006986 */ /* 0x0001e4000c101506 */
[----:B------:R-:W4:Y:S01]  /*681b0*/  LDC R0, c[0x0][0x39c] ;  /* 0x0000e700ff007b82 */ /* 0x000f220000000800 */
[----:B------:R-:W-:Y:S01]  /*681c0*/  VIADD R15, R72, 0x54 ;  /* 0x00000054480f7836 */ /* 0x000fe20000000000 */
[----:B------:R0:W-:Y:S01]  /*681d0*/  @P3 STG.E.U16 desc[UR6][R12.64], R22 ;  /* 0x000000160c003986 */ /* 0x0001e2000c101506 */
[----:B--2---:R-:W-:-:S02]  /*681e0*/  ISETP.LT.AND P3, PT, R90, R16, !P1 ;  /* 0x000000105a00720c */ /* 0x004fc40004f61270 */
[----:B-1----:R-:W-:Y:S02]  /*681f0*/  ISETP.LT.AND P5, PT, R68, R18, !P2 ;  /* 0x000000124400720c */ /* 0x002fe400057a1270 */
[----:B------:R-:W-:Y:S01]  /*68200*/  ISETP.GE.AND P1, PT, R15, R6, PT ;  /* 0x000000060f00720c */ /* 0x000fe20003f26270 */
[----:B------:R-:W1:Y:S01]  /*68210*/  LDC R16, c[0x0][0x398] ;  /* 0x0000e600ff107b82 */ /* 0x000e620000000800 */
[----:B0-----:R-:W-:Y:S01]  /*68220*/  ISETP.LT.AND P2, PT, R90, R19, !P2 ;  /* 0x000000135a00720c */ /* 0x001fe20005741270 */
[----:B------:R-:W-:-:S06]  /*68230*/  IMAD.IADD R11, R17, 0x1, R31 ;  /* 0x00000001110b7824 */ /* 0x000fcc00078e021f */
[----:B------:R-:W0:Y:S01]  /*68240*/  LDC R6, c[0x0][0x39c] ;  /* 0x0000e700ff067b82 */ /* 0x000e220000000800 */
[----:B------:R-:W-:Y:S01]  /*68250*/  PRMT R20, R22, 0x7632, R20 ;  /* 0x0000763216147816 */ /* 0x000fe20000000014 */
[----:B------:R-:W-:-:S06]  /*68260*/  IMAD.WIDE R2, R17, 0x2, R32 ;  /* 0x0000000211027825 */ /* 0x000fcc00078e0220 */
[----:B------:R-:W2:Y:S01]  /*68270*/  LDC R18, c[0x0][0x398] ;  /* 0x0000e600ff127b82 */ /* 0x000ea20000000800 */
[----:B------:R-:W-:Y:S01]  /*68280*/  IMAD.IADD R15, R11, 0x1, R31 ;  /* 0x000000010b0f7824 */ /* 0x000fe200078e021f */
[----:B------:R-:W-:Y:S01]  /*68290*/  PRMT R21, R23, 0x7632, R21 ;  /* 0x0000763217157816 */ /* 0x000fe20000000015 */
[----:B------:R-:W-:Y:S01]  /*682a0*/  IMAD.WIDE R8, R11, 0x2, R4 ;  /* 0x000000020b087825 */ /* 0x000fe200078e0204 */
[----:B---3--:R-:W-:-:S03]  /*682b0*/  ISETP.LT.AND P6, PT, R68, R34, !P1 ;  /* 0x000000224400720c */ /* 0x008fc60004fc1270 */
[----:B------:R-:W-:Y:S01]  /*682c0*/  IMAD.WIDE R10, R11, 0x2, R32 ;  /* 0x000000020b0a7825 */ /* 0x000fe200078e0220 */
[----:B------:R-:W3:Y:S01]  /*682d0*/  LDC R19, c[0x0][0x398] ;  /* 0x0000e600ff137b82 */ /* 0x000ee20000000800 */
[----:B------:R-:W-:Y:S02]  /*682e0*/  @P3 STG.E.U16 desc[UR6][R2.64], R20 ;  /* 0x0000001402003986 */ /* 0x000fe4000c101506 */
[----:B------:R-:W-:Y:S02]  /*682f0*/  VIADD R17, R72, 0x55 ;  /* 0x0000005548117836 */ /* 0x000fe40000000000 */
[----:B------:R-:W-:Y:S04]  /*68300*/  @P5 STG.E.U16 desc[UR6][R8.64], R23 ;  /* 0x0000001708005986 */ /* 0x000fe8000c101506 */
[----:B------:R0:W-:Y:S01]  /*68310*/  @P2 STG.E.U16 desc[UR6][R10.64], R21 ;  /* 0x000000150a002986 */ /* 0x0001e2000c101506 */
[----:B----4-:R-:W-:-:S02]  /*68320*/  ISETP.LT.AND P2, PT, R90, R14, !P1 ;  /* 0x0000000e5a00720c */ /* 0x010fc40004f41270 */
[----:B------:R-:W4:Y:S01]  /*68330*/  LDC R14, c[0x0][0x398] ;  /* 0x0000e600ff0e7b82 */ /* 0x000f220000000800 */
[----:B------:R-:W-:Y:S01]  /*68340*/  ISETP.GE.AND P3, PT, R17, R0, PT ;  /* 0x000000001100720c */ /* 0x000fe20003f66270 */
[----:B------:R-:W-:-:S04]  /*68350*/  IMAD.WIDE R12, R15, 0x2, R4 ;  /* 0x000000020f0c7825 */ /* 0x000fc800078e0204 */
[----:B------:R-:W-:Y:S02]  /*68360*/  VIADD R17, R72, 0x56 ;  /* 0x0000005648117836 */ /* 0x000fe40000000000 */
[----:B------:R-:W4:Y:S01]  /*68370*/  LDC R0, c[0x0][0x39c] ;  /* 0x0000e700ff007b82 */ /* 0x000f220000000800 */
[----:B------:R2:W-:Y:S01]  /*68380*/  @P6 STG.E.U16 desc[UR6][R12.64], R24 ;  /* 0x000000180c006986 */ /* 0x0005e2000c101506 */
[----:B-1----:R-:W-:Y:S02]  /*68390*/  ISETP.LT.AND P5, PT, R68, R16, !P3 ;  /* 0x000000104400720c */ /* 0x002fe40005fa1270 */
[----:B0-----:R-:W-:Y:S02]  /*683a0*/  ISETP.GE.AND P1, PT, R17, R6, PT ;  /* 0x000000061100720c */ /* 0x001fe40003f26270 */
[----:B--2---:R-:W-:Y:S02]  /*683b0*/  ISETP.LT.AND P6, PT, R90, R18, !P3 ;  /* 0x000000125a00720c */ /* 0x004fe40005fc1270 */
[----:B------:R-:W0:Y:S08]  /*683c0*/  LDC R16, c[0x0][0x398] ;  /* 0x0000e600ff107b82 */ /* 0x000e300000000800 */
[----:B------:R-:W1:Y:S08]  /*683d0*/  LDC R6, c[0x0][0x39c] ;  /* 0x0000e700ff067b82 */ /* 0x000e700000000800 */
[----:B------:R-:W2:Y:S01]  /*683e0*/  LDC R18, c[0x0][0x398] ;  /* 0x0000e600ff127b82 */ /* 0x000ea20000000800 */
[----:B---3--:R-:W-:Y:S01]  /*683f0*/  ISETP.LT.AND P3, PT, R68, R19, !P1 ;  /* 0x000000134400720c */ /* 0x008fe20004f61270 */
[C---:B------:R-:W-:Y:S01]  /*68400*/  IMAD.IADD R11, R15.reuse, 0x1, R31 ;  /* 0x000000010f0b7824 */ /* 0x040fe200078e021f */
[----:B------:R-:W-:Y:S01]  /*68410*/  PRMT R20, R24, 0x7632, R20 ;  /* 0x0000763218147816 */ /* 0x000fe20000000014 */
[----:B------:R-:W-:Y:S01]  /*68420*/  IMAD.WIDE R2, R15, 0x2, R32 ;  /* 0x000000020f027825 */ /* 0x000fe200078e0220 */
[----:B----4-:R-:W-:-:S03]  /*68430*/  ISETP.LT.AND P1, PT, R90, R14, !P1 ;  /* 0x0000000e5a00720c */ /* 0x010fc60004f21270 */
[----:B------:R-:W3:Y:S01]  /*68440*/  LDC R19, c[0x0][0x398] ;  /* 0x0000e600ff137b82 */ /* 0x000ee20000000800 */
[----:B------:R-:W-:Y:S02]  /*68450*/  VIADD R21, R72, 0x57 ;  /* 0x0000005748157836 */ /* 0x000fe40000000000 */
[----:B------:R-:W-:Y:S01]  /*68460*/  IMAD.IADD R17, R11, 0x1, R31 ;  /* 0x000000010b117824 */ /* 0x000fe200078e021f */
[----:B------:R-:W-:Y:S01]  /*68470*/  PRMT R22, R25, 0x7632, R22 ;  /* 0x0000763219167816 */ /* 0x000fe20000000016 */
[C---:B------:R-:W-:Y:S01]  /*68480*/  IMAD.WIDE R8, R11.reuse, 0x2, R4 ;  /* 0x000000020b087825 */ /* 0x040fe200078e0204 */
[----:B------:R-:W-:Y:S02]  /*68490*/  @P2 STG.E.U16 desc[UR6][R2.64], R20 ;  /* 0x0000001402002986 */ /* 0x000fe4000c101506 */
[----:B------:R-:W4:Y:S01]  /*684a0*/  LDC R14, c[0x0][0x398] ;  /* 0x0000e600ff0e7b82 */ /* 0x000f220000000800 */
[----:B------:R-:W-:Y:S01]  /*684b0*/  IMAD.WIDE R10, R11, 0x2, R32 ;  /* 0x000000020b0a7825 */ /* 0x000fe200078e0220 */
[----:B------:R-:W-:-:S03]  /*684c0*/  ISETP.GE.AND P2, PT, R21, R0, PT ;  /* 0x000000001500720c */ /* 0x000fc60003f46270 */
[----:B------:R-:W-:Y:S01]  /*684d0*/  IMAD.WIDE R12, R17, 0x2, R4 ;  /* 0x00000002110c7825 */ /* 0x000fe200078e0204 */
[----:B------:R-:W-:Y:S02]  /*684e0*/  @P5 STG.E.U16 desc[UR6][R8.64], R25 ;  /* 0x0000001908005986 */ /* 0x000fe4000c101506 */
[----:B------:R-:W4:Y:S01]  /*684f0*/  LDC R0, c[0x0][0x39c] ;  /* 0x0000e700ff007b82 */ /* 0x000f220000000800 */
[----:B------:R-:W-:Y:S01]  /*68500*/  VIADD R15, R72, 0x58 ;  /* 0x00000058480f7836 */ /* 0x000fe20000000000 */
[----:B------:R1:W-:Y:S01]  /*68510*/  @P6 STG.E.U16 desc[UR6][R10.64], R22 ;  /* 0x000000160a006986 */ /* 0x0003e2000c101506 */
[----:B0-----:R-:W-:-:S03]  /*68520*/  ISETP.LT.AND P5, PT, R68, R16, !P2 ;  /* 0x000000104400720c */ /* 0x001fc600057a1270 */
[----:B------:R0:W-:Y:S01]  /*68530*/  @P3 STG.E.U16 desc[UR6][R12.64], R26 ;  /* 0x0000001a0c003986 */ /* 0x0001e2000c101506 */
[----:B-1----:R-:W-:Y:S01]  /*68540*/  ISETP.GE.AND P3, PT, R15, R6, PT ;  /* 0x000000060f00720c */ /* 0x002fe20003f66270 */
[----:B------:R-:W1:Y:S01]  /*68550*/  LDC R16, c[0x0][0x398] ;  /* 0x0000e600ff107b82 */ /* 0x000e620000000800 */
[----:B--2---:R-:W-:-:S07]  /*68560*/  ISETP.LT.AND P2, PT, R90, R18, !P2 ;  /* 0x000000125a00720c */ /* 0x004fce0005741270 */
[----:B------:R-:W2:Y:S01]  /*68570*/  LDC R6, c[0x0][0x39c] ;  /* 0x0000e700ff067b82 */ /* 0x000ea20000000800 */
[----:B------:R-:W-:-:S07]  /*68580*/  IMAD.IADD R11, R17, 0x1, R31 ;  /* 0x00000001110b7824 */ /* 0x000fce00078e021f */
[----:B------:R-:W2:Y:S01]  /*68590*/  LDC R18, c[0x0][0x398] ;  /* 0x0000e600ff127b82 */ /* 0x000ea20000000800 */
[----:B---3--:R-:W-:Y:S01]  /*685a0*/  ISETP.LT.AND P6, PT, R68, R19, !P3 ;  /* 0x000000134400720c */ /* 0x008fe20005fc1270 */
[----:B------:R-:W-:Y:S01]  /*685b0*/  IMAD.WIDE R2, R17, 0x2, R32 ;  /* 0x0000000211027825 */ /* 0x000fe200078e0220 */
[----:B------:R-:W-:Y:S02]  /*685c0*/  PRMT R20, R26, 0x7632, R20 ;  /* 0x000076321a147816 */ /* 0x000fe40000000014 */
[----:B------:R-:W-:Y:S01]  /*685d0*/  PRMT R21, R27, 0x7632, R21 ;  /* 0x000076321b157816 */ /* 0x000fe20000000015 */
[C---:B------:R-:W-:Y:S02]  /*685e0*/  IMAD.IADD R15, R11.reuse, 0x1, R31 ;  /* 0x000000010b0f7824 */ /* 0x040fe400078e021f */
[----:B------:R-:W-:Y:S01]  /*685f0*/  IMAD.WIDE R8, R11, 0x2, R4 ;  /* 0x000000020b087825 */ /* 0x000fe200078e0204 */
[----:B------:R-:W3:Y:S01]  /*68600*/  LDC R19, c[0x0][0x398] ;  /* 0x0000e600ff137b82 */ /* 0x000ee20000000800 */
[----:B----4-:R-:W-:-:S02]  /*68610*/  ISETP.LT.AND P3, PT, R90, R14, !P3 ;  /* 0x0000000e5a00720c */ /* 0x010fc40005f61270 */
[----:B------:R-:W-:Y:S01]  /*68620*/  IMAD.WIDE R10, R11, 0x2, R32 ;  /* 0x000000020b0a7825 */ /* 0x000fe200078e0220 */
[----:B------:R-:W-:Y:S03]  /*68630*/  @P1 STG.E.U16 desc[UR6][R2.64], R20 ;  /* 0x0000001402001986 */ /* 0x000fe6000c101506 */
[----:B------:R-:W-:Y:S01]  /*68640*/  VIADD R17, R72, 0x59 ;  /* 0x0000005948117836 */ /* 0x000fe20000000000 */
[----:B------:R-:W4:Y:S01]  /*68650*/  LDC R14, c[0x0][0x398] ;  /* 0x0000e600ff0e7b82 */ /* 0x000f220000000800 */
[----:B------:R-:W-:Y:S01]  /*68660*/  @P5 STG.E.U16 desc[UR6][R8.64], R27 ;  /* 0x0000001b08005986 */ /* 0x000fe2000c101506 */
[----:B0-----:R-:W-:-:S03]  /*68670*/  IMAD.WIDE R12, R15, 0x2, R4 ;  /* 0x000000020f0c7825 */ /* 0x001fc600078e0204 */
[----:B------:R0:W-:Y:S01]  /*68680*/  @P2 STG.E.U16 desc[UR6][R10.64], R21 ;  /* 0x000000150a002986 */ /* 0x0001e2000c101506 */
[----:B------:R-:W-:Y:S01]  /*68690*/  ISETP.GE.AND P2, PT, R17, R0, PT ;  /* 0x000000001100720c */ /* 0x000fe20003f46270 */
[----:B------:R-:W-:Y:S01]  /*686a0*/  VIADD R17, R72, 0x5a ;  /* 0x0000005a48117836 */ /* 0x000fe20000000000 */
[----:B------:R-:W4:Y:S01]  /*686b0*/  LDC R0, c[0x0][0x39c] ;  /* 0x0000e700ff007b82 */ /* 0x000f220000000800 */
[----:B------:R0:W-:Y:S01]  /*686c0*/  @P6 STG.E.U16 desc[UR6][R12.64], R28 ;  /* 0x0000001c0c006986 */ /* 0x0001e2000c101506 */
[----:B-1----:R-:W-:Y:S02]  /*686d0*/  ISETP.LT.AND P6, PT, R68, R16, !P2 ;  /* 0x000000104400720c */ /* 0x002fe400057c1270 */
[----:B--2---:R-:W-:Y:S02]  /*686e0*/  ISETP.GE.AND P1, PT, R17, R6, PT ;  /* 0x000000061100720c */ /* 0x004fe40003f26270 */
[----:B------:R-:W-:Y:S02]  /*686f0*/  ISETP.LT.AND P2, PT, R90, R18, !P2 ;  /* 0x000000125a00720c */ /* 0x000fe40005741270 */
[----:B------:R-:W1:Y:S01]  /*68700*/  LDC R6, c[0x0][0x39c] ;  /* 0x0000e700ff067b82 */ /* 0x000e620000000800 */
[C---:B0-----:R-:W-:Y:S01]  /*68710*/  IMAD.IADD R11, R15.reuse, 0x1, R31 ;  /* 0x000000010f0b7824 */ /* 0x041fe200078e021f */
[----:B------:R-:W-:Y:S01]  /*68720*/  PRMT R22, R28, 0x7632, R22 ;  /* 0x000076321c167816 */ /* 0x000fe20000000016 */
[----:B------:R-:W-:Y:S01]  /*68730*/  IMAD.WIDE R2, R15, 0x2, R32 ;  /* 0x000000020f027825 */ /* 0x000fe200078e0220 */
[----:B------:R-:W-:-:S04]  /*68740*/  PRMT R23, R29, 0x7632, R23 ;  /* 0x000076321d177816 */ /* 0x000fc80000000017 */
[----:B------:R-:W0:Y:S01]  /*68750*/  LDC R20, c[0x0][0x398] ;  /* 0x0000e600ff147b82 */ /* 0x000e220000000800 */
[C---:B------:R-:W-:Y:S02]  /*68760*/  IMAD.IADD R17, R11.reuse, 0x1, R31 ;  /* 0x000000010b117824 */ /* 0x040fe400078e021f */
[C---:B------:R-:W-:Y:S01]  /*68770*/  IMAD.WIDE R8, R11.reuse, 0x2, R4 ;  /* 0x000000020b087825 */ /* 0x040fe200078e0204 */
[----:B------:R2:W-:Y:S03]  /*68780*/  @P3 STG.E.U16 desc[UR6][R2.64], R22 ;  /* 0x0000001602003986 */ /* 0x0005e6000c101506 */
[----:B------:R-:W-:Y:S01]  /*68790*/  IMAD.WIDE R10, R11, 0x2, R32 ;  /* 0x000000020b0a7825 */ /* 0x000fe200078e0220 */
[----:B------:R-:W-:Y:S01]  /*687a0*/  @P6 STG.E.U16 desc[UR6][R8.64], R29 ;  /* 0x0000001d08006986 */ /* 0x000fe2000c101506 */
[----:B---3--:R-:W-:Y:S01]  /*687b0*/  ISETP.LT.AND P5, PT, R68, R19, !P1 ;  /* 0x000000134400720c */ /* 0x008fe20004fa1270 */
[----:B------:R-:W3:Y:S01]  /*687c0*/  LDC R16, c[0x0][0x398] ;  /* 0x0000e600ff107b82 */ /* 0x000ee20000000800 */
[----:B------:R-:W-:Y:S01]  /*687d0*/  VIADD R21, R72, 0x5b ;  /* 0x0000005b48157836 */ /* 0x000fe20000000000 */
[----:B------:R2:W-:Y:S01]  /*687e0*/  @P2 STG.E.U16 desc[UR6][R10.64], R23 ;  /* 0x000000170a002986 */ /* 0x0005e2000c101506 */
[----:B----4-:R-:W-:-:S03]  /*687f0*/  ISETP.LT.AND P2, PT, R90, R14, !P1 ;  /* 0x0000000e5a00720c */ /* 0x010fc60004f41270 */
[----:B------:R-:W-:Y:S01]  /*68800*/  ISETP.GE.AND P3, PT, R21, R0, PT ;  /* 0x000000001500720c */ /* 0x000fe20003f66270 */
[----:B------:R-:W-:Y:S01]  /*68810*/  VIADD R21, R72, 0x5c ;  /* 0x0000005c48157836 */ /* 0x000fe20000000000 */
[----:B------:R-:W4:Y:S01]  /*68820*/  LDC R18, c[0x0][0x398] ;  /* 0x0000e600ff127b82 */ /* 0x000f220000000800 */
[----:B------:R-:W-:-:S04]  /*68830*/  IMAD.WIDE R12, R17, 0x2, R4 ;  /* 0x00000002110c7825 */ /* 0x000fc800078e0204 */
[----:B--2---:R-:W-:Y:S01]  /*68840*/  IMAD.WIDE R2, R17, 0x2, R32 ;  /* 0x0000000211027825 */ /* 0x004fe200078e0220 */
[----:B------:R-:W-:Y:S02]  /*68850*/  PRMT R11, R30, 0x7632, R11 ;  /* 0x000076321e0b7816 */ /* 0x000fe4000000000b */
[----:B-1----:R-:W-:Y:S01]  /*68860*/  ISETP.GE.AND P1, PT, R21, R6, PT ;  /* 0x000000061500720c */ /* 0x002fe20003f26270 */
[----:B------:R1:W-:Y:S01]  /*68870*/  @P5 STG.E.U16 desc[UR6][R12.64], R30 ;  /* 0x0000001e0c005986 */ /* 0x0003e2000c101506 */
[----:B------:R-:W-:Y:S01]  /*68880*/  PRMT R21, R84, 0x7610, R21 ;  /* 0x0000761054157816 */ /* 0x000fe20000000015 */
[----:B------:R-:W2:Y:S02]  /*68890*/  LDC R19, c[0x0][0x398] ;  /* 0x0000e600ff137b82 */ /* 0x000ea40000000800 */
[----:B------:R1:W-:Y:S01]  /*688a0*/  @P2 STG.E.U16 desc[UR6][R2.64], R11 ;  /* 0x0000000b02002986 */ /* 0x0003e2000c101506 */
[----:B0-----:R-:W-:Y:S02]  /*688b0*/  ISETP.LT.AND P2, PT, R90, R20, !P1 ;  /* 0x000000145a00720c */ /* 0x001fe40004f41270 */
[----:B------:R-:W-:-:S02]  /*688c0*/  PRMT R20, R62, 0x7610, R20 ;  /* 0x000076103e147816 */ /* 0x000fc40000000014 */
[----:B------:R-:W2:Y:S01]  /*688d0*/  LDL.S16 R62, [R1+0xc] ;  /* 0x00000c00013e7983 */ /* 0x000ea20000100600 */
[----:B------:R-:W-:Y:S01]  /*688e0*/  IMAD.IADD R15, R17, 0x1, R31 ;  /* 0x00000001110f7824 */ /* 0x000fe200078e021f */
[----:B---3--:R-:W-:Y:S01]  /*688f0*/  ISETP.LT.AND P5, PT, R68, R16, !P3 ;  /* 0x000000104400720c */ /* 0x008fe20005fa1270 */
[----:B------:R-:W0:Y:S01]  /*68900*/  LDC R0, c[0x0][0x39c] ;  /* 0x0000e700ff007b82 */ /* 0x000e220000000800 */
[----:B------:R-:W3:Y:S01]  /*68910*/  LDL.LU.S16 R84, [R1+0xe] ;  /* 0x00000e0001547983 */ /* 0x000ee20000300600 */
[----:B------:R-:W-:Y:S01]  /*68920*/  PRMT R22, R58, 0x7610, R22 ;  /* 0x000076103a167816 */ /* 0x000fe20000000016 */
[----:B------:R-:W-:Y:S01]  /*68930*/  IMAD.WIDE R8, R15, 0x2, R4 ;  /* 0x000000020f087825 */ /* 0x000fe200078e0204 */
[----:B----4-:R-:W-:-:S03]  /*68940*/  ISETP.LT.AND P3, PT, R90, R18, !P3 ;  /* 0x000000125a00720c */ /* 0x010fc60005f61270 */
[----:B-1----:R-:W-:Y:S01]  /*68950*/  IMAD.IADD R13, R15, 0x1, R31 ;  /* 0x000000010f0d7824 */ /* 0x002fe200078e021f */
[----:B------:R-:W-:Y:S01]  /*68960*/  PRMT R6, R60, 0x7610, R6 ;  /* 0x000076103c067816 */ /* 0x000fe20000000006 */
[----:B------:R-:W1:Y:S03]  /*68970*/  LDC R14, c[0x0][0x398] ;  /* 0x0000e600ff0e7b82 */ /* 0x000e660000000800 */
[----:B------:R4:W-:Y:S01]  /*68980*/  @P5 STG.E.U16 desc[UR6][R8.64], R22 ;  /* 0x0000001608005986 */ /* 0x0009e2000c101506 */
[----:B--2---:R-:W-:Y:S01]  /*68990*/  ISETP.LT.AND P5, PT, R68, R19, !P1 ;  /* 0x000000134400720c */ /* 0x004fe20004fa1270 */
[----:B------:R-:W-:-:S03]  /*689a0*/  IMAD.WIDE R2, R13, 0x2, R4 ;  /* 0x000000020d027825 */ /* 0x000fc600078e0204 */
[----:B------:R-:W2:Y:S01]  /*689b0*/  LDC R16, c[0x0][0x398] ;  /* 0x0000e600ff107b82 */ /* 0x000ea20000000800 */
[----:B----4-:R-:W-:-:S07]  /*689c0*/  IMAD.WIDE R8, R15, 0x2, R32 ;  /* 0x000000020f087825 */ /* 0x010fce00078e0220 */
[----:B------:R-:W4:Y:S01]  /*689d0*/  LDC R12, c[0x0][0x39c] ;  /* 0x0000e700ff0c7b82 */ /* 0x000f220000000800 */
[----:B------:R-:W-:Y:S01]  /*689e0*/  @P3 STG.E.U16 desc[UR6][R8.64], R6 ;  /* 0x0000000608003986 */ /* 0x000fe2000c101506 */
[----:B------:R-:W-:-:S03]  /*689f0*/  IMAD.WIDE R10, R13, 0x2, R32 ;  /* 0x000000020d0a7825 */ /* 0x000fc600078e0220 */
[----:B------:R0:W-:Y:S03]  /*68a00*/  @P5 STG.E.U16 desc[UR6][R2.64], R20 ;  /* 0x0000001402005986 */ /* 0x0001e6000c101506 */
[----:B------:R-:W1:Y:S01]  /*68a10*/  LDC R17, c[0x0][0x398] ;  /* 0x0000e600ff117b82 */ /* 0x000e620000000800 */
[----:B------:R0:W-:Y:S01]  /*68a20*/  @P2 STG.E.U16 desc[UR6][R10.64], R21 ;  /* 0x000000150a002986 */ /* 0x0001e2000c101506 */
[----:B------:R-:W-:-:S06]  /*68a30*/  VIADD R19, R72, 0x5d ;  /* 0x0000005d48137836 */ /* 0x000fcc0000000000 */
[----:B------:R-:W1:Y:S01]  /*68a40*/  LDC R18, c[0x0][0x398] ;  /* 0x0000e600ff127b82 */ /* 0x000e620000000800 */
[----:B0-----:R-:W-:Y:S02]  /*68a50*/  PRMT R20, R63, 0x7610, R20 ;  /* 0x000076103f147816 */ /* 0x001fe40000000014 */
[----:B------:R-:W4:Y:S01]  /*68a60*/  LDL.S16 R63, [R1+0x10] ;  /* 0x00001000013f7983 */ /* 0x000f220000100600 */
[----:B------:R-:W-:-:S04]  /*68a70*/  PRMT R21, R87, 0x7610, R21 ;  /* 0x0000761057157816 */ /* 0x000fc80000000015 */
[----:B------:R-:W0:Y:S01]  /*68a80*/  LDC R6, c[0x0][0x39c] ;  /* 0x0000e700ff067b82 */ /* 0x000e220000000800 */
[----:B------:R-:W4:Y:S04]  /*68a90*/  LDL.LU.S16 R87, [R1+0x12] ;  /* 0x0000120001577983 */ /* 0x000f280000300600 */
[----:B------:R-:W4:Y:S01]  /*68aa0*/  LDL.S16 R60, [R1+0x14] ;  /* 0x00001400013c7983 */ /* 0x000f220000100600 */
[----:B---3--:R-:W-:Y:S02]  /*68ab0*/  PRMT R22, R84, 0x7610, R22 ;  /* 0x0000761054167816 */ /* 0x008fe40000000016 */
[----:B------:R-:W-:Y:S01]  /*68ac0*/  IADD3 R15, PT, PT, R72, 0x5e, RZ ;  /* 0x0000005e480f7810 */ /* 0x000fe20007ffe0ff */
[----:B------:R-:W3:Y:S01]  /*68ad0*/  LDL.LU.S16 R84, [R1+0x16] ;  /* 0x0000160001547983 */ /* 0x000ee20000300600 */
[----:B------:R-:W-:Y:S01]  /*68ae0*/  ISETP.GE.AND P1, PT, R19, R0, PT ;  /* 0x000000001300720c */ /* 0x000fe20003f26270 */
[----:B------:R-:W-:Y:S01]  /*68af0*/  IMAD.IADD R13, R13, 0x1, R31 ;  /* 0x000000010d0d7824 */ /* 0x000fe200078e021f */
[----:B------:R-:W3:Y:S01]  /*68b00*/  LDC R0, c[0x0][0x39c] ;  /* 0x0000e700ff007b82 */ /* 0x000ee20000000800 */
[----:B------:R-:W3:Y:S01]  /*68b10*/  LDL.S16 R58, [R1+0x18] ;  /* 0x00001800013a7983 */ /* 0x000ee20000100600 */
[----:B-1----:R-:W-:-:S02]  /*68b20*/  ISETP.LT.AND P5, PT, R68, R14, !P1 ;  /* 0x0000000e4400720c */ /* 0x002fc40004fa1270 */
[----:B--2---:R-:W-:Y:S02]  /*68b30*/  ISETP.LT.AND P2, PT, R90, R16, !P1 ;  /* 0x000000105a00720c */ /* 0x004fe40004f41270 */
[----:B----4-:R-:W-:Y:S02]  /*68b40*/  ISETP.GE.AND P1, PT, R15, R12, PT ;  /* 0x0000000c0f00720c */ /* 0x010fe40003f26270 */
[----:B------:R-:W1:Y:S02]  /*68b50*/  LDC R15, c[0x0][0x398] ;  /* 0x0000e600ff0f7b82 */ /* 0x000e640000000800 */
[----:B------:R-:W-:-:S06]  /*68b60*/  ISETP.LT.AND P3, PT, R68, R17, !P1 ;  /* 0x000000114400720c */ /* 0x000fcc0004f61270 */
[----:B------:R-:W2:Y:S01]  /*68b70*/  LDC R16, c[0x0][0x398] ;  /* 0x0000e600ff107b82 */ /* 0x000ea20000000800 */
[----:B------:R-:W-:-:S04]  /*68b80*/  IMAD.WIDE R2, R13, 0x2, R4 ;  /* 0x000000020d027825 */ /* 0x000fc800078e0204 */
[C---:B------:R-:W-:Y:S01]  /*68b90*/  IMAD.WIDE R8, R13.reuse, 0x2, R32 ;  /* 0x000000020d087825 */ /* 0x040fe200078e0220 */
[----:B------:R-:W-:Y:S02]  /*68ba0*/  ISETP.LT.AND P1, PT, R90, R18, !P1 ;  /* 0x000000125a00720c */ /* 0x000fe40004f21270 */
[----:B------:R-:W4:Y:S01]  /*68bb0*/  LDC R12, c[0x0][0x398] ;  /* 0x0000e600ff0c7b82 */ /* 0x000f220000000800 */
[----:B------:R-:W-:Y:S01]  /*68bc0*/  IMAD.IADD R13, R13, 0x1, R31 ;  /* 0x000000010d0d7824 */ /* 0x000fe200078e021f */
[----:B------:R0:W-:Y:S01]  /*68bd0*/  @P5 STG.E.U16 desc[UR6][R2.64], R20 ;  /* 0x0000001402005986 */ /* 0x0001e2000c101506 */
[----:B------:R-:W-:Y:S01]  /*68be0*/  PRMT R18, R62, 0x7610, R18 ;  /* 0x000076103e127816 */ /* 0x000fe20000000012 */
[----:B------:R-:W-:Y:S02]  /*68bf0*/  VIADD R19, R72, 0x60 ;  /* 0x0000006048137836 */ /* 0x000fe40000000000 */
[----:B------:R-:W-:Y:S02]  /*68c00*/  @P2 STG.E.U16 desc[UR6][R8.64], R21 ;  /* 0x0000001508002986 */ /* 0x000fe4000c101506 */
[----:B------:R-:W3:Y:S02]  /*68c10*/  LDC R10, c[0x0][0x39c] ;  /* 0x0000e700ff0a7b82 */ /* 0x000ee40000000800 */
[----:B------:R-:W4:Y:S01]  /*68c20*/  LDL.LU.S16 R62, [R1+0x1a] ;  /* 0x00001a00013e7983 */ /* 0x000f220000300600 */
[----:B0-----:R-:W-:-:S05]  /*68c30*/  IMAD.WIDE R2, R13, 0x2, R4 ;  /* 0x000000020d027825 */ /* 0x001fca00078e0204 */
[----:B------:R-:W0:Y:S01]  /*68c40*/  LDC R14, c[0x0][0x398] ;  /* 0x0000e600ff0e7b82 */ /* 0x000e220000000800 */
[----:B------:R1:W-:Y:S01]  /*68c50*/  @P3 STG.E.U16 desc[UR6][R2.64], R18 ;  /* 0x0000001202003986 */ /* 0x0003e2000c101506 */
[----:B------:R-:W-:-:S04]  /*68c60*/  ISETP.GE.AND P3, PT, R19, R6, PT ;  /* 0x000000061300720c */ /* 0x000fc80003f66270 */
[----:B-1----:R-:W-:Y:S01]  /*68c70*/  ISETP.LT.AND P6, PT, R68, R15, !P3 ;  /* 0x0000000f4400720c */ /* 0x002fe20005fc1270 */
[----:B------:R-:W-:Y:S01]  /*68c80*/  VIADD R11, R72, 0x5f ;  /* 0x0000005f480b7836 */ /* 0x000fe20000000000 */
[----:B--2---:R-:W-:Y:S01]  /*68c90*/  ISETP.LT.AND P3, PT, R90, R16, !P3 ;  /* 0x000000105a00720c */ /* 0x004fe20005f61270 */
[----:B------:R-:W1:Y:S01]  /*68ca0*/  LDC R17, c[0x0][0x398] ;  /* 0x0000e600ff117b82 */ /* 0x000e620000000800 */
[----:B------:R-:W-:Y:S02]  /*68cb0*/  PRMT R16, R63, 0x7610, R16 ;  /* 0x000076103f107816 */ /* 0x000fe40000000010 */
[----:B------:R-:W2:Y:S01]  /*68cc0*/  LDL.S16 R63, [R1+0x1c] ;  /* 0x00001c00013f7983 */ /* 0x000ea20000100600 */
[----:B------:R-:W-:-:S03]  /*68cd0*/  PRMT R18, R87, 0x7610, R18 ;  /* 0x0000761057127816 */ /* 0x000fc60000000012 */
[----:B------:R-:W2:Y:S01]  /*68ce0*/  LDL.LU.S16 R87, [R1+0x1e] ;  /* 0x00001e0001577983 */ /* 0x000ea20000300600 */
[----:B------:R-:W-:Y:S02]  /*68cf0*/  PRMT R19, R60, 0x7610, R19 ;  /* 0x000076103c137816 */ /* 0x000fe40000000013 */
[----:B---3--:R-:W-:Y:S01]  /*68d00*/  PRMT R20, R84, 0x7610, R20 ;  /* 0x0000761054147816 */ /* 0x008fe20000000014 */
[----:B------:R-:W3:Y:S01]  /*68d10*/  LDL.S16 R60, [R1+0x20] ;  /* 0x00002000013c7983 */ /* 0x000ee20000100600 */
[----:B------:R-:W-:Y:S01]  /*68d20*/  IMAD.WIDE R8, R13, 0x2, R32 ;  /* 0x000000020d087825 */ /* 0x000fe200078e0220 */
[----:B------:R-:W4:Y:S02]  /*68d30*/  LDC R6, c[0x0][0x39c] ;  /* 0x0000e700ff067b82 */ /* 0x000f240000000800 */
[----:B------:R-:W3:Y:S01]  /*68d40*/  LDL.LU.S16 R84, [R1+0x22] ;  /* 0x0000220001547983 */ /* 0x000ee20000300600 */
[----:B------:R-:W-:Y:S01]  /*68d50*/  ISETP.GE.AND P2, PT, R11, R0, PT ;  /* 0x000000000b00720c */ /* 0x000fe20003f46270 */
[----:B------:R-:W-:-:S02]  /*68d60*/  VIADD R11, R72, 0x61 ;  /* 0x00000061480b7836 */ /* 0x000fc40000000000 */
[----:B------:R1:W-:Y:S01]  /*68d70*/  @P1 STG.E.U16 desc[UR6][R8.64], R22 ;  /* 0x0000001608001986 */ /* 0x0003e2000c101506 */
[----:B----4-:R-:W-:Y:S01]  /*68d80*/  ISETP.LT.AND P5, PT, R68, R12, !P2 ;  /* 0x0000000c4400720c */ /* 0x010fe200057a1270 */
[----:B------:R-:W4:Y:S01]  /*68d90*/  LDC R15, c[0x0][0x398] ;  /* 0x0000e600ff0f7b82 */ /* 0x000f220000000800 */
[----:B------:R-:W-:Y:S01]  /*68da0*/  ISETP.GE.AND P1, PT, R11, R10, PT ;  /* 0x0000000a0b00720c */ /* 0x000fe20003f26270 */
[----:B------:R-:W-:Y:S01]  /*68db0*/  IMAD.IADD R13, R13, 0x1, R31 ;  /* 0x000000010d0d7824 */ /* 0x000fe200078e021f */
[----:B0-----:R-:W-:-:S05]  /*68dc0*/  ISETP.LT.AND P2, PT, R90, R14, !P2 ;  /* 0x0000000e5a00720c */ /* 0x001fca0005741270 */
[----:B------:R-:W0:Y:S01]  /*68dd0*/  LDC R10, c[0x0][0x398] ;  /* 0x0000e600ff0a7b82 */ /* 0x000e220000000800 */
[----:B------:R-:W-:-:S04]  /*68de0*/  IMAD.WIDE R2, R13, 0x2, R4 ;  /* 0x000000020d027825 */ /* 0x000fc800078e0204 */
[C---:B------:R-:W-:Y:S01]  /*68df0*/  IMAD.IADD R11, R13.reuse, 0x1, R31 ;  /* 0x000000010d0b7824 */ /* 0x040fe200078e021f */
[----:B------:R4:W-:Y:S01]  /*68e00*/  @P5 STG.E.U16 desc[UR6][R2.64], R16 ;  /* 0x0000001002005986 */ /* 0x0009e2000c101506 */
[----:B-1----:R-:W-:Y:S01]  /*68e10*/  IMAD.WIDE R8, R13, 0x2, R32 ;  /* 0x000000020d087825 */ /* 0x002fe200078e0220 */
[----:B------:R-:W-:Y:S01]  /*68e20*/  ISETP.LT.AND P5, PT, R68, R17, !P1 ;  /* 0x000000114400720c */ /* 0x000fe20004fa1270 */
[----:B------:R-:W1:Y:S02]  /*68e30*/  LDC R0, c[0x0][0x39c] ;  /* 0x0000e700ff007b82 */ /* 0x000e640000000800 */
[----:B------:R-:W-:Y:S01]  /*68e40*/  VIADD R17, R72, 0x63 ;  /* 0x0000006348117836 */ /* 0x000fe20000000000 */
[----:B------:R4:W-:Y:S01]  /*68e50*/  @P2 STG.E.U16 desc[UR6][R8.64], R18 ;  /* 0x0000001208002986 */ /* 0x0009e2000c101506 */
[----:B------:R-:W-:-:S03]  /*68e60*/  IMAD.IADD R13, R11, 0x1, R31 ;  /* 0x000000010b0d7824 */ /* 0x000fc600078e021f */
[----:B------:R-:W-:Y:S01]  /*68e70*/  ISETP.GE.AND P2, PT, R17, R6, PT ;  /* 0x000000061100720c */ /* 0x000fe20003f46270 */
[----:B------:R-:W1:Y:S01]  /*68e80*/  LDC R12, c[0x0][0x398] ;  /* 0x0000e600ff0c7b82 */ /* 0x000e620000000800 */
[----:B----4-:R-:W-:Y:S01]  /*68e90*/  IMAD.WIDE R2, R11, 0x2, R4 ;  /* 0x000000020b027825 */ /* 0x010fe200078e0204 */
[----:B------:R-:W-:-:S04]  /*68ea0*/  PRMT R21, R58, 0x7610, R21 ;  /* 0x000076103a157816 */ /* 0x000fc80000000015 */
[----:B------:R4:W-:Y:S01]  /*68eb0*/  @P6 STG.E.U16 desc[UR6][R2.64], R19 ;  /* 0x0000001302006986 */ /* 0x0009e2000c101506 */
[----:B------:R-:W-:Y:S01]  /*68ec0*/  ISETP.LT.AND P6, PT, R68, R15, !P2 ;  /* 0x0000000f4400720c */ /* 0x000fe200057c1270 */
[----:B------:R-:W-:Y:S01]  /*68ed0*/  IMAD.WIDE R8, R11, 0x2, R32 ;  /* 0x000000020b087825 */ /* 0x000fe200078e0220 */
[----:B0-----:R-:W-:Y:S01]  /*68ee0*/  ISETP.LT.AND P1, PT, R90, R10, !P1 ;  /* 0x0000000a5a00720c */ /* 0x001fe20004f21270 */
[----:B------:R-:W0:Y:S01]  /*68ef0*/  LDC R14, c[0x0][0x398] ;  /* 0x0000e600ff0e7b82 */ /* 0x000e220000000800 */
[----:B------:R-:W-:Y:S02]  /*68f00*/  PRMT R15, R62, 0x7610, R15 ;  /* 0x000076103e0f7816 */ /* 0x000fe4000000000f */
[----:B------:R-:W3:Y:S01]  /*68f10*/  LDL.S16 R62, [R1+0x24] ;  /* 0x00002400013e7983 */ /* 0x000ee20000100600 */
[----:B----4-:R-:W-:Y:S01]  /*68f20*/  IMAD.WIDE R2, R13, 0x2, R4 ;  /* 0x000000020d027825 */ /* 0x010fe200078e0204 */
[----:B--2---:R-:W-:-:S03]  /*68f30*/  PRMT R24, R63, 0x7610, R24 ;  /* 0x000076103f187816 */ /* 0x004fc60000000018 */
[----:B------:R-:W2:Y:S01]  /*68f40*/  LDC R16, c[0x0][0x398] ;  /* 0x0000e600ff107b82 */ /* 0x000ea20000000800 */
[----:B------:R-:W4:Y:S01]  /*68f50*/  LDL.LU.S16 R63, [R1+0x26] ;  /* 0x00002600013f7983 */ /* 0x000f220000300600 */
[----:B------:R-:W-:-:S03]  /*68f60*/  PRMT R25, R87, 0x7610, R25 ;  /* 0x0000761057197816 */ /* 0x000fc60000000019 */
[----:B------:R-:W-:Y:S03]  /*68f70*/  @P3 STG.E.U16 desc[UR6][R8.64], R20 ;  /* 0x0000001408003986 */ /* 0x000fe6000c101506 */
[----:B------:R-:W0:Y:S01]  /*68f80*/  LDC R6, c[0x0][0x39c] ;  /* 0x0000e700ff067b82 */ /* 0x000e220000000800 */
[----:B------:R1:W-:Y:S04]  /*68f90*/  @P5 STG.E.U16 desc[UR6][R2.64], R21 ;  /* 0x0000001502005986 */ /* 0x0003e8000c101506 */
[----:B------:R-:W4:Y:S01]  /*68fa0*/  LDL.S16 R87, [R1+0x28] ;  /* 0x0000280001577983 */ /* 0x000f220000100600 */
[----:B------:R-:W-:Y:S02]  /*68fb0*/  VIADD R11, R72, 0x62 ;  /* 0x00000062480b7836 */ /* 0x000fe40000000000 */
[----:B------:R-:W0:Y:S01]  /*68fc0*/  LDC R18, c[0x0][0x398] ;  /* 0x0000e600ff127b82 */ /* 0x000e220000000800 */
[----:B-1----:R-:W-:-:S07]  /*68fd0*/  IMAD.WIDE R2, R13, 0x2, R32 ;  /* 0x000000020d027825 */ /* 0x002fce00078e0220 */
[----:B------:R-:W1:Y:S01]  /*68fe0*/  LDC R19, c[0x0][0x398] ;  /* 0x0000e600ff137b82 */ /* 0x000e620000000800 */
[----:B------:R3:W-:Y:S07]  /*68ff0*/  @P1 STG.E.U16 desc[UR6][R2.64], R15 ;  /* 0x0000000f02001986 */ /* 0x0007ee000c101506 */
[----:B------:R-:W0:Y:S01]  /*69000*/  LDC R20, c[0x0][0x398] ;  /* 0x0000e600ff147b82 */ /* 0x000e220000000800 */
[----:B------:R-:W-:-:S07]  /*69010*/  VIADD R23, R72, 0x65 ;  /* 0x0000006548177836 */ /* 0x000fce0000000000 */
[----:B------:R-:W0:Y:S01]  /*69020*/  LDC R22, c[0x0][0x398] ;  /* 0x0000e600ff167b82 */ /* 0x000e220000000800 */
[----:B---3--:R-:W-:Y:S02]  /*69030*/  PRMT R3, R84, 0x7610, R3 ;  /* 0x0000761054037816 */ /* 0x008fe40000000003 */
[----:B------:R-:W3:Y:S01]  /*69040*/  LDL.LU.S16 R84, [R1+0x2a] ;  /* 0x00002a0001547983 */ /* 0x000ee20000300600 */
[----:B------:R-:W-:-:S04]  /*69050*/  ISETP.GE.AND P3, PT, R11, R0, PT ;  /* 0x000000000b00720c */ /* 0x000fc80003f66270 */
[----:B------:R-:W1:Y:S01]  /*69060*/  LDC R0, c[0x0][0x39c] ;  /* 0x0000e700ff007b82 */ /* 0x000e620000000800 */
[----:B------:R-:W-:Y:S01]  /*69070*/  ISETP.LT.AND P5, PT, R68, R12, !P3 ;  /* 0x0000000c4400720c */ /* 0x000fe20005fa1270 */
[--C-:B------:R-:W-:Y:S01]  /*69080*/  IMAD.IADD R11, R13, 0x1, R31.reuse ;  /* 0x000000010d0b7824 */ /* 0x100fe200078e021f */
[C---:B0-----:R-:W-:Y:S02]  /*69090*/  ISETP.LT.AND P3, PT, R90.reuse, R14, !P3 ;  /* 0x0000000e5a00720c */ /* 0x041fe40005f61270 */
[----:B--2---:R-:W-:Y:S01]  /*690a0*/  ISETP.LT.AND P2, PT, R90, R16, !P2 ;  /* 0x000000105a00720c */ /* 0x004fe20005741270 */
[C---:B------:R-:W-:Y:S01]  /*690b0*/  IMAD.IADD R17, R11.reuse, 0x1, R31 ;  /* 0x000000010b117824 */ /* 0x040fe200078e021f */
[----:B------:R-:W-:Y:S01]  /*690c0*/  PRMT R26, R60, 0x7610, R26 ;  /* 0x000076103c1a7816 */ /* 0x000fe2000000001a */
[----:B------:R-:W-:Y:S01]  /*690d0*/  IMAD.WIDE R8, R11, 0x2, R4 ;  /* 0x000000020b087825 */ /* 0x000fe200078e0204 */
[----:B------:R-:W2:Y:S01]  /*690e0*/  LDL.S16 R60, [R1+0x2c] ;  /* 0x00002c00013c7983 */ /* 0x000ea20000100600 */
[----:B------:R-:W0:Y:S02]  /*690f0*/  LDC R16, c[0x0][0x39c] ;  /* 0x0000e700ff107b82 */ /* 0x000e240000000800 */
[----:B------:R-:W-:-:S02]  /*69100*/  VIADD R21, R72, 0x64 ;  /* 0x0000006448157836 */ /* 0x000fc40000000000 */
[----:B------:R-:W-:Y:S01]  /*69110*/  IMAD.WIDE R10, R11, 0x2, R32 ;  /* 0x000000020b0a7825 */ /* 0x000fe200078e0220 */
[----:B------:R1:W-:Y:S03]  /*69120*/  @P5 STG.E.U16 desc[UR6][R8.64], R24 ;  /* 0x0000001808005986 */ /* 0x0003e6000c101506 */
[C---:B------:R-:W-:Y:S01]  /*69130*/  IMAD.WIDE R12, R17.reuse, 0x2, R4 ;  /* 0x00000002110c7825 */ /* 0x040fe200078e0204 */
[----:B------:R-:W-:Y:S03]  /*69140*/  @P3 STG.E.U16 desc[UR6][R10.64], R25 ;  /* 0x000000190a003986 */ /* 0x000fe6000c101506 */
[----:B------:R-:W-:Y:S01]  /*69150*/  IMAD.WIDE R14, R17, 0x2, R32 ;  /* 0x00000002110e7825 */ /* 0x000fe200078e0220 */
[----:B-1----:R-:W-:Y:S01]  /*69160*/  ISETP.GE.AND P1, PT, R21, R0, PT ;  /* 0x000000001500720c */ /* 0x002fe20003f26270 */
[----:B------:R1:W-:Y:S01]  /*69170*/  @P6 STG.E.U16 desc[UR6][R12.64], R26 ;  /* 0x0000001a0c006986 */ /* 0x0003e2000c101506 */
[----:B------:R-:W-:Y:S01]  /*69180*/  ISETP.GE.AND P5, PT, R23, R6, PT ;  /* 0x000000061700720c */ /* 0x000fe20003fa6270 */
[----:B------:R-:W0:Y:S02]  /*69190*/  LDC R21, c[0x0][0x398] ;  /* 0x0000e600ff157b82 */ /* 0x000e240000000800 */
[----:B------:R1:W-:Y:S01]  /*691a0*/  @P2 STG.E.U16 desc[UR6][R14.64], R3 ;  /* 0x000000030e002986 */ /* 0x0003e2000c101506 */
[----:B------:R-:W-:Y:S01]  /*691b0*/  ISETP.LT.AND P2, PT, R68, R18, !P1 ;  /* 0x000000124400720c */ /* 0x000fe20004f41270 */
[----:B------:R-:W-:Y:S01]  /*691c0*/  IMAD.IADD R9, R17, 0x1, R31 ;  /* 0x0000000111097824 */ /* 0x000fe200078e021f */
[----:B------:R-:W-:-:S02]  /*691d0*/  ISETP.LT.AND P1, PT, R90, R19, !P1 ;  /* 0x000000135a00720c */ /* 0x000fc40004f21270 */
[----:B------:R-:W-:Y:S01]  /*691e0*/  ISETP.LT.AND P6, PT, R68, R20, !P5 ;  /* 0x000000144400720c */ /* 0x000fe20006fc1270 */
[----:B------:R-:W0:Y:S01]  /*691f0*/  LDC R6, c[0x0][0x398] ;  /* 0x0000e600ff067b82 */ /* 0x000e220000000800 */
[C---:B-1----:R-:W-:Y:S01]  /*69200*/  IMAD.IADD R13, R9.reuse, 0x1, R31 ;  /* 0x00000001090d7824 */ /* 0x042fe200078e021f */
[----:B------:R-:W-:Y:S01]  /*69210*/  PRMT R15, R62, 0x7610, R15 ;  /* 0x000076103e0f7816 */ /* 0x000fe2000000000f */
[----:B------:R-:W-:-:S05]  /*69220*/  IMAD.WIDE R2, R9, 0x2, R4 ;  /* 0x0000000209027825 */ /* 0x000fca00078e0204 */
[----:B------:R-:W1:Y:S01]  /*69230*/  LDC R0, c[0x0][0x39c] ;  /* 0x0000e700ff007b82 */ /* 0x000e620000000800 */
[----:B----4-:R-:W-:Y:S02]  /*69240*/  PRMT R23, R63, 0x7610, R23 ;  /* 0x000076103f177816 */ /* 0x010fe40000000017 */
[----:B------:R-:W4:Y:S05]  /*69250*/  LDL.LU.S16 R63, [R1+0x2e] ;  /* 0x00002e00013f7983 */ /* 0x000f2a0000300600 */
[----:B------:R-:W0:Y:S01]  /*69260*/  LDC R12, c[0x0][0x398] ;  /* 0x0000e600ff0c7b82 */ /* 0x000e220000000800 */
[----:B------:R-:W4:Y:S01]  /*69270*/  LDL.S16 R58, [R1+0x30] ;  /* 0x00003000013a7983 */ /* 0x000f220000100600 */
[----:B------:R-:W-:-:S03]  /*69280*/  IMAD.WIDE R8, R9, 0x2, R32 ;  /* 0x0000000209087825 */ /* 0x000fc600078e0220 */
[----:B------:R-:W4:Y:S01]  /*69290*/  LDL.LU.S16 R62, [R1+0x32] ;  /* 0x00003200013e7983 */ /* 0x000f220000300600 */
[----:B------:R-:W-:Y:S01]  /*692a0*/  IMAD.WIDE R10, R13, 0x2, R4 ;  /* 0x000000020d0a7825 */ /* 0x000fe200078e0204 */
[----:B------:R-:W-:Y:S01]  /*692b0*/  PRMT R24, R87, 0x7610, R24 ;  /* 0x0000761057187816 */ /* 0x000fe20000000018 */
[----:B------:R-:W0:Y:S01]  /*692c0*/  LDC R17, c[0x0][0x398] ;  /* 0x0000e600ff117b82 */ /* 0x000e220000000800 */
[----:B------:R-:W4:Y:S04]  /*692d0*/  LDL.S16 R87, [R1+0x34] ;  /* 0x0000340001577983 */ /* 0x000f280000100600 */
[----:B------:R-:W-:Y:S01]  /*692e0*/  @P2 STG.E.U16 desc[UR6][R2.64], R15 ;  /* 0x0000000f02002986 */ /* 0x000fe2000c101506 */
[----:B------:R-:W-:Y:S01]  /*692f0*/  VIADD R19, R72, 0x66 ;  /* 0x0000006648137836 */ /* 0x000fe20000000000 */
[----:B------:R-:W-:Y:S01]  /*69300*/  ISETP.LT.AND P3, PT, R68, R22, !P0 ;  /* 0x000000164400720c */ /* 0x000fe20004761270 */
[----:B------:R-:W0:Y:S01]  /*69310*/  LDC R20, c[0x0][0x398] ;  /* 0x0000e600ff147b82 */ /* 0x000e220000000800 */
[----:B------:R-:W-:Y:S04]  /*69320*/  @P1 STG.E.U16 desc[UR6][R8.64], R23 ;  /* 0x0000001708001986 */ /* 0x000fe8000c101506 */
[----:B------:R3:W-:Y:S03]  /*69330*/  @P6 STG.E.U16 desc[UR6][R10.64], R24 ;  /* 0x000000180a006986 */ /* 0x0007e6000c101506 */
[----:B------:R-:W0:Y:S08]  /*69340*/  LDC R18, c[0x0][0x398] ;  /* 0x0000e600ff127b82 */ /* 0x000e300000000800 */
[----:B------:R-:W0:Y:S01]  /*69350*/  LDC R14, c[0x0][0x39c] ;  /* 0x0000e700ff0e7b82 */ /* 0x000e220000000800 */
[----:B---3--:R-:W-:-:S02]  /*69360*/  PRMT R11, R84, 0x7610, R11 ;  /* 0x00007610540b7816 */ /* 0x008fc4000000000b */
[----:B------:R-:W3:Y:S01]  /*69370*/  LDL.LU.S16 R84, [R1+0x36] ;  /* 0x0000360001547983 */ /* 0x000ee20000300600 */
[----:B0-----:R-:W-:Y:S02]  /*69380*/  ISETP.GE.AND P2, PT, R19, R16, PT ;  /* 0x000000101300720c */ /* 0x001fe40003f46270 */
[----:B------:R-:W-:Y:S01]  /*69390*/  ISETP.LT.AND P5, PT, R90, R6, !P5 ;  /* 0x000000065a00720c */ /* 0x000fe20006fa1270 */
[C---:B------:R-:W-:Y:S01]  /*693a0*/  IMAD.WIDE R2, R13.reuse, 0x2, R32 ;  /* 0x000000020d027825 */ /* 0x040fe200078e0220 */
[----:B------:R-:W-:Y:S01]  /*693b0*/  ISETP.LT.AND P6, PT, R68, R21, !P2 ;  /* 0x000000154400720c */ /* 0x000fe200057c1270 */
[----:B------:R-:W0:Y:S02]  /*693c0*/  LDC R6, c[0x0][0x39c] ;  /* 0x0000e700ff067b82 */ /* 0x000e240000000800 */
[----:B------:R-:W-:Y:S02]  /*693d0*/  VIADD R21, R72, 0x67 ;  /* 0x0000006748157836 */ /* 0x000fe40000000000 */
[----:B------:R-:W-:-:S03]  /*693e0*/  IMAD.IADD R15, R13, 0x1, R31 ;  /* 0x000000010d0f7824 */ /* 0x000fc600078e021f */
[----:B-1----:R-:W-:Y:S01]  /*693f0*/  ISETP.GE.AND P1, PT, R21, R0, PT ;  /* 0x000000001500720c */ /* 0x002fe20003f26270 */
[----:B------:R-:W-:Y:S01]  /*69400*/  VIADD R23, R72, 0x68 ;  /* 0x0000006848177836 */ /* 0x000fe20000000000 */
[----:B------:R-:W-:Y:S01]  /*69410*/  ISETP.LT.AND P2, PT, R90, R12, !P2 ;  /* 0x0000000c5a00720c */ /* 0x000fe20005741270 */
[----:B------:R1:W-:Y:S01]  /*69420*/  @P5 STG.E.U16 desc[UR6][R2.64], R11 ;  /* 0x0000000b02005986 */ /* 0x0003e2000c101506 */
[----:B------:R-:W-:Y:S01]  /*69430*/  ISETP.LT.AND P5, PT, R68, R17, !P1 ;  /* 0x000000114400720c */ /* 0x000fe20004fa1270 */
[C---:B------:R-:W-:Y:S01]  /*69440*/  IMAD.WIDE R8, R15.reuse, 0x2, R4 ;  /* 0x000000020f087825 */ /* 0x040fe200078e0204 */
[----:B--2---:R-:W-:Y:S01]  /*69450*/  PRMT R0, R60, 0x7610, R0 ;  /* 0x000076103c007816 */ /* 0x004fe20000000000 */
[----:B------:R-:W2:Y:S01]  /*69460*/  LDC R16, c[0x0][0x398] ;  /* 0x0000e600ff107b82 */ /* 0x000ea20000000800 */
[----:B------:R-:W3:Y:S01]  /*69470*/  LDL.S16 R60, [R1+0x38] ;  /* 0x00003800013c7983 */ /* 0x000ee20000100600 */
[----:B------:R-:W-:-:S03]  /*69480*/  IMAD.IADD R17, R15, 0x1, R31 ;  /* 0x000000010f117824 */ /* 0x000fc600078e021f */
[----:B------:R0:W-:Y:S01]  /*69490*/  @P6 STG.E.U16 desc[UR6][R8.64], R0 ;  /* 0x0000000008006986 */ /* 0x0001e2000c101506 */
[----:B------:R-:W-:Y:S01]  /*694a0*/  IMAD.WIDE R12, R17, 0x2, R4 ;  /* 0x00000002110c7825 */ /* 0x000fe200078e0204 */
[----:B----4-:R-:W-:-:S03]  /*694b0*/  PRMT R22, R58, 0x7610, R22 ;  /* 0x000076103a167816 */ /* 0x010fc60000000016 */
[----:B-1----:R-:W-:Y:S01]  /*694c0*/  IMAD.WIDE R10, R15, 0x2, R32 ;  /* 0x000000020f0a7825 */ /* 0x002fe200078e0220 */
[----:B0-----:R-:W-:Y:S01]  /*694d0*/  PRMT R9, R63, 0x7610, R9 ;  /* 0x000076103f097816 */ /* 0x001fe20000000009 */
[----:B------:R-:W0:Y:S01]  /*694e0*/  LDC R19, c[0x0][0x398] ;  /* 0x0000e600ff137b82 */ /* 0x000e220000000800 */
[----:B------:R-:W4:Y:S04]  /*694f0*/  LDL.LU.S16 R63, [R1+0x3a] ;  /* 0x00003a00013f7983 */ /* 0x000f280000300600 */
[----:B------:R-:W-:Y:S01]  /*69500*/  @P2 STG.E.U16 desc[UR6][R10.64], R9 ;  /* 0x000000090a002986 */ /* 0x000fe2000c101506 */
[C---:B------:R-:W-:Y:S02]  /*69510*/  ISETP.LT.AND P0, PT, R90.reuse, R20, !P0 ;  /* 0x000000145a00720c */ /* 0x040fe40004701270 */
[----:B------:R-:W-:Y:S01]  /*69520*/  ISETP.GE.AND P2, PT, R23, R6, PT ;  /* 0x000000061700720c */ /* 0x000fe20003f46270 */
[----:B------:R1:W-:Y:S01]  /*69530*/  @P5 STG.E.U16 desc[UR6][R12.64], R22 ;  /* 0x000000160c005986 */ /* 0x0003e2000c101506 */
[----:B------:R-:W0:Y:S01]  /*69540*/  LDC R20, c[0x0][0x398] ;  /* 0x0000e600ff147b82 */ /* 0x000e220000000800 */
[----:B--2---:R-:W-:Y:S01]  /*69550*/  ISETP.LT.AND P1, PT, R90, R16, !P1 ;  /* 0x000000105a00720c */ /* 0x004fe20004f21270 */
[----:B------:R-:W-:-:S06]  /*69560*/  VIADD R3, R72, 0x69 ;  /* 0x0000006948037836 */ /* 0x000fcc0000000000 */
[----:B------:R-:W2:Y:S01]  /*69570*/  LDC R21, c[0x0][0x398] ;  /* 0x0000e600ff157b82 */ /* 0x000ea20000000800 */
[----:B-1----:R-:W-:Y:S02]  /*69580*/  PRMT R22, R87, 0x7610, R22 ;  /* 0x0000761057167816 */ /* 0x002fe40000000016 */
[----:B------:R-:W4:Y:S05]  /*69590*/  LDL.S16 R87, [R1+0x3c] ;  /* 0x00003c0001577983 */ /* 0x000f2a0000100600 */
[----:B------:R-:W1:Y:S01]  /*695a0*/  LDC R0, c[0x0][0x39c] ;  /* 0x0000e700ff007b82 */ /* 0x000e620000000800 */
[----:B---3--:R-:W-:Y:S01]  /*695b0*/  PRMT R23, R84, 0x7610, R23 ;  /* 0x0000761054177816 */ /* 0x008fe20000000017 */
[----:B------:R-:W-:Y:S01]  /*695c0*/  IMAD.IADD R15, R17, 0x1, R31 ;  /* 0x00000001110f7824 */ /* 0x000fe200078e021f */
[----:B------:R-:W3:Y:S01]  /*695d0*/  LDL.LU.S16 R84, [R1+0x3e] ;  /* 0x00003e0001547983 */ /* 0x000ee20000300600 */
[----:B------:R-:W-:-:S04]  /*695e0*/  ISETP.LT.AND P5, PT, R68, R18, !P2 ;  /* 0x000000124400720c */ /* 0x000fc800057a1270 */
[----:B------:R-:W1:Y:S01]  /*695f0*/  LDC R16, c[0x0][0x398] ;  /* 0x0000e600ff107b82 */ /* 0x000e620000000800 */
[----:B------:R-:W-:Y:S01]  /*69600*/  ISETP.GE.AND P6, PT, R3, R14, PT ;  /* 0x0000000e0300720c */ /* 0x000fe20003fc6270 */
[----:B------:R-:W-:Y:S01]  /*69610*/  IMAD.WIDE R2, R17, 0x2, R32 ;  /* 0x0000000211027825 */ /* 0x000fe200078e0220 */
[----:B------:R-:W-:-:S03]  /*69620*/  PRMT R13, R62, 0x7610, R13 ;  /* 0x000076103e0d7816 */ /* 0x000fc6000000000d */
[C---:B------:R-:W-:Y:S01]  /*69630*/  IMAD.WIDE R8, R15.reuse, 0x2, R4 ;  /* 0x000000020f087825 */ /* 0x040fe200078e0204 */
[----:B0-----:R-:W-:Y:S01]  /*69640*/  ISETP.LT.AND P2, PT, R90, R19, !P2 ;  /* 0x000000135a00720c */ /* 0x001fe20005741270 */
[----:B------:R0:W-:Y:S01]  /*69650*/  @P1 STG.E.U16 desc[UR6][R2.64], R13 ;  /* 0x0000000d02001986 */ /* 0x0001e2000c101506 */
[----:B------:R-:W1:Y:S03]  /*69660*/  LDC R14, c[0x0][0x398] ;  /* 0x0000e600ff0e7b82 */ /* 0x000e660000000800 */
[----:B------:R-:W-:Y:S01]  /*69670*/  @P5 STG.E.U16 desc[UR6][R8.64], R22 ;  /* 0x0000001608005986 */ /* 0x000fe2000c101506 */
[----:B------:R-:W-:Y:S01]  /*69680*/  ISETP.LT.AND P5, PT, R68, R20, !P6 ;  /* 0x000000144400720c */ /* 0x000fe200077a1270 */
[C---:B------:R-:W-:Y:S01]  /*69690*/  IMAD.WIDE R10, R15.reuse, 0x2, R32 ;  /* 0x000000020f0a7825 */ /* 0x040fe200078e0220 */
[----:B--2---:R-:W-:Y:S01]  /*696a0*/  ISETP.LT.AND P6, PT, R90, R21, !P6 ;  /* 0x000000155a00720c */ /* 0x004fe200077c1270 */
[----:B------:R-:W2:Y:S01]  /*696b0*/  LDL.S16 R62, [R1+0x40] ;  /* 0x00004000013e7983 */ /* 0x000ea20000100600 */
[----:B------:R-:W1:Y:S01]  /*696c0*/  LDC R6, c[0x0][0x39c] ;  /* 0x0000e700ff067b82 */ /* 0x000e620000000800 */
[----:B------:R-:W-:Y:S01]  /*696d0*/  IMAD.IADD R15, R15, 0x1, R31 ;  /* 0x000000010f0f7824 */ /* 0x000fe200078e021f */
[----:B------:R-:W-:-:S03]  /*696e0*/  PRMT R20, R60, 0x7610, R20 ;  /* 0x000076103c147816 */ /* 0x000fc60000000014 */
[C---:B0-----:R-:W-:Y:S01]  /*696f0*/  IMAD.WIDE R12, R15.reuse, 0x2, R4 ;  /* 0x000000020f0c7825 */ /* 0x041fe200078e0204 */
[----:B------:R-:W-:Y:S02]  /*69700*/  @P2 STG.E.U16 desc[UR6][R10.64], R23 ;  /* 0x000000170a002986 */ /* 0x000fe4000c101506 */
[----:B------:R-:W0:Y:S01]  /*69710*/  LDC R17, c[0x0][0x398] ;  /* 0x0000e600ff117b82 */ /* 0x000e220000000800 */
[----:B------:R-:W-:Y:S01]  /*69720*/  IMAD.WIDE R2, R15, 0x2, R32 ;  /* 0x000000020f027825 */ /* 0x000fe200078e0220 */
[----:B------:R0:W-:Y:S06]  /*69730*/  @P5 STG.E.U16 desc[UR6][R12.64], R20 ;  /* 0x000000140c005986 */ /* 0x0001ec000c101506 */
[----:B------:R-:W0:Y:S01]  /*69740*/  LDC R18, c[0x0][0x398] ;  /* 0x0000e600ff127b82 */ /* 0x000e220000000800 */
[----:B----4-:R-:W-:-:S02]  /*69750*/  PRMT R21, R63, 0x7610, R21 ;  /* 0x000076103f157816 */ /* 0x010fc40000000015 */
[----:B------:R-:W4:Y:S04]  /*69760*/  LDL.LU.S16 R63, [R1+0x42] ;  /* 0x00004200013f7983 */ /* 0x000f280000300600 */
[----:B------:R3:W-:Y:S01]  /*69770*/  @P6 STG.E.U16 desc[UR6][R2.64], R21 ;  /* 0x0000001502006986 */ /* 0x0007e2000c101506 */
[----:B0-----:R-:W-:-:S03]  /*69780*/  PRMT R20, R87, 0x7610, R20 ;  /* 0x0000761057147816 */ /* 0x001fc60000000014 */
[----:B------:R-:W4:Y:S01]  /*69790*/  LDL.S16 R87, [R1+0x44] ;  /* 0x0000440001577983 */ /* 0x000f220000100600 */
[----:B---3--:R-:W-:-:S03]  /*697a0*/  PRMT R21, R84, 0x7610, R21 ;  /* 0x0000761054157816 */ /* 0x008fc60000000015 */
[----:B------:R-:W3:Y:S01]  /*697b0*/  LDL.LU.S16 R84, [R1+0x46] ;  /* 0x0000460001547983 */ /* 0x000ee20000300600 */
[C---:B------:R-:W-:Y:S02]  /*697c0*/  VIADD R19, R72.reuse, 0x6a ;  /* 0x0000006a48137836 */ /* 0x040fe40000000000 */
[----:B------:R-:W-:Y:S01]  /*697d0*/  IMAD.IADD R11, R15, 0x1, R31 ;  /* 0x000000010f0b7824 */ /* 0x000fe200078e021f */
[----:B------:R-:W3:Y:S02]  /*697e0*/  LDL.S16 R58, [R1+0x48] ;  /* 0x00004800013a7983 */ /* 0x000ee40000100600 */
[----:B-1----:R-:W-:Y:S01]  /*697f0*/  ISETP.GE.AND P1, PT, R19, R0, PT ;  /* 0x000000001300720c */ /* 0x002fe20003f26270 */
[----:B------:R-:W-:Y:S01]  /*69800*/  IMAD.WIDE R2, R11, 0x2, R4 ;  /* 0x000000020b027825 */ /* 0x000fe200078e0204 */
[----:B------:R-:W-:Y:S01]  /*69810*/  IADD3 R9, PT, PT, R72, 0x6b, RZ ;  /* 0x0000006b48097810 */ /* 0x000fe20007ffe0ff */
[----:B------:R-:W0:Y:S01]  /*69820*/  LDC R0, c[0x0][0x39c] ;  /* 0x0000e700ff007b82 */ /* 0x000e220000000800 */
[----:B------:R-:W-:-:S02]  /*69830*/  ISETP.LT.AND P6, PT, R68, R14, !P1 ;  /* 0x0000000e4400720c */ /* 0x000fc40004fc1270 */
[----:B------:R-:W-:Y:S01]  /*69840*/  ISETP.LT.AND P1, PT, R90, R16, !P1 ;  /* 0x000000105a00720c */ /* 0x000fe20004f21270 */
[----:B------:R-:W-:Y:S01]  /*69850*/  IMAD.IADD R15, R11, 0x1, R31 ;  /* 0x000000010b0f7824 */ /* 0x000fe200078e021f */
[----:B--2---:R-:W-:-:S03]  /*69860*/  PRMT R22, R62, 0x7610, R22 ;  /* 0x000076103e167816 */ /* 0x004fc60000000016 */
[----:B------:R-:W1:Y:S01]  /*69870*/  LDC R14, c[0x0][0x398] ;  /* 0x0000e600ff0e7b82 */ /* 0x000e620000000800 */
[----:B------:R-:W2:Y:S01]  /*69880*/  LDL.LU.S16 R62, [R1+0x4a] ;  /* 0x00004a00013e7983 */ /* 0x000ea20000300600 */
[----:B------:R-:W-:-:S04]  /*69890*/  IMAD.WIDE R10, R11, 0x2, R32 ;  /* 0x000000020b0a7825 */ /* 0x000fc800078e0220 */
[----:B------:R4:W-:Y:S01]  /*698a0*/  @P6 STG.E.U16 desc[UR6][R2.64], R20 ;  /* 0x0000001402006986 */ /* 0x0009e2000c101506 */
[----:B------:R-:W-:Y:S01]  /*698b0*/  ISETP.GE.AND P2, PT, R9, R6, PT ;  /* 0x000000060900720c */ /* 0x000fe20003f46270 */
[----:B------:R-:W0:Y:S02]  /*698c0*/  LDC R16, c[0x0][0x398] ;  /* 0x0000e600ff107b82 */ /* 0x000e240000000800 */
[----:B------:R3:W-:Y:S01]  /*698d0*/  @P1 STG.E.U16 desc[UR6][R10.64], R21 ;  /* 0x000000150a001986 */ /* 0x0007e2000c101506 */
[----:B----4-:R-:W-:-:S05]  /*698e0*/  PRMT R3, R63, 0x7610, R3 ;  /* 0x000076103f037816 */ /* 0x010fca0000000003 */
[----:B------:R-:W4:Y:S01]  /*698f0*/  LDC R6, c[0x0][0x39c] ;  /* 0x0000e700ff067b82 */ /* 0x000f220000000800 */
[----:B------:R-:W2:Y:S01]  /*69900*/  LDL.S16 R63, [R1+0x4c] ;  /* 0x00004c00013f7983 */ /* 0x000ea20000100600 */
[----:B------:R-:W-:-:S03]  /*69910*/  PRMT R20, R87, 0x7610, R20 ;  /* 0x0000761057147816 */ /* 0x000fc60000000014 */
[----:B------:R-:W2:Y:S04]  /*69920*/  LDL.LU.S16 R87, [R1+0x4e] ;  /* 0x00004e0001577983 */ /* 0x000ea80000300600 */
[----:B------:R-:W2:Y:S01]  /*69930*/  LDL.S16 R60, [R1+0x50] ;  /* 0x00005000013c7983 */ /* 0x000ea20000100600 */
[----:B---3--:R-:W-:-:S03]  /*69940*/  PRMT R21, R84, 0x7610, R21 ;  /* 0x0000761054157816 */ /* 0x008fc60000000015 */
[----:B------:R-:W3:Y:S01]  /*69950*/  LDL.LU.S16 R84, [R1+0x52] ;  /* 0x0000520001547983 */ /* 0x000ee20000300600 */
[----:B------:R-:W-:Y:S02]  /*69960*/  ISETP.LT.AND P5, PT, R68, R17, !P2 ;  /* 0x000000114400720c */ /* 0x000fe400057a1270 */
[----:B------:R-:W1:Y:S01]  /*69970*/  LDC R17, c[0x0][0x398] ;  /* 0x0000e600ff117b82 */ /* 0x000e620000000800 */
[----:B------:R-:W-:Y:S01]  /*69980*/  ISETP.LT.AND P2, PT, R90, R18, !P2 ;  /* 0x000000125a00720c */ /* 0x000fe20005741270 */
[----:B------:R-:W-:-:S04]  /*69990*/  IMAD.WIDE R8, R15, 0x2, R4 ;  /* 0x000000020f087825 */ /* 0x000fc800078e0204 */
[C---:B------:R-:W-:Y:S02]  /*699a0*/  VIADD R13, R72.reuse, 0x6c ;  /* 0x0000006c480d7836 */ /* 0x040fe40000000000 */
[----:B------:R-:W-:Y:S01]  /*699b0*/  VIADD R19, R72, 0x6d ;  /* 0x0000006d48137836 */ /* 0x000fe20000000000 */
[----:B------:R-:W2:Y:S02]  /*699c0*/  LDC R18, c[0x0][0x398] ;  /* 0x0000e600ff127b82 */ /* 0x000ea40000000800 */
[----:B------:R1:W-:Y:S01]  /*699d0*/  @P5 STG.E.U16 desc[UR6][R8.64], R22 ;  /* 0x0000001608005986 */ /* 0x0003e2000c101506 */
[----:B0-----:R-:W-:Y:S01]  /*699e0*/  ISETP.GE.AND P5, PT, R13, R0, PT ;  /* 0x000000000d00720c */ /* 0x001fe20003fa6270 */
[----:B------:R-:W-:Y:S01]  /*699f0*/  IMAD.WIDE R12, R15, 0x2, R32 ;  /* 0x000000020f0c7825 */ /* 0x000fe200078e0220 */
[----:B----4-:R-:W-:Y:S02]  /*69a00*/  ISETP.GE.AND P1, PT, R19, R6, PT ;  /* 0x000000061300720c */ /* 0x010fe40003f26270 */
[----:B------:R-:W-:Y:S01]  /*69a10*/  ISETP.LT.AND P6, PT, R90, R16, !P5 ;  /* 0x000000105a00720c */ /* 0x000fe20006fc1270 */
[--C-:B------:R-:W-:Y:S01]  /*69a20*/  IMAD.IADD R11, R15, 0x1, R31.reuse ;  /* 0x000000010f0b7824 */ /* 0x100fe200078e021f */
[----:B------:R0:W-:Y:S01]  /*69a30*/  @P2 STG.E.U16 desc[UR6][R12.64], R3 ;  /* 0x000000030c002986 */ /* 0x0001e2000c101506 */
[C---:B-1----:R-:W-:Y:S01]  /*69a40*/  ISETP.LT.AND P2, PT, R68.reuse, R14, !P5 ;  /* 0x0000000e4400720c */ /* 0x042fe20006f41270 */
[----:B------:R-:W1:Y:S01]  /*69a50*/  LDC R0, c[0x0][0x39c] ;  /* 0x0000e700ff007b82 */ /* 0x000e620000000800 */
[----:B------:R-:W-:Y:S01]  /*69a60*/  ISETP.LT.AND P5, PT, R68, R17, !P1 ;  /* 0x000000114400720c */ /* 0x000fe20004fa1270 */
[----:B------:R-:W-:Y:S01]  /*69a70*/  IMAD.IADD R15, R11, 0x1, R31 ;  /* 0x000000010b0f7824 */ /* 0x000fe200078e021f */
[----:B------:R-:W-:-:S02]  /*69a80*/  PRMT R22, R58, 0x7610, R22 ;  /* 0x000076103a167816 */ /* 0x000fc40000000016 */
[----:B------:R-:W4:Y:S03]  /*69a90*/  LDL.S16 R58, [R1+0x54] ;  /* 0x00005400013a7983 */ /* 0x000f260000100600 */
[----:B------:R-:W1:Y:S01]  /*69aa0*/  LDC R19, c[0x0][0x398] ;  /* 0x0000e600ff137b82 */ /* 0x000e620000000800 */
[----:B0-----:R-:W-:-:S04]  /*69ab0*/  IMAD.WIDE R2, R11, 0x2, R4 ;  /* 0x000000020b027825 */ /* 0x001fc800078e0204 */
[----:B------:R-:W-:Y:S01]  /*69ac0*/  IMAD.WIDE R10, R11, 0x2, R32 ;  /* 0x000000020b0a7825 */ /* 0x000fe200078e0220 */
[----:B------:R-:W-:Y:S02]  /*69ad0*/  @P2 STG.E.U16 desc[UR6][R2.64], R20 ;  /* 0x0000001402002986 */ /* 0x000fe4000c101506 */
[----:B------:R-:W0:Y:S01]  /*69ae0*/  LDC R6, c[0x0][0x39c] ;  /* 0x0000e700ff067b82 */ /* 0x000e220000000800 */
[----:B------:R-:W-:Y:S01]  /*69af0*/  IMAD.WIDE R8, R15, 0x2, R4 ;  /* 0x000000020f087825 */ /* 0x000fe200078e0204 */
[----:B------:R-:W-:Y:S04]  /*69b00*/  @P6 STG.E.U16 desc[UR6][R10.64], R21 ;  /* 0x000000150a006986 */ /* 0x000fe8000c101506 */
[----:B------:R0:W-:Y:S02]  /*69b10*/  @P5 STG.E.U16 desc[UR6][R8.64], R22 ;  /* 0x0000001608005986 */ /* 0x0001e4000c101506 */
[----:B------:R-:W1:Y:S01]  /*69b20*/  LDC R14, c[0x0][0x398] ;  /* 0x0000e600ff0e7b82 */ /* 0x000e620000000800 */
[----:B--2---:R-:W-:-:S07]  /*69b30*/  PRMT R23, R60, 0x7610, R23 ;  /* 0x000076103c177816 */ /* 0x004fce0000000017 */
[----:B------:R-:W2:Y:S01]  /*69b40*/  LDC R16, c[0x0][0x398] ;  /* 0x0000e600ff107b82 */ /* 0x000ea20000000800 */
[----:B0-----:R-:W-:Y:S02]  /*69b50*/  PRMT R9, R62, 0x7610, R9 ;  /* 0x000076103e097816 */ /* 0x001fe40000000009 */
[----:B------:R-:W4:Y:S01]  /*69b60*/  LDL.LU.S16 R62, [R1+0x56] ;  /* 0x00005600013e7983 */ /* 0x000f220000300600 */
[----:B------:R-:W-:Y:S02]  /*69b70*/  PRMT R20, R63, 0x7610, R20 ;  /* 0x000076103f147816 */ /* 0x000fe40000000014 */
[----:B------:R-:W-:Y:S01]  /*69b80*/  PRMT R22, R87, 0x7610, R22 ;  /* 0x0000761057167816 */ /* 0x000fe20000000016 */
[----:B------:R-:W4:Y:S01]  /*69b90*/  LDL.S16 R63, [R1+0x58] ;  /* 0x00005800013f7983 */ /* 0x000f220000100600 */
[----:B------:R-:W0:Y:S03]  /*69ba0*/  LDC R12, c[0x0][0x398] ;  /* 0x0000e600ff0c7b82 */ /* 0x000e260000000800 */
[----:B------:R-:W4:Y:S04]  /*69bb0*/  LDL.LU.S16 R87, [R1+0x5a] ;  /* 0x00005a0001577983 */ /* 0x000f280000300600 */
[----:B------:R-:W4:Y:S01]  /*69bc0*/  LDL.S16 R60, [R1+0x5c] ;  /* 0x00005c00013c7983 */ /* 0x000f220000100600 */
[----:B---3--:R-:W-:-:S03]  /*69bd0*/  PRMT R24, R84, 0x7610, R24 ;  /* 0x0000761054187816 */ /* 0x008fc60000000018 */
[----:B------:R-:W3:Y:S01]  /*69be0*/  LDL.LU.S16 R84, [R1+0x5e] ;  /* 0x00005e0001547983 */ /* 0x000ee20000300600 */
[C---:B------:R-:W-:Y:S02]  /*69bf0*/  VIADD R17, R72.reuse, 0x6e ;  /* 0x0000006e48117836 */ /* 0x040fe40000000000 */
[----:B------:R-:W-:-:S03]  /*69c00*/  VIADD R13, R72, 0x6f ;  /* 0x0000006f480d7836 */ /* 0x000fc60000000000 */
[----:B-1----:R-:W-:Y:S02]  /*69c10*/  ISETP.GE.AND P2, PT, R17, R0, PT ;  /* 0x000000001100720c */ /* 0x002fe40003f46270 */
[----:B------:R-:W-:Y:S01]  /*69c20*/  ISETP.LT.AND P6, PT, R90, R18, !P1 ;  /* 0x000000125a00720c */ /* 0x000fe20004fc1270 */
[----:B------:R-:W1:Y:S01]  /*69c30*/  LDC R0, c[0x0][0x39c] ;  /* 0x0000e700ff007b82 */ /* 0x000e620000000800 */
[----:B------:R-:W-:Y:S02]  /*69c40*/  ISETP.LT.AND P5, PT, R68, R19, !P2 ;  /* 0x000000134400720c */ /* 0x000fe400057a1270 */
[----:B------:R-:W-:Y:S01]  /*69c50*/  ISETP.GE.AND P1, PT, R13, R6, PT ;  /* 0x000000060d00720c */ /* 0x000fe20003f26270 */
[----:B------:R-:W-:-:S04]  /*69c60*/  IMAD.IADD R13, R15, 0x1, R31 ;  /* 0x000000010f0d7824 */ /* 0x000fc800078e021f */
[----:B------:R-:W1:Y:S01]  /*69c70*/  LDC R6, c[0x0][0x39c] ;  /* 0x0000e700ff067b82 */ /* 0x000e620000000800 */
[----:B------:R-:W-:-:S07]  /*69c80*/  IMAD.WIDE R10, R15, 0x2, R32 ;  /* 0x000000020f0a7825 */ /* 0x000fce00078e0220 */
[----:B------:R-:W1:Y:S01]  /*69c90*/  LDC R17, c[0x0][0x398] ;  /* 0x0000e600ff117b82 */ /* 0x000e620000000800 */
[----:B------:R-:W-:-:S07]  /*69ca0*/  IMAD.WIDE R2, R13, 0x2, R4 ;  /* 0x000000020d027825 */ /* 0x000fce00078e0204 */
[----:B------:R-:W1:Y:S01]  /*69cb0*/  LDC R18, c[0x0][0x398] ;  /* 0x0000e600ff127b82 */ /* 0x000e620000000800 */
[----:B------:R0:W-:Y:S01]  /*69cc0*/  @P6 STG.E.U16 desc[UR6][R10.64], R9 ;  /* 0x000000090a006986 */ /* 0x0001e2000c101506 */
[----:B------:R-:W-:-:S06]  /*69cd0*/  ISETP.LT.AND P2, PT, R90, R14, !P2 ;  /* 0x0000000e5a00720c */ /* 0x000fcc0005741270 */
[----:B------:R-:W4:Y:S01]  /*69ce0*/  LDC R19, c[0x0][0x398] ;  /* 0x0000e600ff137b82 */ /* 0x000f220000000800 */
[----:B--2---:R-:W-:Y:S01]  /*69cf0*/  ISETP.LT.AND P6, PT, R68, R16, !P1 ;  /* 0x000000104400720c */ /* 0x004fe20004fc1270 */
[----:B------:R2:W-:Y:S01]  /*69d00*/  @P5 STG.E.U16 desc[UR6][R2.64], R20 ;  /* 0x0000001402005986 */ /* 0x0005e2000c101506 */
[----:B0-----:R-:W-:Y:S01]  /*69d10*/  ISETP.LT.AND P5, PT, R90, R12, !P1 ;  /* 0x0000000c5a00720c */ /* 0x001fe20004fa1270 */
[C---:B------:R-:W-:Y:S02]  /*69d20*/  IMAD.IADD R15, R13.reuse, 0x1, R31 ;  /* 0x000000010d0f7824 */ /* 0x040fe400078e021f */
[----:B------:R-:W-:Y:S02]  /*69d30*/  VIADD R21, R72, 0x70 ;  /* 0x0000007048157836 */ /* 0x000fe40000000000 */
[----:B------:R-:W-:Y:S01]  /*69d40*/  IMAD.WIDE R12, R13, 0x2, R32 ;  /* 0x000000020d0c7825 */ /* 0x000fe200078e0220 */
[----:B------:R-:W0:Y:S03]  /*69d50*/  LDC R14, c[0x0][0x398] ;  /* 0x0000e600ff0e7b82 */ /* 0x000e260000000800 */
[----:B------:R-:W-:Y:S01]  /*69d60*/  IMAD.WIDE R8, R15, 0x2, R4 ;  /* 0x000000020f087825 */ /* 0x000fe200078e0204 */
[----:B-1----:R-:W-:-:S03]  /*69d70*/  ISETP.GE.AND P1, PT, R21, R0, PT ;  /* 0x000000001500720c */ /* 0x002fc60003f26270 */
[----:B--2---:R-:W-:Y:S01]  /*69d80*/  VIADD R3, R72, 0x71 ;  /* 0x0000007148037836 */ /* 0x004fe20000000000 */
[----:B------:R-:W1:Y:S01]  /*69d90*/  LDC R16, c[0x0][0x398] ;  /* 0x0000e600ff107b82 */ /* 0x000e620000000800 */
[----:B------:R-:W-:Y:S01]  /*69da0*/  IMAD.WIDE R10, R15, 0x2, R32 ;  /* 0x000000020f0a7825 */ /* 0x000fe200078e0220 */
[----:B------:R-:W-:Y:S02]  /*69db0*/  @P2 STG.E.U16 desc[UR6][R12.64], R22 ;  /* 0x000000160c002986 */ /* 0x000fe4000c101506 */
[----:B------:R-:W-:Y:S02]  /*69dc0*/  ISETP.GE.AND P2, PT, R3, R6, PT ;  /* 0x000000060300720c */ /* 0x000fe40003f46270 */
[----:B------:R2:W-:Y:S02]  /*69dd0*/  @P6 STG.E.U16 desc[UR6][R8.64], R23 ;  /* 0x0000001708006986 */ /* 0x0005e4000c101506 */
[----:B------:R-:W0:Y:S02]  /*69de0*/  LDC R0, c[0x0][0x39c] ;  /* 0x0000e700ff007b82 */ /* 0x000e240000000800 */
[----:B------:R0:W-:Y:S01]  /*69df0*/  @P5 STG.E.U16 desc[UR6][R10.64], R24 ;  /* 0x000000180a005986 */ /* 0x0001e2000c101506 */
[----:B------:R-:W-:-:S02]  /*69e00*/  ISETP.LT.AND P5, PT, R68, R17, !P1 ;  /* 0x000000114400720c */ /* 0x000fc40004fa1270 */
[----:B------:R-:W-:Y:S02]  /*69e10*/  ISETP.LT.AND P1, PT, R90, R18, !P1 ;  /* 0x000000125a00720c */ /* 0x000fe40004f21270 */
[----:B----4-:R-:W-:Y:S01]  /*69e20*/  ISETP.LT.AND P6, PT, R68, R19, !P2 ;  /* 0x000000134400720c */ /* 0x010fe200057c1270 */
[----:B------:R-:W4:Y:S01]  /*69e30*/  LDC R17, c[0x0][0x398] ;  /* 0x0000e600ff117b82 */ /* 0x000f220000000800 */
[----:B--2---:R-:W-:Y:S01]  /*69e40*/  IMAD.IADD R9, R15, 0x1, R31 ;  /* 0x000000010f097824 */ /* 0x004fe200078e021f */
[----:B------:R-:W-:-:S03]  /*69e50*/  PRMT R22, R58, 0x7610, R22 ;  /* 0x000076103a167816 */ /* 0x000fc60000000016 */
[C---:B------:R-:W-:Y:S02]  /*69e60*/  IMAD.IADD R15, R9.reuse, 0x1, R31 ;  /* 0x00000001090f7824 */ /* 0x040fe400078e021f */
[C---:B------:R-:W-:Y:S01]  /*69e70*/  IMAD.WIDE R2, R9.reuse, 0x2, R4 ;  /* 0x0000000209027825 */ /* 0x040fe200078e0204 */
[----:B------:R-:W2:Y:S01]  /*69e80*/  LDC R6, c[0x0][0x39c] ;  /* 0x0000e700ff067b82 */ /* 0x000ea20000000800 */
[----:B------:R-:W-:Y:S02]  /*69e90*/  PRMT R23, R62, 0x7610, R23 ;  /* 0x000076103e177816 */ /* 0x000fe40000000017 */
[----:B------:R-:W-:Y:S01]  /*69ea0*/  IMAD.WIDE R8, R9, 0x2, R32 ;  /* 0x0000000209087825 */ /* 0x000fe200078e0220 */
[----:B------:R-:W2:Y:S01]  /*69eb0*/  LDL.S16 R62, [R1+0x60] ;  /* 0x00006000013e7983 */ /* 0x000ea20000100600 */
[----:B0-----:R-:W-:Y:S02]  /*69ec0*/  PRMT R24, R63, 0x7610, R24 ;  /* 0x000076103f187816 */ /* 0x001fe40000000018 */
[----:B------:R-:W-:Y:S01]  /*69ed0*/  IMAD.WIDE R10, R15, 0x2, R4 ;  /* 0x000000020f0a7825 */ /* 0x000fe200078e0204 */
[----:B------:R-:W2:Y:S01]  /*69ee0*/  LDL.LU.S16 R63, [R1+0x62] ;  /* 0x00006200013f7983 */ /* 0x000ea20000300600 */
[----:B------:R-:W0:Y:S01]  /*69ef0*/  LDC R18, c[0x0][0x398] ;  /* 0x0000e600ff127b82 */ /* 0x000e220000000800 */
[----:B------:R-:W-:-:S02]  /*69f00*/  PRMT R25, R87, 0x7610, R25 ;  /* 0x0000761057197816 */ /* 0x000fc40000000019 */
[----:B------:R-:W2:Y:S04]  /*69f10*/  LDL.S16 R87, [R1+0x64] ;  /* 0x0000640001577983 */ /* 0x000ea80000100600 */
[----:B------:R-:W-:Y:S01]  /*69f20*/  @P5 STG.E.U16 desc[UR6][R2.64], R22 ;  /* 0x0000001602005986 */ /* 0x000fe2000c101506 */
[----:B------:R-:W-:Y:S01]  /*69f30*/  VIADD R21, R72, 0x72 ;  /* 0x0000007248157836 */ /* 0x000fe20000000000 */
[----:B------:R-:W0:Y:S02]  /*69f40*/  LDC R19, c[0x0][0x398] ;  /* 0x0000e600ff137b82 */ /* 0x000e240000000800 */
[----:B------:R-:W-:Y:S04]  /*69f50*/  @P1 STG.E.U16 desc[UR6][R8.64], R23 ;  /* 0x0000001708001986 */ /* 0x000fe8000c101506 */
[----:B------:R3:W-:Y:S02]  /*69f60*/  @P6 STG.E.U16 desc[UR6][R10.64], R24 ;  /* 0x000000180a006986 */ /* 0x0007e4000c101506 */
[----:B------:R-:W0:Y:S01]  /*69f70*/  LDC R20, c[0x0][0x398] ;  /* 0x0000e600ff147b82 */ /* 0x000e220000000800 */
[----:B---3--:R-:W-:-:S02]  /*69f80*/  PRMT R10, R84, 0x7610, R10 ;  /* 0x00007610540a7816 */ /* 0x008fc4000000000a */
[----:B------:R-:W3:Y:S01]  /*69f90*/  LDL.LU.S16 R84, [R1+0x66] ;  /* 0x0000660001547983 */ /* 0x000ee20000300600 */
[----:B------:R-:W-:-:S04]  /*69fa0*/  ISETP.LT.AND P2, PT, R90, R14, !P2 ;  /* 0x0000000e5a00720c */ /* 0x000fc80005741270 */
[----:B------:R-:W0:Y:S01]  /*69fb0*/  LDC R14, c[0x0][0x39c] ;  /* 0x0000e700ff0e7b82 */ /* 0x000e220000000800 */
[----:B------:R-:W-:Y:S01]  /*69fc0*/  IMAD.WIDE R12, R15, 0x2, R32 ;  /* 0x000000020f0c7825 */ /* 0x000fe200078e0220 */
[----:B------:R-:W-:-:S04]  /*69fd0*/  ISETP.GE.AND P5, PT, R21, R0, PT ;  /* 0x000000001500720c */ /* 0x000fc80003fa6270 */
[----:B----4-:R-:W-:-:S03]  /*69fe0*/  ISETP.LT.AND P1, PT, R90, R17, !P5 ;  /* 0x000000115a00720c */ /* 0x010fc60006f21270 */
[----:B------:R4:W-:Y:S01]  /*69ff0*/  @P2 STG.E.U16 desc[UR6][R12.64], R25 ;  /* 0x000000190c002986 */ /* 0x0009e2000c101506 */
[----:B-1----:R-:W-:Y:S01]  /*6a000*/  ISETP.LT.AND P2, PT, R68, R16, !P5 ;  /* 0x000000104400720c */ /* 0x002fe20006f41270 */
[----:B------:R-:W-:Y:S01]  /*6a010*/  IMAD.IADD R15, R15, 0x1, R31 ;  /* 0x000000010f0f7824 */ /* 0x000fe200078e021f */
[----:B------:R-:W-:Y:S01]  /*6a020*/  PRMT R11, R60, 0x7610, R11 ;  /* 0x000076103c0b7816 */ /* 0x000fe2000000000b */
[C---:B------:R-:W-:Y:S01]  /*6a030*/  VIADD R17, R72.reuse, 0x73 ;  /* 0x0000007348117836 */ /* 0x040fe20000000000 */
[----:B------:R-:W3:Y:S01]  /*6a040*/  LDL.S16 R60, [R1+0x68] ;  /* 0x00006800013c7983 */ /* 0x000ee20000100600 */
[----:B------:R-:W-:Y:S01]  /*6a050*/  VIADD R21, R72, 0x74 ;  /* 0x0000007448157836 */ /* 0x000fe20000000000 */
[----:B------:R-:W1:Y:S01]  /*6a060*/  LDC R16, c[0x0][0x398] ;  /* 0x0000e600ff107b82 */ /* 0x000e620000000800 */
[----:B------:R-:W-:Y:S01]  /*6a070*/  IMAD.WIDE R2, R15, 0x2, R4 ;  /* 0x000000020f027825 */ /* 0x000fe200078e0204 */
[----:B--2---:R-:W-:-:S03]  /*6a080*/  ISETP.GE.AND P5, PT, R17, R6, PT ;  /* 0x000000061100720c */ /* 0x004fc60003fa6270 */
[----:B------:R-:W-:Y:S01]  /*6a090*/  IMAD.WIDE R8, R15, 0x2, R32 ;  /* 0x000000020f087825 */ /* 0x000fe200078e0220 */
[----:B0-----:R-:W-:Y:S01]  /*6a0a0*/  ISETP.GE.AND P6, PT, R21, R14, PT ;  /* 0x0000000e1500720c */ /* 0x001fe20003fc6270 */
[----:B------:R0:W-:Y:S01]  /*6a0b0*/  @P2 STG.E.U16 desc[UR6][R2.64], R11 ;  /* 0x0000000b02002986 */ /* 0x0001e2000c101506 */
[----:B------:R-:W-:Y:S01]  /*6a0c0*/  ISETP.LT.AND P2, PT, R68, R18, !P5 ;  /* 0x000000124400720c */ /* 0x000fe20006f41270 */
[--C-:B------:R-:W-:Y:S01]  /*6a0d0*/  IMAD.IADD R15, R15, 0x1, R31.reuse ;  /* 0x000000010f0f7824 */ /* 0x100fe200078e021f */
[----:B------:R-:W-:Y:S01]  /*6a0e0*/  ISETP.LT.AND P5, PT, R90, R19, !P5 ;  /* 0x000000135a00720c */ /* 0x000fe20006fa1270 */
[----:B------:R2:W-:Y:S01]  /*6a0f0*/  @P1 STG.E.U16 desc[UR6][R8.64], R10 ;  /* 0x0000000a08001986 */ /* 0x0005e2000c101506 */
[----:B------:R-:W-:Y:S01]  /*6a100*/  ISETP.LT.AND P1, PT, R68, R20, !P6 ;  /* 0x000000144400720c */ /* 0x000fe20007721270 */
[C---:B----4-:R-:W-:Y:S01]  /*6a110*/  IMAD.IADD R13, R15.reuse, 0x1, R31 ;  /* 0x000000010f0d7824 */ /* 0x050fe200078e021f */
[----:B------:R-:W4:Y:S01]  /*6a120*/  LDC R0, c[0x0][0x39c] ;  /* 0x0000e700ff007b82 */ /* 0x000f220000000800 */
[----:B0-----:R-:W-:-:S07]  /*6a130*/  IMAD.WIDE R2, R15, 0x2, R4 ;  /* 0x000000020f027825 */ /* 0x001fce00078e0204 */
[----:B------:R-:W0:Y:S01]  /*6a140*/  LDC R12, c[0x0][0x398] ;  /* 0x0000e600ff0c7b82 */ /* 0x000e220000000800 */
[----:B--2---:R-:W-:-:S04]  /*6a150*/  IMAD.WIDE R8, R15, 0x2, R32 ;  /* 0x000000020f087825 */ /* 0x004fc800078e0220 */
[----:B------:R-:W-:-:S03]  /*6a160*/  IMAD.WIDE R10, R13, 0x2, R4 ;  /* 0x000000020d0a7825 */ /* 0x000fc600078e0204 */
[----:B------:R-:W2:Y:S01]  /*6a170*/  LDC R6, c[0x0][0x398] ;  /* 0x0000e600ff067b82 */ /* 0x000ea20000000800 */
[----:B------:R-:W-:-:S07]  /*6a180*/  VIADD R17, R72, 0x75 ;  /* 0x0000007548117836 */ /* 0x000fce0000000000 */
[----:B------:R-:W0:Y:S01]  /*6a190*/  LDC R14, c[0x0][0x398] ;  /* 0x0000e600ff0e7b82 */ /* 0x000e220000000800 */
[----:B------:R-:W-:Y:S02]  /*6a1a0*/  PRMT R19, R62, 0x7610, R19 ;  /* 0x000076103e137816 */ /* 0x000fe40000000013 */
[----:B------:R-:W3:Y:S01]  /*6a1b0*/  LDL.LU.S16 R62, [R1+0x6a] ;  /* 0x00006a00013e7983 */ /* 0x000ee20000300600 */
[----:B------:R-:W-:-:S03]  /*6a1c0*/  PRMT R20, R63, 0x7610, R20 ;  /* 0x000076103f147816 */ /* 0x000fc60000000014 */
[----:B------:R-:W3:Y:S01]  /*6a1d0*/  LDL.S16 R69, [R1+0x6c] ;  /* 0x00006c0001457983 */ /* 0x000ee20000100600 */
[----:B------:R-:W-:-:S03]  /*6a1e0*/  PRMT R21, R87, 0x7610, R21 ;  /* 0x0000761057157816 */ /* 0x000fc60000000015 */
[----:B------:R-:W3:Y:S04]  /*6a1f0*/  LDL.LU.S16 R63, [R1+0x6e] ;  /* 0x00006e00013f7983 */ /* 0x000ee80000300600 */
[----:B------:R-:W-:Y:S04]  /*6a200*/  @P2 STG.E.U16 desc[UR6][R2.64], R19 ;  /* 0x0000001302002986 */ /* 0x000fe8000c101506 */
[----:B------:R-:W-:Y:S04]  /*6a210*/  @P5 STG.E.U16 desc[UR6][R8.64], R20 ;  /* 0x0000001408005986 */ /* 0x000fe8000c101506 */
[----:B------:R3:W-:Y:S04]  /*6a220*/  @P1 STG.E.U16 desc[UR6][R10.64], R21 ;  /* 0x000000150a001986 */ /* 0x0007e8000c101506 */
[----:B------:R-:W3:Y:S02]  /*6a230*/  LDL.S16 R87, [R1+0x70] ;  /* 0x0000700001577983 */ /* 0x000ee40000100600 */
[----:B---3--:R-:W-:-:S02]  /*6a240*/  PRMT R11, R84, 0x7610, R11 ;  /* 0x00007610540b7816 */ /* 0x008fc4000000000b */
[----:B------:R-:W3:Y:S01]  /*6a250*/  LDL.LU.S16 R84, [R1+0x72] ;  /* 0x0000720001547983 */ /* 0x000ee20000300600 */
[----:B-1----:R-:W-:Y:S02]  /*6a260*/  ISETP.LT.AND P6, PT, R90, R16, !P6 ;  /* 0x000000105a00720c */ /* 0x002fe400077c1270 */
[----:B----4-:R-:W-:Y:S01]  /*6a270*/  ISETP.GE.AND P2, PT, R17, R0, PT ;  /* 0x000000001100720c */ /* 0x010fe20003f46270 */
[----:B------:R-:W-:Y:S01]  /*6a280*/  VIADD R18, R72, 0x76 ;  /* 0x0000007648127836 */ /* 0x000fe20000000000 */
[----:B------:R-:W4:Y:S01]  /*6a290*/  LDL.S16 R58, [R1+0xf0] ;  /* 0x0000f000013a7983 */ /* 0x000f220000100600 */
[C---:B------:R-:W-:Y:S01]  /*6a2a0*/  IMAD.WIDE R2, R13.reuse, 0x2, R32 ;  /* 0x000000020d027825 */ /* 0x040fe200078e0220 */
[----:B0-----:R-:W-:Y:S01]  /*6a2b0*/  ISETP.LT.AND P5, PT, R68, R12, !P2 ;  /* 0x0000000c4400720c */ /* 0x001fe200057a1270 */
[----:B------:R-:W0:Y:S01]  /*6a2c0*/  LDC R0, c[0x0][0x398] ;  /* 0x0000e600ff007b82 */ /* 0x000e220000000800 */
[----:B------:R-:W-:Y:S01]  /*6a2d0*/  ISETP.GE.AND P1, PT, R18, R39, PT ;  /* 0x000000271200720c */ /* 0x000fe20003f26270 */
[----:B------:R-:W-:Y:S01]  /*6a2e0*/  IMAD.IADD R15, R13, 0x1, R31 ;  /* 0x000000010d0f7824 */ /* 0x000fe200078e021f */
[----:B--2---:R-:W-:Y:S01]  /*6a2f0*/  ISETP.LT.AND P2, PT, R90, R6, !P2 ;  /* 0x000000065a00720c */ /* 0x004fe20005741270 */
[----:B------:R-:W-:-:S02]  /*6a300*/  VIADD R10, R72, 0x77 ;  /* 0x00000077480a7836 */ /* 0x000fc40000000000 */
[----:B------:R1:W-:Y:S01]  /*6a310*/  @P6 STG.E.U16 desc[UR6][R2.64], R11 ;  /* 0x0000000b02006986 */ /* 0x0003e2000c101506 */
[C---:B------:R-:W-:Y:S01]  /*6a320*/  IMAD.WIDE R8, R15.reuse, 0x2, R4 ;  /* 0x000000020f087825 */ /* 0x040fe200078e0204 */
[----:B------:R-:W-:Y:S01]  /*6a330*/  ISETP.LT.AND P6, PT, R68, R14, !P1 ;  /* 0x0000000e4400720c */ /* 0x000fe20004fc1270 */
[----:B------:R-:W2:Y:S01]  /*6a340*/  LDC R12, c[0x0][0x398] ;  /* 0x0000e600ff0c7b82 */ /* 0x000ea20000000800 */
[----:B------:R-:W-:Y:S02]  /*6a350*/  PRMT R17, R60, 0x7610, R17 ;  /* 0x000076103c117816 */ /* 0x000fe40000000011 */
[----:B------:R-:W4:Y:S01]  /*6a360*/  LDL.LU.S16 R60, [R1+0xf2] ;  /* 0x0000f200013c7983 */ /* 0x000f220000300600 */
[----:B------:R-:W-:-:S03]  /*6a370*/  IADD3 R13, PT, PT, R15, R31, RZ ;  /* 0x0000001f0f0d7210 */ /* 0x000fc60007ffe0ff */
[----:B------:R0:W-:Y:S01]  /*6a380*/  @P5 STG.E.U16 desc[UR6][R8.64], R17 ;  /* 0x0000001108005986 */ /* 0x0001e2000c101506 */
[----:B------:R-:W-:Y:S01]  /*6a390*/  ISETP.GE.AND P5, PT, R10, R51, PT ;  /* 0x000000330a00720c */ /* 0x000fe20003fa6270 */
[----:B-1----:R-:W-:Y:S01]  /*6a3a0*/  IMAD.WIDE R10, R15, 0x2, R32 ;  /* 0x000000020f0a7825 */ /* 0x002fe200078e0220 */
[----:B------:R-:W1:Y:S03]  /*6a3b0*/  LDC R16, c[0x0][0x398] ;  /* 0x0000e600ff107b82 */ /* 0x000e660000000800 */
[----:B------:R-:W-:-:S05]  /*6a3c0*/  IMAD.WIDE R2, R13, 0x2, R4 ;  /* 0x000000020d027825 */ /* 0x000fca00078e0204 */
[----:B------:R-:W0:Y:S01]  /*6a3d0*/  LDC R6, c[0x0][0x398] ;  /* 0x0000e600ff067b82 */ /* 0x000e220000000800 */
[----:B------:R-:W-:-:S07]  /*6a3e0*/  PRMT R19, R69, 0x7610, R19 ;  /* 0x0000761045137816 */ /* 0x000fce0000000013 */
[----:B------:R-:W1:Y:S01]  /*6a3f0*/  LDC R14, c[0x0][0x398] ;  /* 0x0000e600ff0e7b82 */ /* 0x000e620000000800 */
[----:B0-----:R-:W-:Y:S02]  /*6a400*/  PRMT R9, R62, 0x7610, R9 ;  /* 0x000076103e097816 */ /* 0x001fe40000000009 */
[----:B------:R-:W4:Y:S01]  /*6a410*/  LDL.S16 R62, [R1+0xf8] ;  /* 0x0000f800013e7983 */ /* 0x000f220000100600 */
[----:B------:R-:W-:-:S03]  /*6a420*/  PRMT R20, R63, 0x7610, R20 ;  /* 0x000076103f147816 */ /* 0x000fc60000000014 */
[----:B------:R-:W4:Y:S01]  /*6a430*/  LDL.LU.S16 R63, [R1+0xfa] ;  /* 0x0000fa00013f7983 */ /* 0x000f220000300600 */
[----:B------:R-:W0:Y:S03]  /*6a440*/  LDC R17, c[0x0][0x398] ;  /* 0x0000e600ff117b82 */ /* 0x000e260000000800 */
[----:B------:R-:W-:Y:S04]  /*6a450*/  @P2 STG.E.U16 desc[UR6][R10.64], R9 ;  /* 0x000000090a002986 */ /* 0x000fe8000c101506 */
[----:B------:R3:W-:Y:S01]  /*6a460*/  @P6 STG.E.U16 desc[UR6][R2.64], R19 ;  /* 0x0000001302006986 */ /* 0x0007e2000c101506 */
[----:B------:R-:W-:-:S03]  /*6a470*/  PRMT R21, R87, 0x7610, R21 ;  /* 0x0000761057157816 */ /* 0x000fc60000000015 */
[----:B------:R-:W4:Y:S01]  /*6a480*/  LDL.S16 R87, [R1+0x1e8] ;  /* 0x0001e80001577983 */ /* 0x000f220000100600 */
[----:B---3--:R-:W-:-:S03]  /*6a490*/  PRMT R19, R84, 0x7610, R19 ;  /* 0x0000761054137816 */ /* 0x008fc60000000013 */
[----:B------:R-:W3:Y:S01]  /*6a4a0*/  LDL.LU.S16 R84, [R1+0x1ea] ;  /* 0x0001ea0001547983 */ /* 0x000ee20000300600 */
[----:B------:R-:W-:Y:S02]  /*6a4b0*/  ISETP.LT.AND P1, PT, R90, R0, !P1 ;  /* 0x000000005a00720c */ /* 0x000fe40004f21270 */
[----:B------:R-:W4:Y:S01]  /*6a4c0*/  LDC R0, c[0x0][0x398] ;  /* 0x0000e600ff007b82 */ /* 0x000f220000000800 */
[----:B--2---:R-:W-:Y:S01]  /*6a4d0*/  ISETP.LT.AND P6, PT, R68, R12, !P5 ;  /* 0x0000000c4400720c */ /* 0x004fe20006fc1270 */
[C---:B------:R-:W-:Y:S01]  /*6a4e0*/  IMAD.IADD R15, R13.reuse, 0x1, R31 ;  /* 0x000000010d0f7824 */ /* 0x040fe200078e021f */
[----:B-1----:R-:W-:Y:S01]  /*6a4f0*/  ISETP.LT.AND P5, PT, R90, R16, !P5 ;  /* 0x000000105a00720c */ /* 0x002fe20006fa1270 */
[----:B------:R-:W-:Y:S01]  /*6a500*/  VIADD R18, R72, 0x78 ;  /* 0x0000007848127836 */ /* 0x000fe20000000000 */
[----:B------:R-:W2:Y:S01]  /*6a510*/  LDL.S16 R73, [R1+0x1ec] ;  /* 0x0001ec0001497983 */ /* 0x000ea20000100600 */
[----:B------:R-:W-:Y:S02]  /*6a520*/  IMAD.WIDE R8, R13, 0x2, R32 ;  /* 0x000000020d087825 */ /* 0x000fe400078e0220 */
[----:B------:R-:W1:Y:S02]  /*6a530*/  LDC R12, c[0x0][0x398] ;  /* 0x0000e600ff0c7b82 */ /* 0x000e640000000800 */
[----:B------:R-:W-:Y:S01]  /*6a540*/  IMAD.WIDE R2, R15, 0x2, R4 ;  /* 0x000000020f027825 */ /* 0x000fe200078e0204 */
[----:B------:R-:W-:-:S03]  /*6a550*/  ISETP.GE.AND P2, PT, R18, R49, PT ;  /* 0x000000311200720c */ /* 0x000fc60003f46270 */
[----:B------:R-:W-:Y:S01]  /*6a560*/  IMAD.WIDE R10, R15, 0x2, R32 ;  /* 0x000000020f0a7825 */ /* 0x000fe200078e0220 */
[----:B------:R0:W-:Y:S01]  /*6a570*/  @P1 STG.E.U16 desc[UR6][R8.64], R20 ;  /* 0x0000001408001986 */ /* 0x0001e2000c101506 */
[----:B------:R-:W1:Y:S02]  /*6a580*/  LDC R16, c[0x0][0x398] ;  /* 0x0000e600ff107b82 */ /* 0x000e640000000800 */
[----:B------:R-:W-:Y:S01]  /*6a590*/  VIADD R18, R72, 0x79 ;  /* 0x0000007948127836 */ /* 0x000fe20000000000 */
[----:B------:R-:W2:Y:S04]  /*6a5a0*/  LDL.LU.S16 R71, [R1+0x1ee] ;  /* 0x0001ee0001477983 */ /* 0x000ea80000300600 */
[----:B------:R0:W-:Y:S04]  /*6a5b0*/  @P6 STG.E.U16 desc[UR6][R2.64], R21 ;  /* 0x0000001502006986 */ /* 0x0001e8000c101506 */
[----:B------:R-:W2:Y:S01]  /*6a5c0*/  LDL.S16 R70, [R1+0x1f0] ;  /* 0x0001f00001467983 */ /* 0x000ea20000100600 */
[----:B------:R-:W-:-:S03]  /*6a5d0*/  ISETP.GE.AND P1, PT, R18, R47, PT ;  /* 0x0000002f1200720c */ /* 0x000fc60003f26270 */
[----:B------:R4:W-:Y:S01]  /*6a5e0*/  @P5 STG.E.U16 desc[UR6][R10.64], R19 ;  /* 0x000000130a005986 */ /* 0x0009e2000c101506 */
[----:B------:R-:W-:-:S03]  /*6a5f0*/  ISETP.LT.AND P5, PT, R68, R6, !P2 ;  /* 0x000000064400720c */ /* 0x000fc600057a1270 */
[----:B------:R-:W2:Y:S01]  /*6a600*/  LDL.LU.S16 R69, [R1+0x1f2] ;  /* 0x0001f20001457983 */ /* 0x000ea20000300600 */
[----:B------:R-:W-:Y:S01]  /*6a610*/  ISETP.LT.AND P2, PT, R90, R14, !P2 ;  /* 0x0000000e5a00720c */ /* 0x000fe20005741270 */
[----:B------:R-:W-:Y:S01]  /*6a620*/  IMAD.IADD R15, R15, 0x1, R31 ;  /* 0x000000010f0f7824 */ /* 0x000fe200078e021f */
[----:B0-----:R-:W-:Y:S01]  /*6a630*/  ISETP.LT.AND P6, PT, R68, R17, !P1 ;  /* 0x000000114400720c */ /* 0x001fe20004fc1270 */
[----:B------:R-:W-:Y:S01]  /*6a640*/  VIADD R6, R72, 0x7a ;  /* 0x0000007a48067836 */ /* 0x000fe20000000000 */
[----:B----4-:R-:W-:Y:S01]  /*6a650*/  ISETP.LT.AND P1, PT, R90, R0, !P1 ;  /* 0x000000005a00720c */ /* 0x010fe20004f21270 */
[C---:B------:R-:W-:Y:S01]  /*6a660*/  IMAD.WIDE R8, R15.reuse, 0x2, R4 ;  /* 0x000000020f087825 */ /* 0x040fe200078e0204 */
[----:B------:R-:W-:Y:S01]  /*6a670*/  PRMT R17, R58, 0x7610, R17 ;  /* 0x000076103a117816 */ /* 0x000fe20000000011 */
[----:B------:R-:W0:Y:S01]  /*6a680*/  LDC R14, c[0x0][0x398] ;  /* 0x0000e600ff0e7b82 */ /* 0x000e220000000800 */
[----:B------:R-:W-:Y:S01]  /*6a690*/  PRMT R18, R60, 0x7610, R18 ;  /* 0x000076103c127816 */ /* 0x000fe20000000012 */
[C---:B------:R-:W-:Y:S01]  /*6a6a0*/  IMAD.WIDE R2, R15.reuse, 0x2, R32 ;  /* 0x000000020f027825 */ /* 0x040fe200078e0220 */
[----:B------:R-:W4:Y:S03]  /*6a6b0*/  LDL.S16 R58, [R1+0x1f4] ;  /* 0x0001f400013a7983 */ /* 0x000f260000100600 */
[----:B------:R-:W-:Y:S01]  /*6a6c0*/  IMAD.IADD R13, R15, 0x1, R31 ;  /* 0x000000010f0d7824 */ /* 0x000fe200078e021f */
[----:B------:R1:W-:Y:S01]  /*6a6d0*/  @P5 STG.E.U16 desc[UR6][R8.64], R17 ;  /* 0x0000001108005986 */ /* 0x0003e2000c101506 */
[----:B------:R-:W-:Y:S01]  /*6a6e0*/  ISETP.GE.AND P5, PT, R6, R7, PT ;  /* 0x000000070600720c */ /* 0x000fe20003fa6270 */
[----:B------:R-:W0:Y:S01]  /*6a6f0*/  LDC R0, c[0x0][0x398] ;  /* 0x0000e600ff007b82 */ /* 0x000e220000000800 */
[C---:B------:R-:W-:Y:S01]  /*6a700*/  IMAD.WIDE R10, R13.reuse, 0x2, R4 ;  /* 0x000000020d0a7825 */ /* 0x040fe200078e0204 */
[----:B------:R0:W-:Y:S03]  /*6a710*/  @P2 STG.E.U16 desc[UR6][R2.64], R18 ;  /* 0x0000001202002986 */ /* 0x0001e6000c101506 */
[----:B------:R-:W-:Y:S01]  /*6a720*/  IMAD.WIDE R6, R13, 0x2, R32 ;  /* 0x000000020d067825 */ /* 0x000fe200078e0220 */
[----:B------:R-:W4:Y:S02]  /*6a730*/  LDL.LU.S16 R60, [R1+0x1f6] ;  /* 0x0001f600013c7983 */ /* 0x000f240000300600 */
[----:B------:R-:W0:Y:S08]  /*6a740*/  LDC R15, c[0x0][0x398] ;  /* 0x0000e600ff0f7b82 */ /* 0x000e300000000800 */
[----:B-1----:R-:W1:Y:S01]  /*6a750*/  LDC R17, c[0x0][0x398] ;  /* 0x0000e600ff117b82 */ /* 0x002e620000000800 */
[----:B------:R-:W-:-:S02]  /*6a760*/  PRMT R19, R62, 0x7610, R19 ;  /* 0x000076103e137816 */ /* 0x000fc40000000013 */
[----:B------:R-:W4:Y:S01]  /*6a770*/  LDL.S16 R62, [R1+0x1f8] ;  /* 0x0001f800013e7983 */ /* 0x000f220000100600 */
[----:B0-----:R-:W-:-:S03]  /*6a780*/  PRMT R3, R63, 0x7610, R3 ;  /* 0x000076103f037816 */ /* 0x001fc60000000003 */
[----:B------:R-:W-:Y:S04]  /*6a790*/  @P6 STG.E.U16 desc[UR6][R10.64], R19 ;  /* 0x000000130a006986 */ /* 0x000fe8000c101506 */
[----:B------:R0:W-:Y:S04]  /*6a7a0*/  @P1 STG.E.U16 desc[UR6][R6.64], R3 ;  /* 0x0000000306001986 */ /* 0x0001e8000c101506 */
[----:B------:R-:W4:Y:S01]  /*6a7b0*/  LDL.LU.S16 R63, [R1+0x1fa] ;  /* 0x0001fa00013f7983 */ /* 0x000f220000300600 */
[----:B0-----:R-:W-:-:S03]  /*6a7c0*/  PRMT R7, R87, 0x7610, R7 ;  /* 0x0000761057077816 */ /* 0x001fc60000000007 */
[----:B------:R-:W4:Y:S01]  /*6a7d0*/  LDL.S16 R87, [R1+0x1fc] ;  /* 0x0001fc0001577983 */ /* 0x000f220000100600 */
[----:B---3--:R-:W-:-:S03]  /*6a7e0*/  PRMT R11, R84, 0x7610, R11 ;  /* 0x00007610540b7816 */ /* 0x008fc6000000000b */
[----:B------:R-:W3:Y:S01]  /*6a7f0*/  LDL.LU.S16 R84, [R1+0x1fe] ;  /* 0x0001fe0001547983 */ /* 0x000ee20000300600 */
[----:B------:R-:W-:Y:S02]  /*6a800*/  ISETP.LT.AND P2, PT, R68, R12, !P5 ;  /* 0x0000000c4400720c */ /* 0x000fe40006f41270 */
[----:B------:R-:W0:Y:S01]  /*6a810*/  LDC R12, c[0x0][0x398] ;  /* 0x0000e600ff0c7b82 */ /* 0x000e220000000800 */
[----:B------:R-:W-:Y:S01]  /*6a820*/  IMAD.IADD R13, R13, 0x1, R31 ;  /* 0x000000010d0d7824 */ /* 0x000fe200078e021f */
[----:B------:R-:W-:Y:S01]  /*6a830*/  ISETP.LT.AND P5, PT, R90, R16, !P5 ;  /* 0x000000105a00720c */ /* 0x000fe20006fa1270 */
[----:B------:R-:W-:Y:S02]  /*6a840*/  VIADD R16, R72, 0x7b ;  /* 0x0000007b48107836 */ /* 0x000fe40000000000 */
[----:B------:R-:W-:-:S04]  /*6a850*/  IMAD.WIDE R2, R13, 0x2, R4 ;  /* 0x000000020d027825 */ /* 0x000fc800078e0204 */
[----:B------:R-:W-:Y:S01]  /*6a860*/  VIADD R10, R72, 0x7c ;  /* 0x0000007c480a7836 */ /* 0x000fe20000000000 */
[----:B------:R-:W-:Y:S01]  /*6a870*/  ISETP.GE.AND P6, PT, R16, R45, PT ;  /* 0x0000002d1000720c */ /* 0x000fe20003fc6270 */
[----:B------:R2:W-:Y:S01]  /*6a880*/  @P2 STG.E.U16 desc[UR6][R2.64], R7 ;  /* 0x0000000702002986 */ /* 0x0005e2000c101506 */
[----:B------:R-:W-:Y:S01]  /*6a890*/  IMAD.WIDE R8, R13, 0x2, R32 ;  /* 0x000000020d087825 */ /* 0x000fe200078e0220 */
[----:B------:R-:W1:Y:S01]  /*6a8a0*/  LDC R16, c[0x0][0x398] ;  /* 0x0000e600ff107b82 */ /* 0x000e620000000800 */
[----:B------:R-:W-:Y:S02]  /*6a8b0*/  ISETP.GE.AND P2, PT, R10, R53, PT ;  /* 0x000000350a00720c */ /* 0x000fe40003f46270 */
[----:B------:R-:W-:-:S05]  /*6a8c0*/  ISETP.LT.AND P1, PT, R68, R14, !P6 ;  /* 0x0000000e4400720c */ /* 0x000fca0007721270 */
[----:B------:R-:W1:Y:S01]  /*6a8d0*/  LDC R10, c[0x0][0x398] ;  /* 0x0000e600ff0a7b82 */ /* 0x000e620000000800 */
[----:B------:R-:W-:Y:S01]  /*6a8e0*/  IMAD.IADD R13, R13, 0x1, R31 ;  /* 0x000000010d0d7824 */ /* 0x000fe200078e021f */
[----:B------:R0:W-:Y:S01]  /*6a8f0*/  @P5 STG.E.U16 desc[UR6][R8.64], R11 ;  /* 0x0000000b08005986 */ /* 0x0001e2000c101506 */
[----:B------:R-:W-:Y:S02]  /*6a900*/  ISETP.LT.AND P6, PT, R90, R0, !P6 ;  /* 0x000000005a00720c */ /* 0x000fe400077c1270 */
[----:B0-----:R-:W-:-:S03]  /*6a910*/  ISETP.LT.AND P5, PT, R68, R12, !P2 ;  /* 0x0000000c4400720c */ /* 0x001fc600057a1270 */
[----:B------:R-:W0:Y:S01]  /*6a920*/  LDC R14, c[0x0][0x398] ;  /* 0x0000e600ff0e7b82 */ /* 0x000e220000000800 */
[----:B--2---:R-:W-:Y:S01]  /*6a930*/  PRMT R3, R73, 0x7610, R3 ;  /* 0x0000761049037816 */ /* 0x004fe20000000003 */
[----:B------:R-:W-:Y:S01]  /*6a940*/  IMAD.WIDE R6, R13, 0x2, R4 ;  /* 0x000000020d067825 */ /* 0x000fe200078e0204 */
[----:B------:R-:W-:-:S03]  /*6a950*/  ISETP.LT.AND P2, PT, R90, R15, !P2 ;  /* 0x0000000f5a00720c */ /* 0x000fc60005741270 */
[----:B------:R-:W-:Y:S02]  /*6a960*/  VIADD R18, R72, 0x7d ;  /* 0x0000007d48127836 */ /* 0x000fe40000000000 */
[----:B------:R-:W-:Y:S01]  /*6a970*/  IMAD.IADD R11, R13, 0x1, R31 ;  /* 0x000000010d0b7824 */ /* 0x000fe200078e021f */
[----:B------:R2:W-:Y:S01]  /*6a980*/  @P1 STG.E.U16 desc[UR6][R6.64], R3 ;  /* 0x0000000306001986 */ /* 0x0005e2000c101506 */
[----:B------:R-:W-:Y:S02]  /*6a990*/  PRMT R12, R71, 0x7610, R12 ;  /* 0x00007610470c7816 */ /* 0x000fe4000000000c */
[----:B------:R-:W-:Y:S01]  /*6a9a0*/  ISETP.GE.AND P1, PT, R18, R61, PT ;  /* 0x0000003d1200720c */ /* 0x000fe20003f26270 */
[----:B------:R-:W-:Y:S01]  /*6a9b0*/  IMAD.WIDE R8, R11, 0x2, R4 ;  /* 0x000000020b087825 */ /* 0x000fe200078e0204 */
[----:B------:R-:W-:Y:S02]  /*6a9c0*/  PRMT R15, R70, 0x7610, R15 ;  /* 0x00007610460f7816 */ /* 0x000fe4000000000f */
[----:B------:R-:W-:Y:S01]  /*6a9d0*/  PRMT R18, R69, 0x7610, R18 ;  /* 0x0000761045127816 */ /* 0x000fe20000000012 */
[----:B--2---:R-:W-:-:S04]  /*6a9e0*/  IMAD.WIDE R2, R13, 0x2, R32 ;  /* 0x000000020d027825 */ /* 0x004fc800078e0220 */
[C---:B------:R-:W-:Y:S01]  /*6a9f0*/  IMAD.WIDE R6, R11.reuse, 0x2, R32 ;  /* 0x000000020b067825 */ /* 0x040fe200078e0220 */
[----:B------:R2:W-:Y:S03]  /*6aa00*/  @P6 STG.E.U16 desc[UR6][R2.64], R12 ;  /* 0x0000000c02006986 */ /* 0x0005e6000c101506 */
[----:B------:R-:W-:Y:S01]  /*6aa10*/  VIADD R0, R72, 0x7e ;  /* 0x0000007e48007836 */ /* 0x000fe20000000000 */
[----:B------:R0:W-:Y:S04]  /*6aa20*/  @P5 STG.E.U16 desc[UR6][R8.64], R15 ;  /* 0x0000000f08005986 */ /* 0x0001e8000c101506 */
[----:B------:R0:W-:Y:S01]  /*6aa30*/  @P2 STG.E.U16 desc[UR6][R6.64], R18 ;  /* 0x0000001206002986 */ /* 0x0001e2000c101506 */
[----:B-1----:R-:W-:Y:S01]  /*6aa40*/  ISETP.LT.AND P2, PT, R68, R10, !P1 ;  /* 0x0000000a4400720c */ /* 0x002fe20004f41270 */
[----:B------:R-:W-:Y:S01]  /*6aa50*/  IMAD.IADD R11, R11, 0x1, R31 ;  /* 0x000000010b0b7824 */ /* 0x000fe200078e021f */
[----:B------:R-:W-:-:S02]  /*6aa60*/  ISETP.GE.AND P6, PT, R0, R59, PT ;  /* 0x0000003b0000720c */ /* 0x000fc40003fc6270 */
[----:B0-----:R-:W-:Y:S01]  /*6aa70*/  ISETP.LT.AND P1, PT, R90, R14, !P1 ;  /* 0x0000000e5a00720c */ /* 0x001fe20004f21270 */
[C---:B--2---:R-:W-:Y:S01]  /*6aa80*/  IMAD.WIDE R2, R11.reuse, 0x2, R4 ;  /* 0x000000020b027825 */ /* 0x044fe200078e0204 */
[----:B------:R-:W-:Y:S02]  /*6aa90*/  ISETP.LT.AND P5, PT, R68, R16, !P6 ;  /* 0x000000104400720c */ /* 0x000fe400077a1270 */
[----:B------:R-:W-:Y:S01]  /*6aaa0*/  ISETP.LT.AND P6, PT, R90, R17, !P6 ;  /* 0x000000115a00720c */ /* 0x000fe200077c1270 */
[C---:B------:R-:W-:Y:S01]  /*6aab0*/  IMAD.IADD R13, R11.reuse, 0x1, R31 ;  /* 0x000000010b0d7824 */ /* 0x040fe200078e021f */
[----:B----4-:R-:W-:Y:S01]  /*6aac0*/  PRMT R0, R58, 0x7610, R0 ;  /* 0x000076103a007816 */ /* 0x010fe20000000000 */
[----:B------:R-:W-:-:S04]  /*6aad0*/  IMAD.WIDE R8, R11, 0x2, R32 ;  /* 0x000000020b087825 */ /* 0x000fc800078e0220 */
[C---:B------:R-:W-:Y:S01]  /*6aae0*/  IMAD.IADD R31, R13.reuse, 0x1, R31 ;  /* 0x000000010d1f7824 */ /* 0x040fe200078e021f */
[----:B------:R0:W-:Y:S01]  /*6aaf0*/  @P2 STG.E.U16 desc[UR6][R2.64], R0 ;  /* 0x0000000002002986 */ /* 0x0001e2000c101506 */
[----:B------:R-:W-:-:S04]  /*6ab00*/  IMAD.WIDE R10, R13, 0x2, R4 ;  /* 0x000000020d0a7825 */ /* 0x000fc800078e0204 */
[----:B------:R-:W-:Y:S01]  /*6ab10*/  IMAD.WIDE R6, R13, 0x2, R32 ;  /* 0x000000020d067825 */ /* 0x000fe200078e0220 */
[----:B------:R-:W-:Y:S02]  /*6ab20*/  PRMT R12, R62, 0x7610, R12 ;  /* 0x000076103e0c7816 */ /* 0x000fe4000000000c */
[----:B0-----:R-:W-:Y:S01]  /*6ab30*/  PRMT R3, R60, 0x7610, R3 ;  /* 0x000076103c037816 */ /* 0x001fe20000000003 */
[----:B------:R-:W-:-:S04]  /*6ab40*/  IMAD.WIDE R4, R31, 0x2, R4 ;  /* 0x000000021f047825 */ /* 0x000fc800078e0204 */
[----:B------:R-:W-:Y:S01]  /*6ab50*/  IMAD.WIDE R32, R31, 0x2, R32 ;  /* 0x000000021f207825 */ /* 0x000fe200078e0220 */
[----:B------:R0:W-:Y:S01]  /*6ab60*/  @P1 STG.E.U16 desc[UR6][R8.64], R3 ;  /* 0x0000000308001986 */ /* 0x0001e2000c101506 */
[----:B------:R-:W-:-:S03]  /*6ab70*/  PRMT R13, R63, 0x7610, R13 ;  /* 0x000076103f0d7816 */ /* 0x000fc6000000000d */
[----:B------:R0:W-:Y:S04]  /*6ab80*/  @P5 STG.E.U16 desc[UR6][R10.64], R12 ;  /* 0x0000000c0a005986 */ /* 0x0001e8000c101506 */
[----:B------:R0:W-:Y:S01]  /*6ab90*/  @P6 STG.E.U16 desc[UR6][R6.64], R13 ;  /* 0x0000000d06006986 */ /* 0x0001e2000c101506 */
[----:B------:R-:W-:-:S05]  /*6aba0*/  PRMT R14, R87, 0x7610, R14 ;  /* 0x00007610570e7816 */ /* 0x000fca000000000e */
[----:B------:R0:W-:Y:S01]  /*6abb0*/  @P3 STG.E.U16 desc[UR6][R4.64], R14 ;  /* 0x0000000e04003986 */ /* 0x0001e2000c101506 */
[----:B---3--:R-:W-:-:S05]  /*6abc0*/  PRMT R16, R84, 0x7610, R16 ;  /* 0x0000761054107816 */ /* 0x008fca0000000010 */
[----:B------:R0:W-:Y:S01]  /*6abd0*/  @P0 STG.E.U16 desc[UR6][R32.64], R16 ;  /* 0x0000001020000986 */ /* 0x0001e2000c101506 */
[----:B------:R-:W-:Y:S06]  /*6abe0*/  BAR.SYNC.DEFER_BLOCKING 0x0 ;  /* 0x0000000000007b1d */ /* 0x000fec0000010000 */
[----:B------:R-:W-:Y:S05]  /*6abf0*/  @P4 BRA `(.L_x_13) ;  /* 0x0000000000a04947 */ /* 0x000fea0003800000 */
[----:B0-----:R-:W0:Y:S01]  /*6ac00*/  S2R R3, SR_CgaCtaId ;  /* 0x0000000000037919 */ /* 0x001e220000008800 */
[----:B------:R-:W-:Y:S01]  /*6ac10*/  NOP ;  /* 0x0000000000007918 */ /* 0x000fe20000000000 */
[----:B------:R-:W-:Y:S01]  /*6ac20*/  MOV R0, 0x50 ;  /* 0x0000005000007802 */ /* 0x000fe20000000f00 */
[----:B------:R-:W-:-:S03]  /*6ac30*/  IMAD.MOV.U32 R7, RZ, RZ, 0x1 ;  /* 0x00000001ff077424 */ /* 0x000fc600078e00ff */
[----:B0-----:R-:W-:Y:S01]  /*6ac40*/  LEA R9, R3, R0, 0x18 ;  /* 0x0000000003097211 */ /* 0x001fe200078ec0ff */
[----:B------:R-:W-:Y:S02]  /*6ac50*/  IMAD.U32 R0, RZ, RZ, UR5 ;  /* 0x00000005ff007e24 */ /* 0x000fe4000f8e00ff */
[----:B------:R-:W-:Y:S02]  /*6ac60*/  IMAD.MOV.U32 R3, RZ, RZ, 0xff ;  /* 0x000000ffff037424 */ /* 0x000fe400078e00ff */
[----:B------:R-:W0:Y:S01]  /*6ac70*/  LDS R5, [R9] ;  /* 0x0000000009057984 */ /* 0x000e220000000800 */
[----:B------:R-:W-:-:S04]  /*6ac80*/  LOP3.LUT R0, R0, 0xffff, RZ, 0xc0, !PT ;  /* 0x0000ffff00007812 */ /* 0x000fc800078ec0ff */
[----:B------:R-:W-:-:S05]  /*6ac90*/  SHF.R.U32.HI R0, RZ, 0x5, R0 ;  /* 0x00000005ff007819 */ /* 0x000fca0000011600 */
[----:B------:R-:W-:Y:S01]  /*6aca0*/  VIADD R2, R0, 0x10 ;  /* 0x0000001000027836 */ /* 0x000fe20000000000 */
[----:B------:R-:W-:-:S04]  /*6acb0*/  SHF.L.U32 R0, R3, R0, RZ ;  /* 0x0000000003007219 */ /* 0x000fc800000006ff */
[----:B------:R-:W-:-:S04]  /*6acc0*/  SHF.L.U32 R3, R7, R2, RZ ;  /* 0x0000000207037219 */ /* 0x000fc800000006ff */
[----:B------:R-:W-:-:S04]  /*6acd0*/  LOP3.LUT R0, R3, R0, RZ, 0xfc, !PT ;  /* 0x0000000003007212 */ /* 0x000fc800078efcff */
[C---:B------:R-:W-:Y:S02]  /*6ace0*/  LOP3.LUT R2, R0.reuse, 0xffff, RZ, 0xc0, !PT ;  /* 0x0000ffff00027812 */ /* 0x040fe400078ec0ff */
[----:B0-----:R-:W-:-:S04]  /*6acf0*/  LOP3.LUT R3, R0, 0xffff, R5, 0x80, !PT ;  /* 0x0000ffff00037812 */ /* 0x001fc800078e8005 */
[----:B------:R-:W-:-:S13]  /*6ad00*/  ISETP.NE.AND P0, PT, R3, R2, PT ;  /* 0x000000020300720c */ /* 0x000fda0003f05270 */
[----:B------:R-:W-:Y:S05]  /*6ad10*/  @P0 BRA `(.L_x_14) ;  /* 0x0000000000500947 */ /* 0x000fea0003800000 */
[----:B------:R-:W-:Y:S02]  /*6ad20*/  SHF.R.U32.HI R5, RZ, 0x10, R5 ;  /* 0x00000010ff057819 */ /* 0x000fe40000011605 */
[----:B------:R-:W-:-:S04]  /*6ad30*/  SHF.R.U32.HI R2, RZ, 0x10, R0 ;  /* 0x00000010ff027819 */ /* 0x000fc80000011600 */
[----:B------:R-:W-:-:S04]  /*6ad40*/  LOP3.LUT R5, R5, R2, RZ, 0xc0, !PT ;  /* 0x0000000205057212 */ /* 0x000fc800078ec0ff */
[----:B------:R-:W-:-:S13]  /*6ad50*/  ISETP.NE.AND P0, PT, R5, R2, PT ;  /* 0x000000020500720c */ /* 0x000fda0003f05270 */
[----:B------:R-:W-:Y:S05]  /*6ad60*/  @P0 BRA `(.L_x_15) ;  /* 0x0000000000300947 */ /* 0x000fea0003800000 */
[----:B------:R-:W-:Y:S01]  /*6ad70*/  R2UR UR4, R0 ;  /* 0x00000000000472ca */ /* 0x000fe200000e0000 */
[----:B------:R-:W0:Y:S01]  /*6ad80*/  S2R R3, SR_LANEID ;  /* 0x0000000000037919 */ /* 0x000e220000000000 */
[----:B------:R-:W-:-:S06]  /*6ad90*/  VOTE.ANY R2, PT, PT ;  /* 0x0000000000027806 */ /* 0x000fcc00038e0100 */
[----:B------:R-:W0:Y:S05]  /*6ada0*/  FLO.U32 R2, R2 ;  /* 0x0000000200027300 */ /* 0x000e2a00000e0000 */
[----:B------:R-:W-:-:S06]  /*6adb0*/  ULOP3.LUT UR4, URZ, UR4, URZ, 0x33, !UPT ;  /* 0x00000004ff047292 */ /* 0x000fcc000f8e33ff */
[----:B------:R-:W-:-:S04]  /*6adc0*/  IMAD.U32 R4, RZ, RZ, UR4 ;  /* 0x00000004ff047e24 */ /* 0x000fc8000f8e00ff */
[----:B------:R-:W1:Y:S02]  /*6add0*/  REDUX UR5, R4 ;  /* 0x00000000040573c4 */ /* 0x000e640000000000 */
[----:B------:R2:W-:Y:S01]  /*6ade0*/  UTCATOMSWS.AND URZ, UR4 ;  /* 0x0000000400ff79e3 */ /* 0x0005e20008000000 */
[----:B0-----:R-:W-:Y:S01]  /*6adf0*/  ISETP.EQ.U32.AND P0, PT, R2, R3, PT ;  /* 0x000000030200720c */ /* 0x001fe20003f02070 */
[----:B-1----:R-:W-:-:S12]  /*6ae00*/  IMAD.U32 R0, RZ, RZ, UR5 ;  /* 0x00000005ff007e24 */ /* 0x002fd8000f8e00ff */
[----:B------:R2:W-:Y:S01]  /*6ae10*/  @P0 ATOMS.AND RZ, [R9], R0 ;  /* 0x0000000009ff038c */ /* 0x0005e20002800000 */
[----:B------:R-:W-:Y:S05]  /*6ae20*/  BRA `(.L_x_13) ;  /* 0x0000000000147947 */ /* 0x000fea0003800000 */
.L_x_15:
[----:B------:R-:W-:-:S07]  /*6ae30*/  MOV R2, 0x6ae50 ;  /* 0x0006ae5000027802 */ /* 0x000fce0000000f00 */
[----:B------:R-:W-:Y:S05]  /*6ae40*/  CALL.REL.NOINC `($__internal_0_$__cuda_sm10x_tcgen05_guardrail_trap_col_being_dealloced_not_returned_by_alloc) ;  /* 0x00000000002c7944 */ /* 0x000fea0003c00000 */
[----:B------:R-:W-:Y:S05]  /*6ae50*/  BRA `(.L_x_13) ;  /* 0x0000000000087947 */ /* 0x000fea0003800000 */
.L_x_14:
[----:B------:R-:W-:-:S07]  /*6ae60*/  MOV R2, 0x6ae80 ;  /* 0x0006ae8000027802 */ /* 0x000fce0000000f00 */
[----:B------:R-:W-:Y:S05]  /*6ae70*/  CALL.REL.NOINC `($__internal_2_$__cuda_sm10x_tcgen05_guardrail_trap_unallocated_columns_being_dealloced) ;  /* 0x0000000000387944 */ /* 0x000fea0003c00000 */
.L_x_13:
[----:B------:R-:W-:Y:S01]  /*6ae80*/  NOP ;  /* 0x0000000000007918 */ /* 0x000fe20000000000 */
[----:B--2---:R-:W-:Y:S05]  /*6ae90*/  EXIT ;  /* 0x000000000000794d */ /* 0x004fea0003800000 */
.L_x_8:
[----:B------:R-:W0:Y:S02]  /*6aea0*/  SYNCS.PHASECHK.TRANS64.TRYWAIT P2, [UR4], R93 ;  /* 0x0000005dff0075a7 */ /* 0x000e240008041104 */
[----:B0-----:R-:W-:Y:S05]  /*6aeb0*/  @!P2 BRA `(.L_x_8) ;  /* 0xfffffffc00f8a947 */ /* 0x001fea000383ffff */
[----:B------:R-:W-:Y:S05]  /*6aec0*/  BRA `(.L_x_16) ;  /* 0xfffffbb400c87947 */ /* 0x000fea000383ffff */
.L_x_12:
[----:B------:R-:W1:Y:S02]  /*6aed0*/  SYNCS.PHASECHK.TRANS64.TRYWAIT P0, [UR4], R0 ;  /* 0x00000000ff0075a7 */ /* 0x000e640008001104 */
[----:B-1----:R-:W-:Y:S05]  /*6aee0*/  @!P0 BRA `(.L_x_12) ;  /* 0xfffffffc00f88947 */ /* 0x002fea000383ffff */
[----:B------:R-:W-:Y:S05]  /*6aef0*/  BRA `(.L_x_11) ;  /* 0xffffff54005c7947 */ /* 0x000fea000383ffff */
        .weak           $__internal_0_$__cuda_sm10x_tcgen05_guardrail_trap_col_being_dealloced_not_returned_by_alloc
        .type           $__internal_0_$__cuda_sm10x_tcgen05_guardrail_trap_col_being_dealloced_not_returned_by_alloc,@function
        .size           $__internal_0_$__cuda_sm10x_tcgen05_guardrail_trap_col_being_dealloced_not_returned_by_alloc,($__internal_1_$__cuda_sm10x_tcgen05_guardrail_trap_phase_invalid_during_alloc - $__internal_0_$__cuda_sm10x_tcgen05_guardrail_trap_col_being_dealloced_not_returned_by_alloc)
$__internal_0_$__cuda_sm10x_tcgen05_guardrail_trap_col_being_dealloced_not_returned_by_alloc:
[----:B------:R-:W-:Y:S05]  /*6af00*/  BPT.TRAP 0x1 ;  /* 0x000000040000795c */ /* 0x000fea0000300000 */
[----:B------:R-:W-:-:S04]  /*6af10*/  IMAD.MOV.U32 R3, RZ, RZ, 0x0 ;  /* 0x00000000ff037424 */ /* 0x000fc800078e00ff */
[----:B------:R-:W-:Y:S05]  /*6af20*/  RET.REL.NODEC R2 `(matmul_kernel) ;  /* 0xfffff95002347950 */ /* 0x000fea0003c3ffff */
        .weak           $__internal_1_$__cuda_sm10x_tcgen05_guardrail_trap_phase_invalid_during_alloc
        .type           $__internal_1_$__cuda_sm10x_tcgen05_guardrail_trap_phase_invalid_during_alloc,@function
        .size           $__internal_1_$__cuda_sm10x_tcgen05_guardrail_trap_phase_invalid_during_alloc,($__internal_2_$__cuda_sm10x_tcgen05_guardrail_trap_unallocated_columns_being_dealloced - $__internal_1_$__cuda_sm10x_tcgen05_guardrail_trap_phase_invalid_during_alloc)
$__internal_1_$__cuda_sm10x_tcgen05_guardrail_trap_phase_invalid_during_alloc:
[----:B------:R-:W-:Y:S05]  /*6af30*/  BPT.TRAP 0x1 ;  /* 0x000000040000795c */ /* 0x000fea0000300000 */
[----:B------:R-:W-:-:S04]  /*6af40*/  IMAD.MOV.U32 R3, RZ, RZ, 0x0 ;  /* 0x00000000ff037424 */ /* 0x000fc800078e00ff */
[----:B------:R-:W-:Y:S05]  /*6af50*/  RET.REL.NODEC R2 `(matmul_kernel) ;  /* 0xfffff95002287950 */ /* 0x000fea0003c3ffff */
        .weak           $__internal_2_$__cuda_sm10x_tcgen05_guardrail_trap_unallocated_columns_being_dealloced
        .type           $__internal_2_$__cuda_sm10x_tcgen05_guardrail_trap_unallocated_columns_being_dealloced,@function
        .size           $__internal_2_$__cuda_sm10x_tcgen05_guardrail_trap_unallocated_columns_being_dealloced,(.L_x_20 - $__internal_2_$__cuda_sm10x_tcgen05_guardrail_trap_unallocated_columns_being_dealloced)
$__internal_2_$__cuda_sm10x_tcgen05_guardrail_trap_unallocated_columns_being_dealloced:
[----:B------:R-:W-:Y:S05]  /*6af60*/  BPT.TRAP 0x1 ;  /* 0x000000040000795c */ /* 0x000fea0000300000 */
[----:B------:R-:W-:-:S04]  /*6af70*/  IMAD.MOV.U32 R3, RZ, RZ, 0x0 ;  /* 0x00000000ff037424 */ /* 0x000fc800078e00ff */
[----:B------:R-:W-:Y:S05]  /*6af80*/  RET.REL.NODEC R2 `(matmul_kernel) ;  /* 0xfffff950021c7950 */ /* 0x000fea0003c3ffff */
.L_x_17:
[----:B------:R-:W-:-:S00]  /*6af90*/  BRA `(.L_x_17) ;  /* 0xfffffffc00fc7947 */ /* 0x000fc0000383ffff */
[----:B------:R-:W-:-:S00]  /*6afa0*/  NOP ;  /* 0x0000000000007918 */ /* 0x000fc00000000000 */
        /* <DEDUP_REMOVED lines=13> */
.L_x_20:


//--------------------- .nv.shared.matmul_kernel  --------------------------
	.section	.nv.shared.matmul_kernel,"aw",@nobits
	.sectionflags	@""
	.align	16
	.zero		1024


//--------------------- .nv.shared.reserved.0     --------------------------
	.section	.nv.shared.reserved.0,"aw",@nobits
	.align	8
	.weak		__nv_reservedSMEM_offset_0_alias
	.size		__nv_reservedSMEM_offset_0_alias, 0, 64
	.other		__nv_reservedSMEM_offset_0_alias,@"STO_CUDA_RESERVED_SHARED STV_DEFAULT"
__nv_reservedSMEM_offset_0_alias:
	.zero		0
.nv.shared.reserved.0:
	.zero		64
	.weak		__nv_reservedSMEM_allocation_phase
	.type		__nv_reservedSMEM_allocation_phase,@object
	.size		__nv_reservedSMEM_allocation_phase,(.L_0 - __nv_reservedSMEM_allocation_phase)
__nv_reservedSMEM_allocation_phase:
	.zero		1
.L_0:
	.zero		7
	.weak		__nv_reservedSMEM_devtool_atexit_pc
	.type		__nv_reservedSMEM_devtool_atexit_pc,@object
	.size		__nv_reservedSMEM_devtool_atexit_pc,(__nv_reservedSMEM_allocation_mask - __nv_reservedSMEM_devtool_atexit_pc)
__nv_reservedSMEM_devtool_atexit_pc:
	.zero		8
	.weak		__nv_reservedSMEM_allocation_mask
	.type		__nv_reservedSMEM_allocation_mask,@object
	.size		__nv_reservedSMEM_allocation_mask,(.L_2 - __nv_reservedSMEM_allocation_mask)
__nv_reservedSMEM_allocation_mask:
	.zero		4
.L_2:


//--------------------- .nv.constant0.matmul_kernel --------------------------
	.section	.nv.constant0.matmul_kernel,"a",@progbits
	.sectionflags	@""
	.align	4
.nv.constant0.matmul_kernel:
	.zero		976


//--------------------- SYMBOLS --------------------------

	.type		.nv.reservedSmem.offset0,@object
	.size		.nv.reservedSmem.offset0,0x4
	.type		.nv.reservedSmem.cap,@object
	.size		.nv.reservedSmem.cap,0x4
